def matmul_kernel(
    a_ptr,
    b_ptr,
    c_ptr,
    M,
    N,
    K,
    stride_am,
    stride_ak,
    stride_bk,
    stride_bn,
    stride_cm,
    stride_cn,
    BLOCK_M: tl.constexpr,
    BLOCK_N: tl.constexpr,
    BLOCK_K: tl.constexpr,
    GROUP_M: tl.constexpr,
):
    pid = tl.program_id(axis=0)
    num_pid_m = tl.cdiv(M, BLOCK_M)
    num_pid_n = tl.cdiv(N, BLOCK_N)
    num_pid_in_group = GROUP_M * num_pid_n
    group_id = pid // num_pid_in_group
    first_pid_m = group_id * GROUP_M
    group_size_m = min(num_pid_m - first_pid_m, GROUP_M)
    pid_m = first_pid_m + ((pid % num_pid_in_group) % group_size_m)
    pid_n = (pid % num_pid_in_group) // group_size_m

    offs_am = (pid_m * BLOCK_M + tl.arange(0, BLOCK_M)) % M
    offs_bn = (pid_n * BLOCK_N + tl.arange(0, BLOCK_N)) % N
    offs_k = tl.arange(0, BLOCK_K)
    a_ptrs = a_ptr + offs_am[:, None] * stride_am + offs_k[None, :] * stride_ak
    b_ptrs = b_ptr + offs_k[:, None] * stride_bk + offs_bn[None, :] * stride_bn

    acc = tl.zeros((BLOCK_M, BLOCK_N), dtype=tl.float32)
    for kk in range(0, tl.cdiv(K, BLOCK_K)):
        a = tl.load(a_ptrs, mask=offs_k[None, :] < K - kk * BLOCK_K, other=0.0)
        b = tl.load(b_ptrs, mask=offs_k[:, None] < K - kk * BLOCK_K, other=0.0)
        acc = tl.dot(a, b, acc)
        a_ptrs += BLOCK_K * stride_ak
        b_ptrs += BLOCK_K * stride_bk

    c = acc.to(c_ptr.dtype.element_ty)
    offs_cm = pid_m * BLOCK_M + tl.arange(0, BLOCK_M)
    offs_cn = pid_n * BLOCK_N + tl.arange(0, BLOCK_N)
    c_ptrs = c_ptr + offs_cm[:, None] * stride_cm + offs_cn[None, :] * stride_cn
    mask = (offs_cm[:, None] < M) & (offs_cn[None, :] < N)
    tl.store(c_ptrs, c, mask=mask)

# config = {"BLOCK_K": 64, "BLOCK_M": 512, "BLOCK_N": 64, "GROUP_M": 4, "arch": "sm_100", "dtype": "fp8e5m2", "num_ctas": 1, "num_stages": 3, "num_warps": 4}
# arch = sm_100


// ===== COMPILED SASS (sm_100a) =====

	.target	sm_100a

	.elftype	@"ET_EXEC"


//--------------------- .note.nv.tkinfo           --------------------------
	.section	.note.nv.tkinfo,"",@"SHT_NOTE"
	.sectionflags	@"SHF_NOTE_NV_TKINFO"
	.tkinfo
        /*0018*/ 	.word	0x00000081
        /*0030*/ 	.string	""
        /*0030*/ 	.string	"ptxas-blackwell"
        /*0030*/ 	.string	"Cuda compilation tools, release 12.9, V12.9.86"
        /*0030*/ 	.string	"Build cuda_12.9.r12.9/compiler.36037853_0"
        /*0030*/ 	.string	"-v  -suppress-debug-info  -lineinfo  -arch sm_100a "



//--------------------- .note.nv.cuver            --------------------------
	.section	.note.nv.cuver,"",@"SHT_NOTE"
	.sectionflags	@"SHF_NOTE_NV_CUVER"
        /*0018*/ 	.short	0x0001
        /*001a*/ 	.short	0x0064
        /*001c*/ 	.short	0x0001
        /*001e*/ 	.short	0x0000
        /*0020*/ 	.short	0x0001
        /*0022*/ 	.short	0x0000


//--------------------- .nv.info                  --------------------------
	.section	.nv.info,"",@"SHT_CUDA_INFO"
	.align	4


	//----- nvinfo : EIATTR_REGCOUNT
	.align		4
        /*0000*/ 	.byte	0x04, 0x2f
        /*0002*/ 	.short	(.L_4 - .L_3)
	.align		4
.L_3:
        /*0004*/ 	.word	index@(matmul_kernel)
        /*0008*/ 	.word	0x00000060


	//----- nvinfo : EIATTR_FRAME_SIZE
	.align		4
.L_4:
        /*000c*/ 	.byte	0x04, 0x11
        /*000e*/ 	.short	(.L_6 - .L_5)
	.align		4
.L_5:
        /*0010*/ 	.word	index@($__internal_2_$__cuda_sm10x_tcgen05_guardrail_trap_unallocated_columns_being_dealloced)
        /*0014*/ 	.word	0x00000e68


	//----- nvinfo : EIATTR_FRAME_SIZE
	.align		4
.L_6:
        /*0018*/ 	.byte	0x04, 0x11
        /*001a*/ 	.short	(.L_8 - .L_7)
	.align		4
.L_7:
        /*001c*/ 	.word	index@($__internal_1_$__cuda_sm10x_tcgen05_guardrail_trap_phase_invalid_during_alloc)
        /*0020*/ 	.word	0x00000e68


	//----- nvinfo : EIATTR_FRAME_SIZE
	.align		4
.L_8:
        /*0024*/ 	.byte	0x04, 0x11
        /*0026*/ 	.short	(.L_10 - .L_9)
	.align		4
.L_9:
        /*0028*/ 	.word	index@($__internal_0_$__cuda_sm10x_tcgen05_guardrail_trap_col_being_dealloced_not_returned_by_alloc)
        /*002c*/ 	.word	0x00000e68


	//----- nvinfo : EIATTR_FRAME_SIZE
	.align		4
.L_10:
        /*0030*/ 	.byte	0x04, 0x11
        /*0032*/ 	.short	(.L_12 - .L_11)
	.align		4
.L_11:
        /*0034*/ 	.word	index@(matmul_kernel)
        /*0038*/ 	.word	0x00000e68


	//----- nvinfo : EIATTR_MIN_STACK_SIZE
	.align		4
.L_12:
        /*003c*/ 	.byte	0x04, 0x12
        /*003e*/ 	.short	(.L_14 - .L_13)
	.align		4
.L_13:
        /*0040*/ 	.word	index@(matmul_kernel)
        /*0044*/ 	.word	0x00000e68
.L_14:


//--------------------- .nv.info.matmul_kernel    --------------------------
	.section	.nv.info.matmul_kernel,"",@"SHT_CUDA_INFO"
	.sectionflags	@""
	.align	4


	//----- nvinfo : EIATTR_CUDA_API_VERSION
	.align		4
        /*0000*/ 	.byte	0x04, 0x37
        /*0002*/ 	.short	(.L_16 - .L_15)
.L_15:
        /*0004*/ 	.word	0x00000081


	//----- nvinfo : EIATTR_KPARAM_INFO
	.align		4
.L_16:
        /*0008*/ 	.byte	0x04, 0x17
        /*000a*/ 	.short	(.L_18 - .L_17)
.L_17:
        /*000c*/ 	.word	0x00000000
        /*0010*/ 	.short	0x000d
        /*0012*/ 	.short	0x0048
        /*0014*/ 	.byte	0x00, 0xf4, 0x21, 0x00


	//----- nvinfo : EIATTR_KPARAM_INFO
	.align		4
.L_18:
        /*0018*/ 	.byte	0x04, 0x17
        /*001a*/ 	.short	(.L_20 - .L_19)
.L_19:
        /*001c*/ 	.word	0x00000000
        /*0020*/ 	.short	0x000c
        /*0022*/ 	.short	0x0040
        /*0024*/ 	.byte	0x00, 0xf4, 0x21, 0x00


	//----- nvinfo : EIATTR_KPARAM_INFO
	.align		4
.L_20:
        /*0028*/ 	.byte	0x04, 0x17
        /*002a*/ 	.short	(.L_22 - .L_21)
.L_21:
        /*002c*/ 	.word	0x00000000
        /*0030*/ 	.short	0x000b
        /*0032*/ 	.short	0x0038
        /*0034*/ 	.byte	0x00, 0xf0, 0x11, 0x00


	//----- nvinfo : EIATTR_KPARAM_INFO
	.align		4
.L_22:
        /*0038*/ 	.byte	0x04, 0x17
        /*003a*/ 	.short	(.L_24 - .L_23)
.L_23:
        /*003c*/ 	.word	0x00000000
        /*0040*/ 	.short	0x000a
        /*0042*/ 	.short	0x0034
        /*0044*/ 	.byte	0x00, 0xf0, 0x11, 0x00


	//----- nvinfo : EIATTR_KPARAM_INFO
	.align		4
.L_24:
        /*0048*/ 	.byte	0x04, 0x17
        /*004a*/ 	.short	(.L_26 - .L_25)
.L_25:
        /*004c*/ 	.word	0x00000000
        /*0050*/ 	.short	0x0009
        /*0052*/ 	.short	0x0030
        /*0054*/ 	.byte	0x00, 0xf0, 0x11, 0x00


	//----- nvinfo : EIATTR_KPARAM_INFO
	.align		4
.L_26:
        /*0058*/ 	.byte	0x04, 0x17
        /*005a*/ 	.short	(.L_28 - .L_27)
.L_27:
        /*005c*/ 	.word	0x00000000
        /*0060*/ 	.short	0x0008
        /*0062*/ 	.short	0x002c
        /*0064*/ 	.byte	0x00, 0xf0, 0x11, 0x00


	//----- nvinfo : EIATTR_KPARAM_INFO
	.align		4
.L_28:
        /*0068*/ 	.byte	0x04, 0x17
        /*006a*/ 	.short	(.L_30 - .L_29)
.L_29:
        /*006c*/ 	.word	0x00000000
        /*0070*/ 	.short	0x0007
        /*0072*/ 	.short	0x0028
        /*0074*/ 	.byte	0x00, 0xf0, 0x11, 0x00


	//----- nvinfo : EIATTR_KPARAM_INFO
	.align		4
.L_30:
        /*0078*/ 	.byte	0x04, 0x17
        /*007a*/ 	.short	(.L_32 - .L_31)
.L_31:
        /*007c*/ 	.word	0x00000000
        /*0080*/ 	.short	0x0006
        /*0082*/ 	.short	0x0024
        /*0084*/ 	.byte	0x00, 0xf0, 0x11, 0x00


	//----- nvinfo : EIATTR_KPARAM_INFO
	.align		4
.L_32:
        /*0088*/ 	.byte	0x04, 0x17
        /*008a*/ 	.short	(.L_34 - .L_33)
.L_33:
        /*008c*/ 	.word	0x00000000
        /*0090*/ 	.short	0x0005
        /*0092*/ 	.short	0x0020
        /*0094*/ 	.byte	0x00, 0xf0, 0x11, 0x00


	//----- nvinfo : EIATTR_KPARAM_INFO
	.align		4
.L_34:
        /*0098*/ 	.byte	0x04, 0x17
        /*009a*/ 	.short	(.L_36 - .L_35)
.L_35:
        /*009c*/ 	.word	0x00000000
        /*00a0*/ 	.short	0x0004
        /*00a2*/ 	.short	0x001c
        /*00a4*/ 	.byte	0x00, 0xf0, 0x11, 0x00


	//----- nvinfo : EIATTR_KPARAM_INFO
	.align		4
.L_36:
        /*00a8*/ 	.byte	0x04, 0x17
        /*00aa*/ 	.short	(.L_38 - .L_37)
.L_37:
        /*00ac*/ 	.word	0x00000000
        /*00b0*/ 	.short	0x0003
        /*00b2*/ 	.short	0x0018
        /*00b4*/ 	.byte	0x00, 0xf0, 0x11, 0x00


	//----- nvinfo : EIATTR_KPARAM_INFO
	.align		4
.L_38:
        /*00b8*/ 	.byte	0x04, 0x17
        /*00ba*/ 	.short	(.L_40 - .L_39)
.L_39:
        /*00bc*/ 	.word	0x00000000
        /*00c0*/ 	.short	0x0002
        /*00c2*/ 	.short	0x0010
        /*00c4*/ 	.byte	0x00, 0xf4, 0x21, 0x00


	//----- nvinfo : EIATTR_KPARAM_INFO
	.align		4
.L_40:
        /*00c8*/ 	.byte	0x04, 0x17
        /*00ca*/ 	.short	(.L_42 - .L_41)
.L_41:
        /*00cc*/ 	.word	0x00000000
        /*00d0*/ 	.short	0x0001
        /*00d2*/ 	.short	0x0008
        /*00d4*/ 	.byte	0x00, 0xf4, 0x21, 0x00


	//----- nvinfo : EIATTR_KPARAM_INFO
	.align		4
.L_42:
        /*00d8*/ 	.byte	0x04, 0x17
        /*00da*/ 	.short	(.L_44 - .L_43)
.L_43:
        /*00dc*/ 	.word	0x00000000
        /*00e0*/ 	.short	0x0000
        /*00e2*/ 	.short	0x0000
        /*00e4*/ 	.byte	0x00, 0xf4, 0x21, 0x00


	//----- nvinfo : EIATTR_AT_ENTRY_FRAGMENTS
	.align		4
.L_44:
        /*00e8*/ 	.byte	0x04, 0x4f
        /*00ea*/ 	.short	(.L_46 - .L_45)


	//   ....[0]....
.L_45:
        /*00ec*/ 	.word	0x00000004


	//----- nvinfo : EIATTR_RESERVED_SMEM_USED
	.align		4
.L_46:
        /*00f0*/ 	.byte	0x01, 0x41
	.zero		2


	//----- nvinfo : EIATTR_SPARSE_MMA_MASK
	.align		4
        /*00f4*/ 	.byte	0x03, 0x50
        /*00f6*/ 	.short	0x0000


	//----- nvinfo : EIATTR_TCGEN05_1CTA_USED
	.align		4
        /*00f8*/ 	.byte	0x01, 0x51
	.zero		2


	//----- nvinfo : EIATTR_MAXREG_COUNT
	.align		4
        /*00fc*/ 	.byte	0x03, 0x1b
        /*00fe*/ 	.short	0x00ff


	//----- nvinfo : EIATTR_NUM_BARRIERS
	.align		4
        /*0100*/ 	.byte	0x02, 0x4c
        /*0102*/ 	.byte	0x01
	.zero		1


	//----- nvinfo : EIATTR_ANNOTATIONS
	.align		4
        /*0104*/ 	.byte	0x04, 0x55
        /*0106*/ 	.short	(.L_48 - .L_47)


	//   ....[0]....
.L_47:
        /*0108*/ 	.word	0x00000001
        /*010c*/ 	.byte	0xd0, 0x09, 0x00, 0x00, 0x01, 0x00, 0x00, 0x00, 0x60, 0x0a, 0x00, 0x00, 0x01, 0x00, 0x00, 0x00
        /* <DEDUP_REMOVED lines=1928> */
        /*799c*/ 	.byte	0xd0, 0xd1, 0x02, 0x00, 0x01, 0x00, 0x00, 0x00, 0xe0, 0xd1, 0x02, 0x00


	//----- nvinfo : EIATTR_INT_WARP_WIDE_INSTR_OFFSETS
	.align		4
.L_48:
        /*79a8*/ 	.byte	0x04, 0x31
        /*79aa*/ 	.short	(.L_50 - .L_49)


	//   ....[0]....
.L_49:
        /*79ac*/ 	.word	0x00001bc0


	//   ....[1]....
        /*79b0*/ 	.word	0x00001bd0


	//   ....[2]....
        /*79b4*/ 	.word	0x0000a2d0


	//   ....[3]....
        /*79b8*/ 	.word	0x0002d650


	//   ....[4]....
        /*79bc*/ 	.word	0x0002d6a0


	//----- nvinfo : EIATTR_COOP_GROUP_MASK_REGIDS
	.align		4
.L_50:
        /*79c0*/ 	.byte	0x04, 0x29
        /*79c2*/ 	.short	(.L_52 - .L_51)


	//   ....[0]....
.L_51:
        /*79c4*/ 	.word	0xffffffff


	//   ....[1]....
        /*79c8*/ 	.word	0xffffffff


	//   ....[2]....
        /*79cc*/ 	.word	0xffffffff


	//   ....[3]....
        /*79d0*/ 	.word	0xffffffff


	//----- nvinfo : EIATTR_COOP_GROUP_INSTR_OFFSETS
	.align		4
.L_52:
        /*79d4*/ 	.byte	0x04, 0x28
        /*79d6*/ 	.short	(.L_54 - .L_53)


	//   ....[0]....
.L_53:
        /*79d8*/ 	.word	0x00000070


	//   ....[1]....
        /*79dc*/ 	.word	0x00000330


	//   ....[2]....
        /*79e0*/ 	.word	0x0002d4e0


	//   ....[3]....
        /*79e4*/ 	.word	0x0002d750


	//----- nvinfo : EIATTR_VRC_CTA_INIT_COUNT
	.align		4
.L_54:
        /*79e8*/ 	.byte	0x02, 0x4a
        /*79ea*/ 	.byte	0x80
	.zero		1


	//----- nvinfo : EIATTR_MBARRIER_INSTR_OFFSETS
	.align		4
        /*79ec*/ 	.byte	0x04, 0x39
        /*79ee*/ 	.short	(.L_56 - .L_55)


	//   ....[0]....
.L_55:
        /*79f0*/ 	.word	0x00002350
        /*79f4*/ 	.word	0x000000ff
        /*79f8*/ 	.word	0x00000000
        /*79fc*/ 	.short	0x0100
        /*79fe*/ 	.byte	0x0b
	.zero		1


	//   ....[1]....
        /*7a00*/ 	.word	0x0000a340
        /*7a04*/ 	.word	0x000000ff
        /*7a08*/ 	.word	0x00012008
        /*7a0c*/ 	.short	0x0100
        /*7a0e*/ 	.byte	0x09
	.zero		1


	//   ....[2]....
        /*7a10*/ 	.word	0x00018770
        /*7a14*/ 	.word	0x000000ff
        /*7a18*/ 	.word	0x00000000
        /*7a1c*/ 	.short	0x010a
        /*7a1e*/ 	.byte	0x0b
	.zero		1


	//   ....[3]....
        /*7a20*/ 	.word	0x000240a0
        /*7a24*/ 	.word	0x000000ff
        /*7a28*/ 	.word	0x00000000
        /*7a2c*/ 	.short	0x010a
        /*7a2e*/ 	.byte	0x0b
	.zero		1


	//   ....[4]....
        /*7a30*/ 	.word	0x00024160
        /*7a34*/ 	.word	0x000000ff
        /*7a38*/ 	.word	0x00012000
        /*7a3c*/ 	.short	0x0108
        /*7a3e*/ 	.byte	0x09
	.zero		1


	//   ....[5]....
        /*7a40*/ 	.word	0x000241d0
        /*7a44*/ 	.word	0x000000ff
        /*7a48*/ 	.word	0x00012008
        /*7a4c*/ 	.short	0x0108
        /*7a4e*/ 	.byte	0x09
	.zero		1


	//   ....[6]....
        /*7a50*/ 	.word	0x0002d770
        /*7a54*/ 	.word	0x000000ff
        /*7a58*/ 	.word	0x00000000
        /*7a5c*/ 	.short	0x010a
        /*7a5e*/ 	.byte	0x0b
	.zero		1


	//   ....[7]....
        /*7a60*/ 	.word	0x0002d7a0
        /*7a64*/ 	.word	0x000000ff
        /*7a68*/ 	.word	0x00000000
        /*7a6c*/ 	.short	0x010a
        /*7a6e*/ 	.byte	0x0b
	.zero		1


	//----- nvinfo : EIATTR_NUM_MBARRIERS
	.align		4
.L_56:
        /*7a70*/ 	.byte	0x03, 0x38
        /*7a72*/ 	.short	0x0002


	//----- nvinfo : EIATTR_EXIT_INSTR_OFFSETS
	.align		4
        /*7a74*/ 	.byte	0x04, 0x1c
        /*7a76*/ 	.short	(.L_58 - .L_57)


	//   ....[0]....
.L_57:
        /*7a78*/ 	.word	0x0002d760


	//----- nvinfo : EIATTR_REQNTID
	.align		4
.L_58:
        /*7a7c*/ 	.byte	0x04, 0x10
        /*7a7e*/ 	.short	(.L_60 - .L_59)
.L_59:
        /*7a80*/ 	.word	0x00000080
        /*7a84*/ 	.word	0x00000001
        /*7a88*/ 	.word	0x00000001


	//----- nvinfo : EIATTR_CRS_STACK_SIZE
	.align		4
.L_60:
        /*7a8c*/ 	.byte	0x04, 0x1e
        /*7a8e*/ 	.short	(.L_62 - .L_61)
.L_61:
        /*7a90*/ 	.word	0x00000000


	//----- nvinfo : EIATTR_CBANK_PARAM_SIZE
	.align		4
.L_62:
        /*7a94*/ 	.byte	0x03, 0x19
        /*7a96*/ 	.short	0x0050


	//----- nvinfo : EIATTR_PARAM_CBANK
	.align		4
        /*7a98*/ 	.byte	0x04, 0x0a
        /*7a9a*/ 	.short	(.L_64 - .L_63)
	.align		4
.L_63:
        /*7a9c*/ 	.word	index@(.nv.constant0.matmul_kernel)
        /*7aa0*/ 	.short	0x0380
        /*7aa2*/ 	.short	0x0050


	//----- nvinfo : EIATTR_SW_WAR
	.align		4
.L_64:
        /*7aa4*/ 	.byte	0x04, 0x36
        /*7aa6*/ 	.short	(.L_66 - .L_65)
.L_65:
        /*7aa8*/ 	.word	0x00000008
.L_66:


//--------------------- .nv.compat                --------------------------
	.section	.nv.compat,"",@"SHT_CUDA_COMPAT_INFO"
	.align	4
        /*0000*/ 	.byte	0x02, 0x02, 0x02, 0x00, 0x02, 0x05, 0x05, 0x00, 0x02, 0x03, 0x00, 0x00, 0x02, 0x06, 0x01, 0x00


//--------------------- .nv.callgraph             --------------------------
	.section	.nv.callgraph,"",@"SHT_CUDA_CALLGRAPH"
	.align	4
	.sectionentsize	8
	.align		4
        /*0000*/ 	.word	0x00000000
	.align		4
        /*0004*/ 	.word	0xffffffff
	.align		4
        /*0008*/ 	.word	0x00000000
	.align		4
        /*000c*/ 	.word	0xfffffffe
	.align		4
        /*0010*/ 	.word	0x00000000
	.align		4
        /*0014*/ 	.word	0xfffffffd
	.align		4
        /*0018*/ 	.word	0x00000000
	.align		4
        /*001c*/ 	.word	0xfffffffc


//--------------------- .text.matmul_kernel       --------------------------
	.section	.text.matmul_kernel,"ax",@progbits
	.align	128
        .global         matmul_kernel
        .type           matmul_kernel,@function
        .size           matmul_kernel,(.L_x_20 - matmul_kernel)
        .other          matmul_kernel,@"STO_CUDA_ENTRY STV_DEFAULT"
matmul_kernel:
.text.matmul_kernel:
[----:B------:R-:W0:Y:S01]  /*0000*/  LDC R1, c[0x0][0x37c] ;  /* 0x0000df00ff017b82 */ /* 0x000e220000000800 */
[----:B------:R-:W1:Y:S01]  /*0010*/  S2R R0, SR_TID.X ;  /* 0x0000000000007919 */ /* 0x000e620000002100 */
[----:B0-----:R-:W-:Y:S01]  /*0020*/  VIADD R1, R1, 0xfffff198 ;  /* 0xfffff19801017836 */ /* 0x001fe20000000000 */
[----:B-1----:R-:W-:-:S13]  /*0030*/  ISETP.GE.U32.AND P0, PT, R0, 0x20, PT ;  /* 0x000000200000780c */ /* 0x002fda0003f06070 */
[----:B------:R-:W-:Y:S02]  /*0040*/  VOTEU.ANY UP0, P0 ;  /* 0x0000000000ff7886 */ /* 0x000fe40000000100 */
[----:B------:R-:W-:Y:S05]  /*0050*/  BRA.U UP0, `(.L_x_0) ;  /* 0x0000000100b87547 */ /* 0x000fea000b800000 */
[----:B------:R-:W0:Y:S01]  /*0060*/  S2UR UR6, SR_CgaCtaId ;  /* 0x00000000000679c3 */ /* 0x000e220000008800 */
[----:B------:R-:W-:Y:S01]  /*0070*/  NOP ;  /* 0x0000000000007918 */ /* 0x000fe20000000000 */
[----:B------:R-:W-:Y:S02]  /*0080*/  UMOV UR4, 0x40 ;  /* 0x0000004000047882 */ /* 0x000fe40000000000 */
[----:B0-----:R-:W-:-:S09]  /*0090*/  ULEA UR4, UR6, UR4, 0x18 ;  /* 0x0000000406047291 */ /* 0x001fd2000f8ec0ff */
[----:B------:R-:W0:Y:S01]  /*00a0*/  LDS.U8 R0, [UR4] ;  /* 0x00000004ff007984 */ /* 0x000e220008000000 */
[----:B------:R-:W-:Y:S02]  /*00b0*/  UMOV UR4, 0x400 ;  /* 0x0000040000047882 */ /* 0x000fe40000000000 */
[----:B------:R-:W-:Y:S01]  /*00c0*/  ULEA UR4, UR6, UR4, 0x18 ;  /* 0x0000000406047291 */ /* 0x000fe2000f8ec0ff */
[----:B0-----:R-:W-:-:S13]  /*00d0*/  ISETP.NE.AND P0, PT, R0, RZ, PT ;  /* 0x000000ff0000720c */ /* 0x001fda0003f05270 */
[----:B------:R-:W-:Y:S05]  /*00e0*/  @P0 BRA `(.L_x_1) ;  /* 0x00000000007c0947 */ /* 0x000fea0003800000 */
[----:B------:R-:W-:-:S13]  /*00f0*/  ELECT P0, URZ, PT ;  /* 0x0000000000ff782f */ /* 0x000fda0003800000 */
[----:B------:R-:W-:Y:S05]  /*0100*/  @!P0 BRA `(.L_x_2) ;  /* 0x0000000000848947 */ /* 0x000fea0003800000 */
[----:B------:R-:W-:Y:S01]  /*0110*/  UMOV UR5, 0x8 ;  /* 0x0000000800057882 */ /* 0x000fe20000000000 */
[----:B------:R-:W-:Y:S02]  /*0120*/  IMAD.MOV.U32 R4, RZ, RZ, 0x1 ;  /* 0x00000001ff047424 */ /* 0x000fe400078e00ff */
[----:B------:R-:W-:Y:S02]  /*0130*/  IMAD.MOV.U32 R5, RZ, RZ, 0xff ;  /* 0x000000ffff057424 */ /* 0x000fe400078e00ff */
[----:B------:R-:W-:Y:S04]  /*0140*/  DEPBAR.LE SB0, 0x36 ;  /* 0x00008d800000791a */ /* 0x000fe80000000000 */
[----:B------:R-:W0:Y:S02]  /*0150*/  UTCATOMSWS.FIND_AND_SET.ALIGN UP1, UR5, UR5 ;  /* 0x00000005000575e3 */ /* 0x000e240008020800 */
[----:B0-----:R-:W-:-:S04]  /*0160*/  PLOP3.LUT P0, PT, PT, PT, UP1, 0x80, 0x8 ;  /* 0x000000000008781c */ /* 0x001fc80003f0f018 */
[----:B------:R-:W-:-:S04]  /*0170*/  SEL R0, RZ, 0xffffffff, !P0 ;  /* 0xffffffffff007807 */ /* 0x000fc80004000000 */
[----:B------:R-:W-:Y:S01]  /*0180*/  ISETP.NE.AND P0, PT, R0, RZ, PT ;  /* 0x000000ff0000720c */ /* 0x000fe20003f05270 */
[----:B------:R-:W-:-:S12]  /*0190*/  IMAD.U32 R0, RZ, RZ, UR5 ;  /* 0x00000005ff007e24 */ /* 0x000fd8000f8e00ff */
[----:B------:R-:W-:Y:S05]  /*01a0*/  @P0 BRA `(.L_x_3) ;  /* 0x0000000000240947 */ /* 0x000fea0003800000 */
.L_x_4:
[----:B------:R-:W-:Y:S05]  /*01b0*/  NANOSLEEP 0x64 ;  /* 0x000000640000795d */ /* 0x000fea0003800000 */
[----:B------:R-:W-:-:S05]  /*01c0*/  UMOV UR5, 0x8 ;  /* 0x0000000800057882 */ /* 0x000fca0000000000 */
[----:B------:R-:W-:Y:S04]  /*01d0*/  DEPBAR.LE SB0, 0x36 ;  /* 0x00008d800000791a */ /* 0x000fe80000000000 */
[----:B------:R-:W0:Y:S02]  /*01e0*/  UTCATOMSWS.FIND_AND_SET.ALIGN UP1, UR5, UR5 ;  /* 0x00000005000575e3 */ /* 0x000e240008020800 */
[----:B0-----:R-:W-:-:S04]  /*01f0*/  PLOP3.LUT P0, PT, PT, PT, UP1, 0x80, 0x8 ;  /* 0x000000000008781c */ /* 0x001fc80003f0f018 */
[----:B------:R-:W-:-:S04]  /*0200*/  SEL R0, RZ, 0xffffffff, !P0 ;  /* 0xffffffffff007807 */ /* 0x000fc80004000000 */
[----:B------:R-:W-:Y:S01]  /*0210*/  ISETP.NE.AND P0, PT, R0, RZ, PT ;  /* 0x000000ff0000720c */ /* 0x000fe20003f05270 */
[----:B------:R-:W-:-:S12]  /*0220*/  IMAD.U32 R0, RZ, RZ, UR5 ;  /* 0x00000005ff007e24 */ /* 0x000fd8000f8e00ff */
[----:B------:R-:W-:Y:S05]  /*0230*/  @!P0 BRA `(.L_x_4) ;  /* 0xfffffffc00dc8947 */ /* 0x000fea000383ffff */
.L_x_3:
[C---:B------:R-:W-:Y:S01]  /*0240*/  VIADD R3, R0.reuse, 0x10 ;  /* 0x0000001000037836 */ /* 0x040fe20000000000 */
[----:B------:R-:W-:Y:S01]  /*0250*/  UMOV UR5, 0x50 ;  /* 0x0000005000057882 */ /* 0x000fe20000000000 */
[----:B------:R-:W-:Y:S01]  /*0260*/  SHF.L.U32 R2, R5, R0, RZ ;  /* 0x0000000005027219 */ /* 0x000fe200000006ff */
[----:B------:R-:W-:Y:S01]  /*0270*/  ULEA UR5, UR6, UR5, 0x18 ;  /* 0x0000000506057291 */ /* 0x000fe2000f8ec0ff */
[----:B------:R-:W-:Y:S01]  /*0280*/  IMAD.SHL.U32 R0, R0, 0x20, RZ ;  /* 0x0000002000007824 */ /* 0x000fe200078e00ff */
[----:B------:R-:W-:-:S04]  /*0290*/  SHF.L.U32 R3, R4, R3, RZ ;  /* 0x0000000304037219 */ /* 0x000fc800000006ff */
[----:B------:R-:W-:-:S05]  /*02a0*/  LOP3.LUT R2, R3, R2, RZ, 0xfc, !PT ;  /* 0x0000000203027212 */ /* 0x000fca00078efcff */
[----:B------:R0:W-:Y:S04]  /*02b0*/  ATOMS.OR RZ, [UR5], R2 ;  /* 0x00000002ffff798c */ /* 0x0001e8000b000005 */
[----:B------:R0:W-:Y:S01]  /*02c0*/  STS [UR4], R0 ;  /* 0x00000000ff007988 */ /* 0x0001e20008000804 */
[----:B------:R-:W-:Y:S05]  /*02d0*/  BRA `(.L_x_2) ;  /* 0x0000000000107947 */ /* 0x000fea0003800000 */
.L_x_1:
[----:B------:R-:W-:Y:S01]  /*02e0*/  IMAD.MOV.U32 R0, RZ, RZ, -0x1 ;  /* 0xffffffffff007424 */ /* 0x000fe200078e00ff */
[----:B------:R-:W-:-:S04]  /*02f0*/  MOV R2, 0x320 ;  /* 0x0000032000027802 */ /* 0x000fc80000000f00 */
[----:B------:R0:W-:Y:S03]  /*0300*/  STS [UR4], R0 ;  /* 0x00000000ff007988 */ /* 0x0001e60008000804 */
[----:B0-----:R-:W-:Y:S05]  /*0310*/  CALL.REL.NOINC `($__internal_1_$__cuda_sm10x_tcgen05_guardrail_trap_phase_invalid_during_alloc) ;  /* 0x000002d400387944 */ /* 0x001fea0003c00000 */
.L_x_2:
[----:B------:R-:W-:Y:S05]  /*0320*/  WARPSYNC.ALL ;  /* 0x0000000000007948 */ /* 0x000fea0003800000 */
[----:B------:R-:W-:Y:S01]  /*0330*/  NOP ;  /* 0x0000000000007918 */ /* 0x000fe20000000000 */
.L_x_0:
[----:B------:R-:W1:Y:S01]  /*0340*/  LDC.64 R16, c[0x0][0x398] ;  /* 0x0000e600ff107b82 */ /* 0x000e620000000a00 */
[----:B------:R-:W2:Y:S01]  /*0350*/  S2R R5, SR_CTAID.X ;  /* 0x0000000000057919 */ /* 0x000ea20000002500 */
[----:B------:R-:W-:Y:S01]  /*0360*/  UMOV UR9, 0x400 ;  /* 0x0000040000097882 */ /* 0x000fe20000000000 */
[----:B------:R-:W3:Y:S01]  /*0370*/  LDCU UR20, c[0x0][0x3a4] ;  /* 0x00007480ff1477ac */ /* 0x000ee20008000800 */
[----:B------:R-:W4:Y:S01]  /*0380*/  S2R R22, SR_TID.X ;  /* 0x0000000000167919 */ /* 0x000f220000002100 */
[----:B------:R-:W0:Y:S03]  /*0390*/  LDCU.64 UR24, c[0x0][0x358] ;  /* 0x00006b00ff1877ac */ /* 0x000e260008000a00 */
[----:B------:R-:W5:Y:S01]  /*03a0*/  LDC R54, c[0x0][0x3a0] ;  /* 0x0000e800ff367b82 */ /* 0x000f620000000800 */
[----:B------:R-:W0:Y:S07]  /*03b0*/  LDCU.128 UR16, c[0x0][0x380] ;  /* 0x00007000ff1077ac */ /* 0x000e2e0008000c00 */
[----:B------:R-:W0:Y:S02]  /*03c0*/  S2UR UR5, SR_CgaCtaId ;  /* 0x00000000000579c3 */ /* 0x000e240000008800 */
[----:B01----:R-:W-:Y:S01]  /*03d0*/  VIADD R0, R17, 0x3f ;  /* 0x0000003f11007836 */ /* 0x003fe20000000000 */
[----:B------:R-:W-:-:S04]  /*03e0*/  IABS R14, R17 ;  /* 0x00000011000e7213 */ /* 0x000fc80000000000 */
[----:B------:R-:W-:Y:S01]  /*03f0*/  SHF.R.S32.HI R3, RZ, 0x1f, R0 ;  /* 0x0000001fff037819 */ /* 0x000fe20000011400 */
[----:B-----5:R-:W-:-:S03]  /*0400*/  VIADD R50, R54, 0xffffffd6 ;  /* 0xffffffd636327836 */ /* 0x020fc60000000000 */
[----:B------:R-:W-:Y:S01]  /*0410*/  LEA.HI R3, R3, R0, RZ, 0x6 ;  /* 0x0000000003037211 */ /* 0x000fe200078f30ff */
[C---:B------:R-:W-:Y:S01]  /*0420*/  VIADD R52, R54.reuse, 0xffffffd2 ;  /* 0xffffffd236347836 */ /* 0x040fe20000000000 */
[----:B--2---:R-:W-:Y:S01]  /*0430*/  IABS R8, R5 ;  /* 0x0000000500087213 */ /* 0x004fe20000000000 */
[----:B------:R-:W-:Y:S01]  /*0440*/  VIADD R55, R54, 0xffffffd3 ;  /* 0xffffffd336377836 */ /* 0x000fe20000000000 */
[----:B------:R-:W-:Y:S02]  /*0450*/  SHF.R.S32.HI R3, RZ, 0x6, R3 ;  /* 0x00000006ff037819 */ /* 0x000fe40000011403 */
[----:B----4-:R-:W-:Y:S01]  /*0460*/  LOP3.LUT R56, R22, 0x7f, RZ, 0xc0, !PT ;  /* 0x0000007f16387812 */ /* 0x010fe200078ec0ff */
[----:B------:R-:W-:Y:S01]  /*0470*/  ULEA UR9, UR5, UR9, 0x18 ;  /* 0x0000000905097291 */ /* 0x000fe2000f8ec0ff */
[----:B------:R-:W-:Y:S01]  /*0480*/  SHF.R.U32.HI R13, RZ, 0x6, R22 ;  /* 0x00000006ff0d7819 */ /* 0x000fe20000011616 */
[----:B------:R-:W-:Y:S02]  /*0490*/  IMAD.SHL.U32 R4, R3, 0x4, RZ ;  /* 0x0000000403047824 */ /* 0x000fe400078e00ff */
[----:B------:R-:W-:Y:S01]  /*04a0*/  UIADD3 UR11, UPT, UPT, UR9, 0x12000, URZ ;  /* 0x00012000090b7890 */ /* 0x000fe2000fffe0ff */
[----:B------:R-:W-:-:S02]  /*04b0*/  SGXT.U32 R13, R13, 0x1 ;  /* 0x000000010d0d781a */ /* 0x000fc40000000000 */
[-C--:B------:R-:W-:Y:S02]  /*04c0*/  IABS R7, R4.reuse ;  /* 0x0000000400077213 */ /* 0x080fe40000000000 */
[----:B------:R-:W-:Y:S02]  /*04d0*/  IABS R10, R4 ;  /* 0x00000004000a7213 */ /* 0x000fe40000000000 */
[----:B------:R-:W0:Y:S08]  /*04e0*/  I2F.RP R0, R7 ;  /* 0x0000000700007306 */ /* 0x000e300000209400 */
[----:B0-----:R-:W0:Y:S02]  /*04f0*/  MUFU.RCP R0, R0 ;  /* 0x0000000000007308 */ /* 0x001e240000001000 */
[----:B0-----:R-:W-:-:S02]  /*0500*/  VIADD R2, R0, 0xffffffe ;  /* 0x0ffffffe00027836 */ /* 0x001fc40000000000 */
[----:B------:R-:W-:-:S04]  /*0510*/  IMAD.MOV R0, RZ, RZ, -R10 ;  /* 0x000000ffff007224 */ /* 0x000fc800078e0a0a */
[----:B------:R0:W1:Y:S02]  /*0520*/  F2I.FTZ.U32.TRUNC.NTZ R3, R2 ;  /* 0x0000000200037305 */ /* 0x000064000021f000 */
[----:B0-----:R-:W-:Y:S02]  /*0530*/  IMAD.MOV.U32 R2, RZ, RZ, RZ ;  /* 0x000000ffff027224 */ /* 0x001fe400078e00ff */
[----:B-1----:R-:W-:-:S04]  /*0540*/  IMAD.MOV R6, RZ, RZ, -R3 ;  /* 0x000000ffff067224 */ /* 0x002fc800078e0a03 */
[----:B------:R-:W-:Y:S02]  /*0550*/  IMAD R9, R6, R7, RZ ;  /* 0x0000000706097224 */ /* 0x000fe400078e02ff */
[----:B------:R-:W-:Y:S02]  /*0560*/  IMAD.MOV.U32 R6, RZ, RZ, R8 ;  /* 0x000000ffff067224 */ /* 0x000fe400078e0008 */
[----:B------:R-:W-:Y:S01]  /*0570*/  IMAD.HI.U32 R3, R3, R9, R2 ;  /* 0x0000000903037227 */ /* 0x000fe200078e0002 */
[----:B------:R-:W-:-:S05]  /*0580*/  IABS R9, R16 ;  /* 0x0000001000097213 */ /* 0x000fca0000000000 */
[----:B------:R-:W-:-:S04]  /*0590*/  IMAD.HI.U32 R3, R3, R6, RZ ;  /* 0x0000000603037227 */ /* 0x000fc800078e00ff */
[----:B------:R-:W-:Y:S01]  /*05a0*/  IMAD R0, R3, R0, R6 ;  /* 0x0000000003007224 */ /* 0x000fe200078e0206 */
[----:B------:R-:W-:Y:S04]  /*05b0*/  BAR.SYNC.DEFER_BLOCKING 0x0 ;  /* 0x0000000000007b1d */ /* 0x000fe80000010000 */
[----:B------:R-:W-:-:S13]  /*05c0*/  ISETP.GT.U32.AND P1, PT, R7, R0, PT ;  /* 0x000000000700720c */ /* 0x000fda0003f24070 */
[----:B------:R-:W-:Y:S02]  /*05d0*/  @!P1 IMAD.IADD R0, R0, 0x1, -R7 ;  /* 0x0000000100009824 */ /* 0x000fe400078e0a07 */
[----:B------:R-:W-:Y:S01]  /*05e0*/  @!P1 VIADD R3, R3, 0x1 ;  /* 0x0000000103039836 */ /* 0x000fe20000000000 */
[----:B------:R-:W-:Y:S02]  /*05f0*/  ISETP.NE.AND P1, PT, R4, RZ, PT ;  /* 0x000000ff0400720c */ /* 0x000fe40003f25270 */
[----:B------:R-:W-:Y:S02]  /*0600*/  ISETP.GE.U32.AND P0, PT, R0, R7, PT ;  /* 0x000000070000720c */ /* 0x000fe40003f06070 */
[----:B------:R-:W-:-:S04]  /*0610*/  LOP3.LUT R0, R5, R4, RZ, 0x3c, !PT ;  /* 0x0000000405007212 */ /* 0x000fc800078e3cff */
[----:B------:R-:W-:Y:S01]  /*0620*/  ISETP.GE.AND P2, PT, R0, RZ, PT ;  /* 0x000000ff0000720c */ /* 0x000fe20003f46270 */
[----:B------:R-:W-:-:S06]  /*0630*/  VIADD R0, R16, 0x1ff ;  /* 0x000001ff10007836 */ /* 0x000fcc0000000000 */
[----:B------:R-:W-:-:S04]  /*0640*/  @P0 VIADD R3, R3, 0x1 ;  /* 0x0000000103030836 */ /* 0x000fc80000000000 */
[----:B------:R-:W-:Y:S01]  /*0650*/  IMAD.MOV.U32 R2, RZ, RZ, R3 ;  /* 0x000000ffff027224 */ /* 0x000fe200078e0003 */
[----:B------:R-:W-:-:S03]  /*0660*/  SHF.R.S32.HI R3, RZ, 0x1f, R0 ;  /* 0x0000001fff037819 */ /* 0x000fc60000011400 */
[----:B------:R-:W-:Y:S01]  /*0670*/  @!P2 IMAD.MOV R2, RZ, RZ, -R2 ;  /* 0x000000ffff02a224 */ /* 0x000fe200078e0a02 */
[----:B------:R-:W-:Y:S02]  /*0680*/  @!P1 LOP3.LUT R2, RZ, R4, RZ, 0x33, !PT ;  /* 0x00000004ff029212 */ /* 0x000fe400078e33ff */
[----:B------:R-:W-:-:S03]  /*0690*/  LEA.HI R3, R3, R0, RZ, 0x9 ;  /* 0x0000000003037211 */ /* 0x000fc600078f48ff */
[----:B------:R-:W-:Y:S02]  /*06a0*/  IMAD.SHL.U32 R6, R2, 0x4, RZ ;  /* 0x0000000402067824 */ /* 0x000fe400078e00ff */
[----:B------:R-:W-:-:S03]  /*06b0*/  IMAD.MOV R2, RZ, RZ, -R2 ;  /* 0x000000ffff027224 */ /* 0x000fc600078e0a02 */
[----:B------:R-:W-:Y:S01]  /*06c0*/  LEA.HI.SX32 R3, R3, -R6, 0x17 ;  /* 0x8000000603037211 */ /* 0x000fe200078fbaff */
[----:B------:R-:W-:Y:S02]  /*06d0*/  IMAD R8, R4, R2, R5 ;  /* 0x0000000204087224 */ /* 0x000fe400078e0205 */
[----:B------:R-:W-:Y:S01]  /*06e0*/  IMAD.MOV.U32 R2, RZ, RZ, RZ ;  /* 0x000000ffff027224 */ /* 0x000fe200078e00ff */
[----:B------:R-:W-:Y:S02]  /*06f0*/  VIMNMX R11, PT, PT, R3, 0x4, PT ;  /* 0x00000004030b7848 */ /* 0x000fe40003fe0100 */
[----:B------:R-:W-:Y:S02]  /*0700*/  IABS R4, R8 ;  /* 0x0000000800047213 */ /* 0x000fe40000000000 */
[----:B------:R-:W-:-:S04]  /*0710*/  IABS R7, R11 ;  /* 0x0000000b00077213 */ /* 0x000fc80000000000 */
[----:B------:R-:W0:Y:S08]  /*0720*/  I2F.RP R0, R7 ;  /* 0x0000000700007306 */ /* 0x000e300000209400 */
[----:B0-----:R-:W0:Y:S02]  /*0730*/  MUFU.RCP R0, R0 ;  /* 0x0000000000007308 */ /* 0x001e240000001000 */
[----:B0-----:R-:W-:-:S06]  /*0740*/  VIADD R3, R0, 0xffffffe ;  /* 0x0ffffffe00037836 */ /* 0x001fcc0000000000 */
[----:B------:R-:W0:Y:S02]  /*0750*/  F2I.FTZ.U32.TRUNC.NTZ R3, R3 ;  /* 0x0000000300037305 */ /* 0x000e24000021f000 */
[----:B0-----:R-:W-:-:S04]  /*0760*/  IMAD.MOV R10, RZ, RZ, -R3 ;  /* 0x000000ffff0a7224 */ /* 0x001fc800078e0a03 */
[----:B------:R-:W-:Y:S01]  /*0770*/  IMAD R5, R10, R7, RZ ;  /* 0x000000070a057224 */ /* 0x000fe200078e02ff */
[----:B------:R-:W-:-:S03]  /*0780*/  IABS R10, R11 ;  /* 0x0000000b000a7213 */ /* 0x000fc60000000000 */
[----:B------:R-:W-:Y:S02]  /*0790*/  IMAD.HI.U32 R2, R3, R5, R2 ;  /* 0x0000000503027227 */ /* 0x000fe400078e0002 */
[----:B------:R-:W0:Y:S02]  /*07a0*/  I2F.RP R5, R14 ;  /* 0x0000000e00057306 */ /* 0x000e240000209400 */
[----:B------:R-:W-:Y:S02]  /*07b0*/  IMAD.MOV.U32 R3, RZ, RZ, R4 ;  /* 0x000000ffff037224 */ /* 0x000fe400078e0004 */
[----:B------:R-:W-:Y:S02]  /*07c0*/  IMAD.MOV R0, RZ, RZ, -R10 ;  /* 0x000000ffff007224 */ /* 0x000fe400078e0a0a */
[----:B------:R-:W-:Y:S02]  /*07d0*/  IMAD.HI.U32 R2, R2, R3, RZ ;  /* 0x0000000302027227 */ /* 0x000fe400078e00ff */
[----:B------:R-:W1:Y:S02]  /*07e0*/  I2F.RP R4, R9 ;  /* 0x0000000900047306 */ /* 0x000e640000209400 */
[----:B------:R-:W-:-:S05]  /*07f0*/  IMAD R0, R2, R0, R3 ;  /* 0x0000000002007224 */ /* 0x000fca00078e0203 */
[----:B------:R-:W-:Y:S01]  /*0800*/  ISETP.GT.U32.AND P1, PT, R7, R0, PT ;  /* 0x000000000700720c */ /* 0x000fe20003f24070 */
[----:B0-----:R-:W-:Y:S08]  /*0810*/  MUFU.RCP R5, R5 ;  /* 0x0000000500057308 */ /* 0x001ff00000001000 */
[----:B-1----:R-:W0:Y:S04]  /*0820*/  MUFU.RCP R4, R4 ;  /* 0x0000000400047308 */ /* 0x002e280000001000 */
[----:B------:R-:W-:-:S02]  /*0830*/  @!P1 IMAD.IADD R0, R0, 0x1, -R7 ;  /* 0x0000000100009824 */ /* 0x000fc400078e0a07 */
[----:B------:R-:W-:Y:S01]  /*0840*/  @!P1 VIADD R2, R2, 0x1 ;  /* 0x0000000102029836 */ /* 0x000fe20000000000 */
[----:B------:R-:W-:Y:S02]  /*0850*/  ISETP.NE.AND P1, PT, R11, RZ, PT ;  /* 0x000000ff0b00720c */ /* 0x000fe40003f25270 */
[----:B------:R-:W-:Y:S02]  /*0860*/  ISETP.GE.U32.AND P0, PT, R0, R7, PT ;  /* 0x000000070000720c */ /* 0x000fe40003f06070 */
[----:B------:R-:W-:-:S04]  /*0870*/  LOP3.LUT R0, R8, R11, RZ, 0x3c, !PT ;  /* 0x0000000b08007212 */ /* 0x000fc800078e3cff */
[----:B------:R-:W-:Y:S01]  /*0880*/  ISETP.GE.AND P2, PT, R0, RZ, PT ;  /* 0x000000ff0000720c */ /* 0x000fe20003f46270 */
[----:B0-----:R-:W-:Y:S02]  /*0890*/  VIADD R3, R4, 0xffffffe ;  /* 0x0ffffffe04037836 */ /* 0x001fe40000000000 */
[----:B------:R-:W-:-:S04]  /*08a0*/  VIADD R4, R5, 0xffffffe ;  /* 0x0ffffffe05047836 */ /* 0x000fc80000000000 */
[----:B------:R-:W-:Y:S01]  /*08b0*/  @P0 VIADD R2, R2, 0x1 ;  /* 0x0000000102020836 */ /* 0x000fe20000000000 */
[----:B------:R-:W0:Y:S03]  /*08c0*/  F2I.FTZ.U32.TRUNC.NTZ R3, R3 ;  /* 0x0000000300037305 */ /* 0x000e26000021f000 */
[----:B------:R-:W-:-:S04]  /*08d0*/  IMAD.MOV.U32 R12, RZ, RZ, R2 ;  /* 0x000000ffff0c7224 */ /* 0x000fc800078e0002 */
[----:B------:R-:W-:Y:S01]  /*08e0*/  @!P2 IMAD.MOV R12, RZ, RZ, -R12 ;  /* 0x000000ffff0ca224 */ /* 0x000fe200078e0a0c */
[----:B------:R-:W1:Y:S01]  /*08f0*/  F2I.FTZ.U32.TRUNC.NTZ R5, R4 ;  /* 0x0000000400057305 */ /* 0x000e62000021f000 */
[----:B------:R-:W-:-:S05]  /*0900*/  @!P1 LOP3.LUT R12, RZ, R11, RZ, 0x33, !PT ;  /* 0x0000000bff0c9212 */ /* 0x000fca00078e33ff */
[----:B------:R-:W-:Y:S02]  /*0910*/  IMAD.MOV R0, RZ, RZ, -R12 ;  /* 0x000000ffff007224 */ /* 0x000fe400078e0a0c */
[----:B0-----:R-:W-:Y:S02]  /*0920*/  IMAD.MOV R2, RZ, RZ, -R3 ;  /* 0x000000ffff027224 */ /* 0x001fe400078e0a03 */
[----:B------:R-:W-:Y:S02]  /*0930*/  IMAD R0, R11, R0, R8 ;  /* 0x000000000b007224 */ /* 0x000fe400078e0208 */
[----:B------:R-:W-:Y:S01]  /*0940*/  IMAD R7, R2, R9, RZ ;  /* 0x0000000902077224 */ /* 0x000fe200078e02ff */
[----:B------:R-:W0:Y:S01]  /*0950*/  LDS R11, [UR9] ;  /* 0x00000009ff0b7984 */ /* 0x000e220008000800 */
[----:B------:R-:W-:Y:S02]  /*0960*/  IMAD.IADD R0, R6, 0x1, R0 ;  /* 0x0000000106007824 */ /* 0x000fe400078e0200 */
[----:B-1----:R-:W-:-:S02]  /*0970*/  IMAD.MOV R15, RZ, RZ, -R5 ;  /* 0x000000ffff0f7224 */ /* 0x002fc400078e0a05 */
[----:B------:R-:W-:Y:S02]  /*0980*/  IMAD.MOV.U32 R2, RZ, RZ, RZ ;  /* 0x000000ffff027224 */ /* 0x000fe400078e00ff */
[----:B------:R-:W-:Y:S02]  /*0990*/  IMAD R15, R15, R14, RZ ;  /* 0x0000000e0f0f7224 */ /* 0x000fe400078e02ff */
[----:B------:R-:W-:Y:S02]  /*09a0*/  IMAD.MOV.U32 R4, RZ, RZ, RZ ;  /* 0x000000ffff047224 */ /* 0x000fe400078e00ff */
[----:B------:R-:W-:Y:S02]  /*09b0*/  IMAD R21, R0, 0x200, R56 ;  /* 0x0000020000157824 */ /* 0x000fe400078e0238 */
[----:B------:R-:W-:-:S03]  /*09c0*/  IMAD.HI.U32 R2, R3, R7, R2 ;  /* 0x0000000703027227 */ /* 0x000fc600078e0002 */
[----:B------:R-:W-:Y:S01]  /*09d0*/  STL [R1+0x304], R21 ;  /* 0x0003041501007387 */ /* 0x000fe20000100800 */
[----:B------:R-:W-:Y:S01]  /*09e0*/  IMAD.HI.U32 R15, R5, R15, R4 ;  /* 0x0000000f050f7227 */ /* 0x000fe200078e0004 */
[----:B------:R-:W-:-:S03]  /*09f0*/  IABS R5, R21 ;  /* 0x0000001500057213 */ /* 0x000fc60000000000 */
[C---:B------:R-:W-:Y:S02]  /*0a00*/  VIADD R20, R21.reuse, 0x80 ;  /* 0x0000008015147836 */ /* 0x040fe40000000000 */
[C---:B------:R-:W-:Y:S02]  /*0a10*/  VIADD R18, R21.reuse, 0x100 ;  /* 0x0000010015127836 */ /* 0x040fe40000000000 */
[----:B------:R-:W-:Y:S01]  /*0a20*/  VIADD R19, R21, 0x180 ;  /* 0x0000018015137836 */ /* 0x000fe20000000000 */
[----:B------:R-:W-:Y:S01]  /*0a30*/  IABS R6, R20 ;  /* 0x0000001400067213 */ /* 0x000fe20000000000 */
[----:B------:R-:W-:Y:S01]  /*0a40*/  IMAD.HI.U32 R0, R2, R5, RZ ;  /* 0x0000000502007227 */ /* 0x000fe200078e00ff */
[----:B------:R-:W-:Y:S01]  /*0a50*/  IABS R8, R18 ;  /* 0x0000001200087213 */ /* 0x000fe20000000000 */
[----:B------:R-:W-:Y:S01]  /*0a60*/  STL [R1+0xb8c], R20 ;  /* 0x000b8c1401007387 */ /* 0x000fe20000100800 */
[----:B------:R-:W-:Y:S01]  /*0a70*/  IABS R10, R19 ;  /* 0x00000013000a7213 */ /* 0x000fe20000000000 */
[----:B------:R-:W-:Y:S01]  /*0a80*/  IMAD.MOV R0, RZ, RZ, -R0 ;  /* 0x000000ffff007224 */ /* 0x000fe200078e0a00 */
[----:B------:R-:W-:Y:S01]  /*0a90*/  ISETP.GE.AND P4, PT, R20, RZ, PT ;  /* 0x000000ff1400720c */ /* 0x000fe20003f86270 */
[C---:B------:R-:W-:Y:S01]  /*0aa0*/  IMAD.HI.U32 R3, R2.reuse, R6, RZ ;  /* 0x0000000602037227 */ /* 0x040fe200078e00ff */
[----:B------:R-:W-:Y:S01]  /*0ab0*/  STL [R1+0xb64], R18 ;  /* 0x000b641201007387 */ /* 0x000fe20000100800 */
[----:B------:R-:W-:Y:S02]  /*0ac0*/  BAR.SYNC.DEFER_BLOCKING 0x0 ;  /* 0x0000000000007b1d */ /* 0x000fe40000010000 */
[----:B------:R-:W-:Y:S01]  /*0ad0*/  IMAD R0, R9, R0, R5 ;  /* 0x0000000009007224 */ /* 0x000fe200078e0205 */
[----:B------:R-:W-:Y:S01]  /*0ae0*/  ISETP.GE.AND P5, PT, R19, RZ, PT ;  /* 0x000000ff1300720c */ /* 0x000fe20003fa6270 */
[----:B------:R-:W-:Y:S01]  /*0af0*/  IMAD.MOV R7, RZ, RZ, -R3 ;  /* 0x000000ffff077224 */ /* 0x000fe200078e0a03 */
[----:B0-----:R-:W-:Y:S01]  /*0b00*/  R2UR UR8, R11 ;  /* 0x000000000b0872ca */ /* 0x001fe200000e0000 */
[C---:B------:R-:W-:Y:S01]  /*0b10*/  IMAD.HI.U32 R3, R2.reuse, R8, RZ ;  /* 0x0000000802037227 */ /* 0x040fe200078e00ff */
[----:B------:R-:W-:Y:S01]  /*0b20*/  ISETP.GT.U32.AND P0, PT, R9, R0, PT ;  /* 0x000000000900720c */ /* 0x000fe20003f04070 */
[----:B------:R-:W-:Y:S02]  /*0b30*/  STL [R1+0xb30], R19 ;  /* 0x000b301301007387 */ /* 0x000fe40000100800 */
[----:B------:R-:W-:-:S04]  /*0b40*/  IMAD.HI.U32 R4, R2, R10, RZ ;  /* 0x0000000a02047227 */ /* 0x000fc800078e00ff */
[----:B------:R-:W-:Y:S02]  /*0b50*/  IMAD.MOV R3, RZ, RZ, -R3 ;  /* 0x000000ffff037224 */ /* 0x000fe400078e0a03 */
[----:B------:R-:W-:Y:S02]  /*0b60*/  IMAD.MOV R4, RZ, RZ, -R4 ;  /* 0x000000ffff047224 */ /* 0x000fe400078e0a04 */
[C---:B------:R-:W-:Y:S01]  /*0b70*/  IMAD R2, R9.reuse, R7, R6 ;  /* 0x0000000709027224 */ /* 0x040fe200078e0206 */
[----:B------:R-:W-:Y:S01]  /*0b80*/  SHF.R.U32.HI R7, RZ, 0x5, R22 ;  /* 0x00000005ff077819 */ /* 0x000fe20000011616 */
[C---:B------:R-:W-:Y:S02]  /*0b90*/  IMAD R3, R9.reuse, R3, R8 ;  /* 0x0000000309037224 */ /* 0x040fe400078e0208 */
[C---:B------:R-:W-:Y:S01]  /*0ba0*/  IMAD R4, R9.reuse, R4, R10 ;  /* 0x0000000409047224 */ /* 0x040fe200078e020a */
[C---:B------:R-:W-:Y:S01]  /*0bb0*/  ISETP.GT.U32.AND P1, PT, R9.reuse, R2, PT ;  /* 0x000000020900720c */ /* 0x040fe20003f24070 */
[----:B------:R-:W-:Y:S01]  /*0bc0*/  @!P0 IMAD.IADD R0, R0, 0x1, -R9 ;  /* 0x0000000100008824 */ /* 0x000fe200078e0a09 */
[C---:B------:R-:W-:Y:S01]  /*0bd0*/  ISETP.GT.U32.AND P2, PT, R9.reuse, R3, PT ;  /* 0x000000030900720c */ /* 0x040fe20003f44070 */
[----:B------:R-:W-:Y:S01]  /*0be0*/  IMAD.SHL.U32 R23, R12, 0x40, RZ ;  /* 0x000000400c177824 */ /* 0x000fe200078e00ff */
[C---:B------:R-:W-:Y:S01]  /*0bf0*/  ISETP.GT.U32.AND P3, PT, R9.reuse, R4, PT ;  /* 0x000000040900720c */ /* 0x040fe20003f64070 */
[----:B------:R-:W-:Y:S01]  /*0c00*/  VIADD R8, R54, 0xfffffff7 ;  /* 0xfffffff736087836 */ /* 0x000fe20000000000 */
[----:B------:R-:W-:-:S02]  /*0c10*/  ISETP.GT.U32.AND P6, PT, R9, R0, PT ;  /* 0x000000000900720c */ /* 0x000fc40003fc4070 */
[----:B------:R-:W-:Y:S01]  /*0c20*/  LOP3.LUT R13, R23, R13, RZ, 0xfc, !PT ;  /* 0x0000000d170d7212 */ /* 0x000fe200078efcff */
[----:B------:R-:W-:Y:S01]  /*0c30*/  STL [R1+0x300], R23 ;  /* 0x0003001701007387 */ /* 0x000fe20000100800 */
[----:B------:R-:W-:Y:S01]  /*0c40*/  R2UR UR7, R7 ;  /* 0x00000000070772ca */ /* 0x000fe200000e0000 */
[----:B------:R-:W-:Y:S01]  /*0c50*/  VIADD R7, R54, 0xffffffff ;  /* 0xffffffff36077836 */ /* 0x000fe20000000000 */
[----:B------:R-:W-:Y:S01]  /*0c60*/  LOP3.LUT R5, R13, 0x2, RZ, 0xfc, !PT ;  /* 0x000000020d057812 */ /* 0x000fe200078efcff */
[--C-:B------:R-:W-:Y:S01]  /*0c70*/  @!P1 IMAD.IADD R2, R2, 0x1, -R9.reuse ;  /* 0x0000000102029824 */ /* 0x100fe200078e0a09 */
[----:B------:R-:W-:Y:S01]  /*0c80*/  IABS R47, R13 ;  /* 0x0000000d002f7213 */ /* 0x000fe20000000000 */
[--C-:B------:R-:W-:Y:S01]  /*0c90*/  @!P2 IMAD.IADD R3, R3, 0x1, -R9.reuse ;  /* 0x000000010303a824 */ /* 0x100fe200078e0a09 */
[----:B------:R-:W-:Y:S01]  /*0ca0*/  IABS R46, R5 ;  /* 0x00000005002e7213 */ /* 0x000fe20000000000 */
[--C-:B------:R-:W-:Y:S01]  /*0cb0*/  @!P3 IMAD.IADD R4, R4, 0x1, -R9.reuse ;  /* 0x000000010404b824 */ /* 0x100fe200078e0a09 */
[C---:B------:R-:W-:Y:S01]  /*0cc0*/  ISETP.GT.U32.AND P0, PT, R9.reuse, R2, PT ;  /* 0x000000020900720c */ /* 0x040fe20003f04070 */
[----:B------:R0:W-:Y:S01]  /*0cd0*/  STL [R1+0x264], R5 ;  /* 0x0002640501007387 */ /* 0x0001e20000100800 */
[C---:B------:R-:W-:Y:S01]  /*0ce0*/  ISETP.GT.U32.AND P1, PT, R9.reuse, R3, PT ;  /* 0x000000030900720c */ /* 0x040fe20003f24070 */
[----:B------:R-:W-:Y:S01]  /*0cf0*/  @!P6 IMAD.IADD R0, R0, 0x1, -R9 ;  /* 0x000000010000e824 */ /* 0x000fe200078e0a09 */
[----:B------:R-:W-:Y:S01]  /*0d00*/  ISETP.GT.U32.AND P2, PT, R9, R4, PT ;  /* 0x000000040900720c */ /* 0x000fe20003f44070 */
[----:B------:R-:W-:Y:S01]  /*0d10*/  USHF.L.U32 UR4, UR7, 0x15, URZ ;  /* 0x0000001507047899 */ /* 0x000fe200080006ff */
[----:B------:R-:W-:-:S02]  /*0d20*/  ISETP.GE.AND P3, PT, R21, RZ, PT ;  /* 0x000000ff1500720c */ /* 0x000fc40003f66270 */
[----:B------:R-:W-:Y:S01]  /*0d30*/  ISETP.GE.AND P6, PT, R18, RZ, PT ;  /* 0x000000ff1200720c */ /* 0x000fe20003fc6270 */
[----:B------:R-:W-:Y:S01]  /*0d40*/  ULOP3.LUT UR4, UR4, 0x600000, URZ, 0xc0, !UPT ;  /* 0x0060000004047892 */ /* 0x000fe2000f8ec0ff */
[----:B0-----:R-:W-:-:S03]  /*0d50*/  IMAD.HI.U32 R5, R15, R47, RZ ;  /* 0x0000002f0f057227 */ /* 0x001fc600078e00ff */
[----:B------:R-:W-:Y:S01]  /*0d60*/  UIADD3 UR10, UPT, UPT, UR8, UR4, URZ ;  /* 0x00000004080a7290 */ /* 0x000fe2000fffe0ff */
[----:B------:R-:W-:Y:S02]  /*0d70*/  IMAD.MOV R6, RZ, RZ, -R5 ;  /* 0x000000ffff067224 */ /* 0x000fe400078e0a05 */
[----:B------:R-:W-:Y:S01]  /*0d80*/  UMOV UR4, 0x1 ;  /* 0x0000000100047882 */ /* 0x000fe20000000000 */
[----:B------:R-:W-:-:S04]  /*0d90*/  IMAD.HI.U32 R5, R15, R46, RZ ;  /* 0x0000002e0f057227 */ /* 0x000fc800078e00ff */
[----:B------:R-:W-:Y:S02]  /*0da0*/  IMAD.MOV R5, RZ, RZ, -R5 ;  /* 0x000000ffff057224 */ /* 0x000fe400078e0a05 */
[--C-:B------:R-:W-:Y:S01]  /*0db0*/  @!P0 IMAD.IADD R2, R2, 0x1, -R9.reuse ;  /* 0x0000000102028824 */ /* 0x100fe200078e0a09 */
[----:B------:R-:W-:Y:S01]  /*0dc0*/  ISETP.NE.AND P0, PT, R16, RZ, PT ;  /* 0x000000ff1000720c */ /* 0x000fe20003f05270 */
[--C-:B------:R-:W-:Y:S02]  /*0dd0*/  @!P1 IMAD.IADD R3, R3, 0x1, -R9.reuse ;  /* 0x0000000103039824 */ /* 0x100fe400078e0a09 */
[----:B------:R-:W-:Y:S01]  /*0de0*/  @!P2 IMAD.IADD R4, R4, 0x1, -R9 ;  /* 0x000000010404a824 */ /* 0x000fe200078e0a09 */
[----:B------:R-:W-:Y:S01]  /*0df0*/  ISETP.GE.U32.AND P2, PT, R8, 0x7fffffb8, PT ;  /* 0x7fffffb80800780c */ /* 0x000fe20003f46070 */
[----:B------:R-:W-:Y:S01]  /*0e00*/  IMAD R46, R14, R5, R46 ;  /* 0x000000050e2e7224 */ /* 0x000fe200078e022e */
[----:B------:R-:W-:Y:S01]  /*0e10*/  LOP3.LUT R5, RZ, R16, RZ, 0x33, !PT ;  /* 0x00000010ff057212 */ /* 0x000fe200078e33ff */
[----:B------:R-:W-:-:S02]  /*0e20*/  @!P3 IMAD.MOV R0, RZ, RZ, -R0 ;  /* 0x000000ffff00b224 */ /* 0x000fc400078e0a00 */
[----:B------:R-:W-:Y:S02]  /*0e30*/  @!P4 IMAD.MOV R2, RZ, RZ, -R2 ;  /* 0x000000ffff02c224 */ /* 0x000fe400078e0a02 */
[----:B------:R-:W-:Y:S01]  /*0e40*/  @!P6 IMAD.MOV R3, RZ, RZ, -R3 ;  /* 0x000000ffff03e224 */ /* 0x000fe200078e0a03 */
[C---:B------:R-:W-:Y:S01]  /*0e50*/  SEL R0, R5.reuse, R0, !P0 ;  /* 0x0000000005007207 */ /* 0x040fe20004000000 */
[----:B------:R-:W-:Y:S01]  /*0e60*/  @!P5 IMAD.MOV R4, RZ, RZ, -R4 ;  /* 0x000000ffff04d224 */ /* 0x000fe200078e0a04 */
[C---:B------:R-:W-:Y:S01]  /*0e70*/  SEL R2, R5.reuse, R2, !P0 ;  /* 0x0000000205027207 */ /* 0x040fe20004000000 */
[----:B------:R-:W-:Y:S01]  /*0e80*/  IMAD R47, R14, R6, R47 ;  /* 0x000000060e2f7224 */ /* 0x000fe200078e022f */
[C---:B------:R-:W-:Y:S01]  /*0e90*/  SEL R3, R5.reuse, R3, !P0 ;  /* 0x0000000305037207 */ /* 0x040fe20004000000 */
[C---:B------:R-:W-:Y:S01]  /*0ea0*/  VIADD R8, R54.reuse, 0xffffffee ;  /* 0xffffffee36087836 */ /* 0x040fe20000000000 */
[----:B------:R-:W-:Y:S01]  /*0eb0*/  SEL R6, R5, R4, !P0 ;  /* 0x0000000405067207 */ /* 0x000fe20004000000 */
[C---:B------:R-:W-:Y:S01]  /*0ec0*/  VIADD R5, R54.reuse, 0xffffffec ;  /* 0xffffffec36057836 */ /* 0x040fe20000000000 */
[----:B------:R-:W-:Y:S01]  /*0ed0*/  ISETP.GE.U32.AND P6, PT, R7, 0x7fffffc0, PT ;  /* 0x7fffffc00700780c */ /* 0x000fe20003fc6070 */
[----:B------:R-:W-:Y:S01]  /*0ee0*/  VIADD R4, R54, 0xffffffed ;  /* 0xffffffed36047836 */ /* 0x000fe20000000000 */
[----:B------:R-:W-:Y:S01]  /*0ef0*/  ISETP.GE.U32.AND P0, PT, R8, 0x7fffffaf, PT ;  /* 0x7fffffaf0800780c */ /* 0x000fe20003f06070 */
[C---:B------:R-:W-:Y:S01]  /*0f00*/  VIADD R7, R54.reuse, 0xffffffef ;  /* 0xffffffef36077836 */ /* 0x040fe20000000000 */
[----:B------:R-:W-:Y:S01]  /*0f10*/  ISETP.GE.U32.AND P3, PT, R5, 0x7fffffad, PT ;  /* 0x7fffffad0500780c */ /* 0x000fe20003f66070 */
[----:B------:R-:W-:Y:S01]  /*0f20*/  VIADD R5, R54, 0xffffffe8 ;  /* 0xffffffe836057836 */ /* 0x000fe20000000000 */
[----:B------:R-:W-:Y:S01]  /*0f30*/  ISETP.GE.U32.AND P5, PT, R4, 0x7fffffae, PT ;  /* 0x7fffffae0400780c */ /* 0x000fe20003fa6070 */
[----:B------:R-:W-:Y:S01]  /*0f40*/  VIADD R4, R54, 0xffffffe9 ;  /* 0xffffffe936047836 */ /* 0x000fe20000000000 */
[----:B------:R-:W-:-:S02]  /*0f50*/  SEL R30, RZ, 0x1, P3 ;  /* 0x00000001ff1e7807 */ /* 0x000fc40001800000 */
[----:B------:R-:W-:Y:S01]  /*0f60*/  ISETP.GE.U32.AND P4, PT, R5, 0x7fffffa9, PT ;  /* 0x7fffffa90500780c */ /* 0x000fe20003f86070 */
[----:B------:R-:W-:Y:S01]  /*0f70*/  VIADD R5, R54, 0xffffffea ;  /* 0xffffffea36057836 */ /* 0x000fe20000000000 */
[----:B------:R-:W-:Y:S01]  /*0f80*/  ISETP.GE.U32.AND P3, PT, R4, 0x7fffffaa, PT ;  /* 0x7fffffaa0400780c */ /* 0x000fe20003f66070 */
[C---:B------:R-:W-:Y:S01]  /*0f90*/  VIADD R4, R54.reuse, 0xffffffeb ;  /* 0xffffffeb36047836 */ /* 0x040fe20000000000 */
[----:B------:R-:W-:Y:S02]  /*0fa0*/  SEL R33, RZ, 0x1fffe, P5 ;  /* 0x0001fffeff217807 */ /* 0x000fe40002800000 */
[----:B------:R-:W-:Y:S01]  /*0fb0*/  ISETP.GE.U32.AND P5, PT, R5, 0x7fffffab, PT ;  /* 0x7fffffab0500780c */ /* 0x000fe20003fa6070 */
[C---:B------:R-:W-:Y:S01]  /*0fc0*/  VIADD R5, R54.reuse, 0xffffffe4 ;  /* 0xffffffe436057836 */ /* 0x040fe20000000000 */
[----:B------:R-:W-:Y:S01]  /*0fd0*/  ISETP.GE.U32.AND P1, PT, R7, 0x7fffffb0, PT ;  /* 0x7fffffb00700780c */ /* 0x000fe20003f26070 */
[----:B------:R-:W-:Y:S01]  /*0fe0*/  VIADD R7, R54, 0xffffffe6 ;  /* 0xffffffe636077836 */ /* 0x000fe20000000000 */
[----:B------:R-:W-:Y:S01]  /*0ff0*/  SEL R18, RZ, 0x4, P0 ;  /* 0x00000004ff127807 */ /* 0x000fe20000000000 */
[----:B------:R-:W-:Y:S01]  /*1000*/  IMAD.IADD R33, R30, 0x1, R33 ;  /* 0x000000011e217824 */ /* 0x000fe200078e0221 */
[----:B------:R-:W-:Y:S01]  /*1010*/  ISETP.GE.U32.AND P0, PT, R4, 0x7fffffac, PT ;  /* 0x7fffffac0400780c */ /* 0x000fe20003f06070 */
[----:B------:R-:W-:Y:S01]  /*1020*/  VIADD R4, R54, 0xffffffe5 ;  /* 0xffffffe536047836 */ /* 0x000fe20000000000 */
[----:B------:R-:W-:-:S02]  /*1030*/  SEL R25, RZ, 0x7fff8, P1 ;  /* 0x0007fff8ff197807 */ /* 0x000fc40000800000 */
[----:B------:R-:W-:Y:S01]  /*1040*/  ISETP.GE.U32.AND P1, PT, R5, 0x7fffffa5, PT ;  /* 0x7fffffa50500780c */ /* 0x000fe20003f26070 */
[----:B------:R-:W-:Y:S01]  /*1050*/  VIADD R5, R54, 0xffffffe7 ;  /* 0xffffffe736057836 */ /* 0x000fe20000000000 */
[----:B------:R-:W-:Y:S02]  /*1060*/  SEL R32, RZ, 0x1, P4 ;  /* 0x00000001ff207807 */ /* 0x000fe40002000000 */
[----:B------:R-:W-:Y:S01]  /*1070*/  ISETP.GE.U32.AND P4, PT, R4, 0x7fffffa6, PT ;  /* 0x7fffffa60400780c */ /* 0x000fe20003f86070 */
[C---:B------:R-:W-:Y:S01]  /*1080*/  VIADD R4, R54.reuse, 0xffffffe1 ;  /* 0xffffffe136047836 */ /* 0x040fe20000000000 */
[----:B------:R-:W-:Y:S02]  /*1090*/  SEL R28, RZ, 0x4, P5 ;  /* 0x00000004ff1c7807 */ /* 0x000fe40002800000 */
[----:B------:R-:W-:Y:S01]  /*10a0*/  ISETP.GE.U32.AND P5, PT, R5, 0x7fffffa8, PT ;  /* 0x7fffffa80500780c */ /* 0x000fe20003fa6070 */
[----:B------:R-:W-:Y:S01]  /*10b0*/  VIADD R5, R54, 0xffffffe0 ;  /* 0xffffffe036057836 */ /* 0x000fe20000000000 */
[----:B------:R-:W-:-:S02]  /*10c0*/  SEL R31, RZ, 0x7fff8, P0 ;  /* 0x0007fff8ff1f7807 */ /* 0x000fc40000000000 */
        /* <DEDUP_REMOVED lines=11> */
[C---:B------:R-:W-:Y:S01]  /*1180*/  VIADD R4, R54.reuse, 0xffffffcd ;  /* 0xffffffcd36047836 */ /* 0x040fe20000000000 */
[----:B------:R-:W-:Y:S02]  /*1190*/  SEL R29, RZ, 0x7fff8, P5 ;  /* 0x0007fff8ff1d7807 */ /* 0x000fe40002800000 */
        /* <DEDUP_REMOVED lines=19> */
[----:B------:R-:W-:Y:S01]  /*12d0*/  ISETP.GE.U32.AND P0, PT, R4, 0x7fffff8a, PT ;  /* 0x7fffff8a0400780c */ /* 0x000fe20003f06070 */
[----:B------:R-:W-:Y:S01]  /*12e0*/  VIADD R4, R54, 0xffffffcb ;  /* 0xffffffcb36047836 */ /* 0x000fe20000000000 */
[----:B------:R-:W-:Y:S01]  /*12f0*/  SEL R22, RZ, 0x4, P4 ;  /* 0x00000004ff167807 */ /* 0x000fe20002000000 */
[----:B------:R-:W-:Y:S01]  /*1300*/  IMAD.IADD R36, R36, 0x1, R39 ;  /* 0x0000000124247824 */ /* 0x000fe200078e0227 */
[----:B------:R-:W-:Y:S01]  /*1310*/  ISETP.GE.U32.AND P4, PT, R5, 0x7fffff8b, PT ;  /* 0x7fffff8b0500780c */ /* 0x000fe20003f86070 */
[----:B------:R-:W-:Y:S01]  /*1320*/  VIADD R5, R54, 0xffffffc4 ;  /* 0xffffffc436057836 */ /* 0x000fe20000000000 */
[----:B------:R-:W-:Y:S02]  /*1330*/  SEL R23, RZ, 0x7fff8, P3 ;  /* 0x0007fff8ff177807 */ /* 0x000fe40001800000 */
[----:B------:R-:W-:Y:S01]  /*1340*/  ISETP.GE.U32.AND P3, PT, R4, 0x7fffff8c, PT ;  /* 0x7fffff8c0400780c */ /* 0x000fe20003f66070 */
[----:B------:R-:W-:Y:S01]  /*1350*/  VIADD R4, R54, 0xffffffc5 ;  /* 0xffffffc536047836 */ /* 0x000fe20000000000 */
[----:B------:R-:W-:-:S02]  /*1360*/  SEL R34, RZ, 0x1, P5 ;  /* 0x00000001ff227807 */ /* 0x000fc40002800000 */
[----:B------:R-:W-:Y:S01]  /*1370*/  ISETP.GE.U32.AND P5, PT, R5, 0x7fffff85, PT ;  /* 0x7fffff850500780c */ /* 0x000fe20003fa6070 */
[----:B------:R-:W-:Y:S01]  /*1380*/  VIADD R5, R54, 0xffffffc7 ;  /* 0xffffffc736057836 */ /* 0x000fe20000000000 */
[----:B------:R-:W-:Y:S02]  /*1390*/  SEL R41, RZ, 0x1fffe, P0 ;  /* 0x0001fffeff297807 */ /* 0x000fe40000000000 */
[----:B------:R-:W-:Y:S01]  /*13a0*/  ISETP.GE.U32.AND P0, PT, R4, 0x7fffff86, PT ;  /* 0x7fffff860400780c */ /* 0x000fe20003f06070 */
[----:B------:R-:W-:Y:S01]  /*13b0*/  VIADD R4, R54, 0xffffffc1 ;  /* 0xffffffc136047836 */ /* 0x000fe20000000000 */
[----:B------:R-:W-:Y:S01]  /*13c0*/  SEL R21, RZ, 0x7fff8, P3 ;  /* 0x0007fff8ff157807 */ /* 0x000fe20001800000 */
[----:B------:R-:W-:Y:S01]  /*13d0*/  IMAD.IADD R34, R34, 0x1, R41 ;  /* 0x0000000122227824 */ /* 0x000fe200078e0229 */
[----:B------:R-:W-:Y:S01]  /*13e0*/  ISETP.GE.U32.AND P3, PT, R5, 0x7fffff88, PT ;  /* 0x7fffff880500780c */ /* 0x000fe20003f66070 */
[----:B------:R-:W-:Y:S01]  /*13f0*/  VIADD R5, R54, 0xffffffc0 ;  /* 0xffffffc036057836 */ /* 0x000fe20000000000 */
[----:B------:R-:W-:-:S02]  /*1400*/  SEL R42, RZ, 0x1, P5 ;  /* 0x00000001ff2a7807 */ /* 0x000fc40002800000 */
[----:B------:R-:W-:Y:S02]  /*1410*/  SEL R20, RZ, 0x4, P4 ;  /* 0x00000004ff147807 */ /* 0x000fe40002000000 */
[----:B------:R-:W-:Y:S01]  /*1420*/  ISETP.GE.U32.AND P5, PT, R4, 0x7fffff82, PT ;  /* 0x7fffff820400780c */ /* 0x000fe20003fa6070 */
[C---:B------:R-:W-:Y:S01]  /*1430*/  VIADD R4, R54.reuse, 0xffffffc3 ;  /* 0xffffffc336047836 */ /* 0x040fe20000000000 */
[----:B------:R-:W-:Y:S01]  /*1440*/  ISETP.GE.U32.AND P4, PT, R7, 0x7fffff87, PT ;  /* 0x7fffff870700780c */ /* 0x000fe20003f86070 */
[C---:B------:R-:W-:Y:S01]  /*1450*/  VIADD R7, R54.reuse, 0xffffffc2 ;  /* 0xffffffc236077836 */ /* 0x040fe20000000000 */
[----:B------:R-:W-:Y:S02]  /*1460*/  SEL R43, RZ, 0x1fffe, P0 ;  /* 0x0001fffeff2b7807 */ /* 0x000fe40000000000 */
[----:B------:R-:W-:Y:S01]  /*1470*/  ISETP.GE.U32.AND P0, PT, R5, 0x7fffff81, PT ;  /* 0x7fffff810500780c */ /* 0x000fe20003f06070 */
[----:B------:R-:W-:Y:S01]  /*1480*/  VIADD R5, R54, 0xffffffdc ;  /* 0xffffffdc36057836 */ /* 0x000fe20000000000 */
[----:B------:R-:W-:Y:S01]  /*1490*/  SEL R19, RZ, 0x7fff8, P3 ;  /* 0x0007fff8ff137807 */ /* 0x000fe20001800000 */
[----:B------:R-:W-:Y:S01]  /*14a0*/  IMAD.IADD R42, R42, 0x1, R43 ;  /* 0x000000012a2a7824 */ /* 0x000fe200078e022b */
[----:B------:R-:W-:-:S02]  /*14b0*/  SEL R16, RZ, 0x4, P4 ;  /* 0x00000004ff107807 */ /* 0x000fc40002000000 */
[----:B------:R-:W-:Y:S01]  /*14c0*/  ISETP.GE.U32.AND P3, PT, R4, 0x7fffff84, PT ;  /* 0x7fffff840400780c */ /* 0x000fe20003f66070 */
[C---:B------:R-:W-:Y:S01]  /*14d0*/  VIADD R4, R54.reuse, 0xffffffdd ;  /* 0xffffffdd36047836 */ /* 0x040fe20000000000 */
[----:B------:R-:W-:Y:S02]  /*14e0*/  ISETP.GE.U32.AND P4, PT, R7, 0x7fffff83, PT ;  /* 0x7fffff830700780c */ /* 0x000fe40003f86070 */
[----:B------:R-:W-:Y:S02]  /*14f0*/  SEL R45, RZ, 0x1fffe, P5 ;  /* 0x0001fffeff2d7807 */ /* 0x000fe40002800000 */
        /* <DEDUP_REMOVED lines=31> */
[----:B------:R-:W-:Y:S01]  /*16f0*/  VIADD R4, R54, 0xffffffd0 ;  /* 0xffffffd036047836 */ /* 0x000fe20000000000 */
[----:B------:R-:W-:Y:S02]  /*1700*/  ISETP.GE.U32.AND P4, PT, R50, 0x7fffff97, PT ;  /* 0x7fffff973200780c */ /* 0x000fe40003f86070 */
[----:B------:R-:W-:Y:S02]  /*1710*/  SEL R50, RZ, 0x1, P3 ;  /* 0x00000001ff327807 */ /* 0x000fe40001800000 */
[----:B------:R-:W-:Y:S01]  /*1720*/  ISETP.GE.U32.AND P3, PT, R5, 0x7fffff98, PT ;  /* 0x7fffff980500780c */ /* 0x000fe20003f66070 */
[C---:B------:R-:W-:Y:S01]  /*1730*/  VIADD R5, R54.reuse, 0xffffffd1 ;  /* 0xffffffd136057836 */ /* 0x040fe20000000000 */
[----:B------:R-:W-:Y:S01]  /*1740*/  SEL R53, RZ, 0x1fffe, P5 ;  /* 0x0001fffeff357807 */ /* 0x000fe20002800000 */
[----:B------:R-:W-:Y:S01]  /*1750*/  VIADD R54, R54, 0xfffffffe ;  /* 0xfffffffe36367836 */ /* 0x000fe20000000000 */
[----:B------:R-:W-:-:S02]  /*1760*/  ISETP.GE.U32.AND P5, PT, R4, 0x7fffff91, PT ;  /* 0x7fffff910400780c */ /* 0x000fc40003fa6070 */
[----:B------:R-:W-:Y:S01]  /*1770*/  SEL R4, RZ, 0x4, P4 ;  /* 0x00000004ff047807 */ /* 0x000fe20002000000 */
[----:B------:R-:W-:Y:S01]  /*1780*/  IMAD.IADD R50, R50, 0x1, R53 ;  /* 0x0000000132327824 */ /* 0x000fe200078e0235 */
[----:B------:R-:W-:Y:S02]  /*1790*/  ISETP.GE.U32.AND P4, PT, R5, 0x7fffff92, PT ;  /* 0x7fffff920500780c */ /* 0x000fe40003f86070 */
[----:B------:R-:W-:Y:S02]  /*17a0*/  SEL R5, RZ, 0x7fff8, P3 ;  /* 0x0007fff8ff057807 */ /* 0x000fe40001800000 */
[----:B------:R-:W-:Y:S02]  /*17b0*/  ISETP.GE.U32.AND P3, PT, R52, 0x7fffff93, PT ;  /* 0x7fffff933400780c */ /* 0x000fe40003f66070 */
[----:B------:R-:W-:Y:S02]  /*17c0*/  SEL R52, RZ, 0x1, P5 ;  /* 0x00000001ff347807 */ /* 0x000fe40002800000 */
[----:B------:R-:W-:-:S02]  /*17d0*/  ISETP.GE.U32.AND P5, PT, R55, 0x7fffff94, PT ;  /* 0x7fffff943700780c */ /* 0x000fc40003fa6070 */
[----:B------:R-:W-:Y:S02]  /*17e0*/  SEL R55, RZ, 0x1fffe, P4 ;  /* 0x0001fffeff377807 */ /* 0x000fe40002000000 */
[----:B------:R-:W-:Y:S02]  /*17f0*/  SEL R30, RZ, 0x1, P0 ;  /* 0x00000001ff1e7807 */ /* 0x000fe40000000000 */
[----:B------:R-:W-:Y:S01]  /*1800*/  SEL R57, RZ, 0x1, P1 ;  /* 0x00000001ff397807 */ /* 0x000fe20000800000 */
[----:B------:R-:W-:Y:S01]  /*1810*/  IMAD.IADD R52, R52, 0x1, R55 ;  /* 0x0000000134347824 */ /* 0x000fe200078e0237 */
[----:B------:R-:W-:Y:S01]  /*1820*/  LOP3.LUT R42, R42, 0x3, RZ, 0xc0, !PT ;  /* 0x000000032a2a7812 */ /* 0x000fe200078ec0ff */
[----:B------:R-:W-:Y:S01]  /*1830*/  IMAD.IADD R30, R30, 0x1, R45 ;  /* 0x000000011e1e7824 */ /* 0x000fe200078e022d */
[----:B------:R-:W-:Y:S01]  /*1840*/  LOP3.LUT R48, R48, 0x3, RZ, 0xc0, !PT ;  /* 0x0000000330307812 */ /* 0x000fe200078ec0ff */
[----:B------:R-:W-:Y:S01]  /*1850*/  IMAD.IADD R40, R57, 0x1, R40 ;  /* 0x0000000139287824 */ /* 0x000fe200078e0228 */
[----:B------:R-:W-:-:S02]  /*1860*/  IADD3 R16, PT, PT, R42, R19, R16 ;  /* 0x000000132a107210 */ /* 0x000fc40007ffe010 */
[----:B------:R-:W-:Y:S02]  /*1870*/  IADD3 R7, PT, PT, R48, R8, R7 ;  /* 0x0000000830077210 */ /* 0x000fe40007ffe007 */
[----:B------:R-:W-:Y:S02]  /*1880*/  LOP3.LUT R34, R34, 0x3, RZ, 0xc0, !PT ;  /* 0x0000000322227812 */ /* 0x000fe400078ec0ff */
[----:B------:R-:W-:Y:S02]  /*1890*/  LOP3.LUT R30, R30, 0x3, RZ, 0xc0, !PT ;  /* 0x000000031e1e7812 */ /* 0x000fe400078ec0ff */
[----:B------:R-:W-:Y:S02]  /*18a0*/  SEL R8, RZ, 0x4, P3 ;  /* 0x00000004ff087807 */ /* 0x000fe40001800000 */
[----:B------:R-:W-:Y:S02]  /*18b0*/  SEL R19, RZ, 0x7fff8, P5 ;  /* 0x0007fff8ff137807 */ /* 0x000fe40002800000 */
[----:B------:R-:W-:-:S02]  /*18c0*/  LOP3.LUT R52, R52, 0x3, RZ, 0xc0, !PT ;  /* 0x0000000334347812 */ /* 0x000fc400078ec0ff */
[----:B------:R-:W-:Y:S02]  /*18d0*/  LOP3.LUT R50, R50, 0x3, RZ, 0xc0, !PT ;  /* 0x0000000332327812 */ /* 0x000fe400078ec0ff */
[----:B------:R-:W-:Y:S02]  /*18e0*/  LOP3.LUT R32, R32, 0x3, RZ, 0xc0, !PT ;  /* 0x0000000320207812 */ /* 0x000fe400078ec0ff */
[----:B------:R-:W-:Y:S02]  /*18f0*/  IADD3 R20, PT, PT, R34, R21, R20 ;  /* 0x0000001522147210 */ /* 0x000fe40007ffe014 */
[----:B------:R-:W-:Y:S02]  /*1900*/  IADD3 R11, PT, PT, R30, R12, R11 ;  /* 0x0000000c1e0b7210 */ /* 0x000fe40007ffe00b */
[----:B------:R-:W-:Y:S02]  /*1910*/  IADD3 R8, PT, PT, R52, R19, R8 ;  /* 0x0000001334087210 */ /* 0x000fe40007ffe008 */
[----:B------:R-:W-:-:S02]  /*1920*/  LOP3.LUT R40, R40, 0x3, RZ, 0xc0, !PT ;  /* 0x0000000328287812 */ /* 0x000fc400078ec0ff */
[----:B------:R-:W-:Y:S01]  /*1930*/  IADD3 R50, PT, PT, R50, R5, R4 ;  /* 0x0000000532327210 */ /* 0x000fe20007ffe004 */
[----:B------:R-:W-:Y:S01]  /*1940*/  IMAD.SHL.U32 R4, R7, 0x100, RZ ;  /* 0x0000010007047824 */ /* 0x000fe200078e00ff */
[----:B------:R-:W-:Y:S01]  /*1950*/  IADD3 R28, PT, PT, R32, R31, R28 ;  /* 0x0000001f201c7210 */ /* 0x000fe20007ffe01c */
[----:B------:R-:W-:Y:S01]  /*1960*/  IMAD.SHL.U32 R5, R20, 0x100, RZ ;  /* 0x0000010014057824 */ /* 0x000fe200078e00ff */
[----:B------:R-:W-:Y:S02]  /*1970*/  LOP3.LUT R44, R44, 0x3, RZ, 0xc0, !PT ;  /* 0x000000032c2c7812 */ /* 0x000fe400078ec0ff */
[----:B------:R-:W-:Y:S01]  /*1980*/  LOP3.LUT R11, R11, 0xf, RZ, 0xc0, !PT ;  /* 0x0000000f0b0b7812 */ /* 0x000fe200078ec0ff */
[----:B------:R-:W-:Y:S01]  /*1990*/  IMAD.SHL.U32 R19, R28, 0x100, RZ ;  /* 0x000001001c137824 */ /* 0x000fe200078e00ff */
[----:B------:R-:W-:Y:S02]  /*19a0*/  LOP3.LUT R7, R8, 0xf, RZ, 0xc0, !PT ;  /* 0x0000000f08077812 */ /* 0x000fe400078ec0ff */
[----:B------:R-:W-:Y:S01]  /*19b0*/  LOP3.LUT R37, R37, 0x3, RZ, 0xc0, !PT ;  /* 0x0000000325257812 */ /* 0x000fe200078ec0ff */
[----:B------:R-:W-:Y:S01]  /*19c0*/  IMAD R11, R16, 0x10, R11 ;  /* 0x00000010100b7824 */ /* 0x000fe200078e020b */
[----:B------:R-:W-:Y:S01]  /*19d0*/  IADD3 R24, PT, PT, R40, R27, R24 ;  /* 0x0000001b28187210 */ /* 0x000fe20007ffe018 */
[----:B------:R-:W-:Y:S01]  /*19e0*/  IMAD R7, R50, 0x10, R7 ;  /* 0x0000001032077824 */ /* 0x000fe200078e0207 */
[----:B------:R-:W-:-:S02]  /*19f0*/  LOP3.LUT R36, R36, 0x3, RZ, 0xc0, !PT ;  /* 0x0000000324247812 */ /* 0x000fc400078ec0ff */
[----:B------:R-:W-:Y:S02]  /*1a00*/  IADD3 R9, PT, PT, R44, R10, R9 ;  /* 0x0000000a2c097210 */ /* 0x000fe40007ffe009 */
[----:B------:R-:W-:Y:S02]  /*1a10*/  LOP3.LUT R4, R4, 0xf00, RZ, 0xe2, !PT ;  /* 0x00000f0004047812 */ /* 0x000fe400078ee2ff */
[----:B------:R-:W-:Y:S02]  /*1a20*/  IADD3 R26, PT, PT, R37, R29, R26 ;  /* 0x0000001d251a7210 */ /* 0x000fe40007ffe01a */
[----:B------:R-:W-:Y:S01]  /*1a30*/  LOP3.LUT R21, R24, 0xf, RZ, 0xc0, !PT ;  /* 0x0000000f18157812 */ /* 0x000fe200078ec0ff */
[----:B------:R-:W-:Y:S01]  /*1a40*/  IMAD R9, R9, 0x1000, R4 ;  /* 0x0000100009097824 */ /* 0x000fe200078e0204 */
[----:B------:R-:W-:Y:S02]  /*1a50*/  LOP3.LUT R33, R33, 0x3, RZ, 0xc0, !PT ;  /* 0x0000000321217812 */ /* 0x000fe400078ec0ff */
[----:B------:R-:W-:Y:S01]  /*1a60*/  IADD3 R22, PT, PT, R36, R23, R22 ;  /* 0x0000001724167210 */ /* 0x000fe20007ffe016 */
[----:B------:R-:W-:Y:S01]  /*1a70*/  IMAD R21, R26, 0x10, R21 ;  /* 0x000000101a157824 */ /* 0x000fe200078e0215 */
[----:B------:R-:W-:-:S02]  /*1a80*/  LOP3.LUT R5, R5, 0xf00, RZ, 0xe2, !PT ;  /* 0x00000f0005057812 */ /* 0x000fc400078ee2ff */
[----:B------:R-:W-:Y:S02]  /*1a90*/  IADD3 R18, PT, PT, R33, R25, R18 ;  /* 0x0000001921127210 */ /* 0x000fe40007ffe012 */
[----:B------:R-:W-:Y:S01]  /*1aa0*/  LOP3.LUT R19, R19, 0xf00, RZ, 0xe2, !PT ;  /* 0x00000f0013137812 */ /* 0x000fe200078ee2ff */
[----:B------:R-:W-:Y:S01]  /*1ab0*/  IMAD R5, R22, 0x1000, R5 ;  /* 0x0000100016057824 */ /* 0x000fe200078e0205 */
[----:B------:R-:W-:Y:S02]  /*1ac0*/  LOP3.LUT R4, R11, 0xff, RZ, 0xc0, !PT ;  /* 0x000000ff0b047812 */ /* 0x000fe400078ec0ff */
[----:B------:R-:W-:Y:S01]  /*1ad0*/  LOP3.LUT R8, R7, 0xff, RZ, 0xc0, !PT ;  /* 0x000000ff07087812 */ /* 0x000fe200078ec0ff */
[----:B------:R-:W-:Y:S01]  /*1ae0*/  IMAD R18, R18, 0x1000, R19 ;  /* 0x0000100012127824 */ /* 0x000fe200078e0213 */
[----:B------:R-:W-:Y:S01]  /*1af0*/  ISETP.GE.U32.AND P4, PT, R54, 0x7fffffbf, PT ;  /* 0x7fffffbf3600780c */ /* 0x000fe20003f86070 */
[----:B------:R-:W-:Y:S01]  /*1b00*/  IMAD.IADD R4, R5, 0x1, R4 ;  /* 0x0000000105047824 */ /* 0x000fe200078e0204 */
[----:B------:R-:W-:Y:S01]  /*1b10*/  ISETP.NE.U32.AND P3, PT, R56, RZ, PT ;  /* 0x000000ff3800720c */ /* 0x000fe20003f65070 */
[----:B------:R-:W-:Y:S01]  /*1b20*/  IMAD.IADD R9, R9, 0x1, R8 ;  /* 0x0000000109097824 */ /* 0x000fe200078e0208 */
[----:B------:R-:W-:Y:S01]  /*1b30*/  LOP3.LUT R21, R21, 0xff, RZ, 0xc0, !PT ;  /* 0x000000ff15157812 */ /* 0x000fe200078ec0ff */
[----:B---3--:R-:W-:Y:S10]  /*1b40*/  BRA.U UP0, `(.L_x_5) ;  /* 0x0000000100187547 */ /* 0x008ff4000b800000 */
[----:B------:R-:W-:Y:S01]  /*1b50*/  ELECT P5, URZ, PT ;  /* 0x0000000000ff782f */ /* 0x000fe200038a0000 */
[----:B------:R-:W-:Y:S01]  /*1b60*/  IMAD.MOV.U32 R5, RZ, RZ, 0x1 ;  /* 0x00000001ff057424 */ /* 0x000fe200078e00ff */
[----:B------:R-:W-:Y:S01]  /*1b70*/  UMOV UR6, 0x40 ;  /* 0x0000004000067882 */ /* 0x000fe20000000000 */
[----:B------:R-:W-:Y:S01]  /*1b80*/  UVIRTCOUNT.DEALLOC.SMPOOL 0x80 ;  /* 0x000000800000784c */ /* 0x000fe20000000000 */
[----:B------:R-:W-:-:S09]  /*1b90*/  ULEA UR6, UR5, UR6, 0x18 ;  /* 0x0000000605067291 */ /* 0x000fd2000f8ec0ff */
[----:B------:R0:W-:Y:S03]  /*1ba0*/  @P5 STS.U8 [UR6], R5 ;  /* 0x00000005ff005988 */ /* 0x0001e60008000006 */
.L_x_5:
[----:B------:R-:W2:Y:S01]  /*1bb0*/  LDL R22, [R1+0x300] ;  /* 0x0003000001167983 */ /* 0x000ea20000100800 */
[----:B------:R-:W-:Y:S01]  /*1bc0*/  VOTEU.ALL UP1, P3 ;  /* 0x0000000000ff7886 */ /* 0x000fe20001820000 */
[----:B------:R-:W-:Y:S01]  /*1bd0*/  VOTEU.ALL UP2, P3 ;  /* 0x0000000000ff7886 */ /* 0x000fe20001840000 */
[----:B------:R-:W-:Y:S01]  /*1be0*/  PRMT R12, R4, 0x5410, R9 ;  /* 0x00005410040c7816 */ /* 0x000fe20000000009 */
[----:B------:R-:W-:Y:S01]  /*1bf0*/  STL [R1+0xe48], R53 ;  /* 0x000e483501007387 */ /* 0x000fe20000100800 */
[----:B------:R-:W-:Y:S01]  /*1c00*/  IMAD R4, R0, UR20, RZ ;  /* 0x0000001400047c24 */ /* 0x000fe2000f8e02ff */
[----:B------:R-:W-:-:S04]  /*1c10*/  @!UP1 UIADD3 UR14, UPT, UPT, -UR4, 0x100000, URZ ;  /* 0x00100000040e9890 */ /* 0x000fc8000fffe1ff */
[----:B------:R-:W-:Y:S02]  /*1c20*/  @!UP1 USHF.L.U32 UR15, UR14, 0xb, URZ ;  /* 0x0000000b0e0f9899 */ /* 0x000fe400080006ff */
[----:B------:R-:W-:Y:S01]  /*1c30*/  @!UP1 USHF.L.U32 UR14, UR14, 0x1, URZ ;  /* 0x000000010e0e9899 */ /* 0x000fe200080006ff */
[----:B0-----:R-:W-:Y:S01]  /*1c40*/  IMAD R5, R2, UR20, RZ ;  /* 0x0000001402057c24 */ /* 0x001fe2000f8e02ff */
[----:B------:R-:W-:Y:S01]  /*1c50*/  STL [R1+0xe44], R38 ;  /* 0x000e442601007387 */ /* 0x000fe20000100800 */
[----:B------:R-:W-:Y:S01]  /*1c60*/  IMAD R7, R3, UR20, RZ ;  /* 0x0000001403077c24 */ /* 0x000fe2000f8e02ff */
[----:B------:R-:W-:Y:S01]  /*1c70*/  IADD3 R0, P5, PT, R4, UR16, RZ ;  /* 0x0000001004007c10 */ /* 0x000fe2000ffbe0ff */
[----:B------:R-:W0:Y:S01]  /*1c80*/  LDCU.64 UR12, c[0x0][0x3a8] ;  /* 0x00007500ff0c77ac */ /* 0x000e220008000a00 */
[----:B------:R1:W-:Y:S01]  /*1c90*/  STL [R1+0xe3c], R54 ;  /* 0x000e3c3601007387 */ /* 0x0003e20000100800 */
[----:B------:R-:W-:Y:S01]  /*1ca0*/  PRMT R39, RZ, 0x7610, R39 ;  /* 0x00007610ff277816 */ /* 0x000fe20000000027 */
[----:B------:R-:W-:Y:S01]  /*1cb0*/  IMAD.IADD R18, R18, 0x1, R21 ;  /* 0x0000000112127824 */ /* 0x000fe200078e0215 */
[----:B------:R-:W-:Y:S01]  /*1cc0*/  LEA.HI.X.SX32 R2, R4, UR17, 0x1, P5 ;  /* 0x0000001104027c11 */ /* 0x000fe2000a8f0eff */
[----:B------:R-:W-:Y:S01]  /*1cd0*/  STL [R1+0xd68], R19 ;  /* 0x000d681301007387 */ /* 0x000fe20000100800 */
[C---:B------:R-:W-:Y:S01]  /*1ce0*/  IADD3 R3, P5, PT, R5.reuse, UR16, RZ ;  /* 0x0000001005037c10 */ /* 0x040fe2000ffbe0ff */
[----:B------:R-:W-:Y:S02]  /*1cf0*/  STTM.x64 tmem[UR10], RZ ;  /* 0x000000ff000079ed */ /* 0x000fe4000834000a */
[----:B------:R-:W-:Y:S01]  /*1d00*/  STL [R1+0xd74], R19 ;  /* 0x000d741301007387 */ /* 0x000fe20000100800 */
[----:B------:R-:W-:Y:S01]  /*1d10*/  IMAD R16, R6, UR20, RZ ;  /* 0x0000001406107c24 */ /* 0x000fe2000f8e02ff */
[----:B------:R-:W-:Y:S01]  /*1d20*/  LEA.HI.X.SX32 R4, R5, UR17, 0x1, P5 ;  /* 0x0000001105047c11 */ /* 0x000fe2000a8f0eff */
[----:B------:R-:W-:Y:S01]  /*1d30*/  @!P6 IMAD.MOV.U32 R10, RZ, RZ, R3 ;  /* 0x000000ffff0ae224 */ /* 0x000fe200078e0003 */
[----:B------:R-:W-:Y:S01]  /*1d40*/  STL [R1+0xd8c], R19 ;  /* 0x000d8c1301007387 */ /* 0x000fe20000100800 */
[----:B------:R-:W-:Y:S01]  /*1d50*/  PRMT R43, RZ, 0x7610, R43 ;  /* 0x00007610ff2b7816 */ /* 0x000fe2000000002b */
[----:B------:R-:W-:Y:S01]  /*1d60*/  @!P6 IMAD.MOV.U32 R8, RZ, RZ, R0 ;  /* 0x000000ffff08e224 */ /* 0x000fe200078e0000 */
[----:B------:R-:W-:Y:S01]  /*1d70*/  PRMT R42, RZ, 0x7610, R42 ;  /* 0x00007610ff2a7816 */ /* 0x000fe2000000002a */
[----:B------:R-:W-:Y:S01]  /*1d80*/  STL [R1+0xd90], R19 ;  /* 0x000d901301007387 */ /* 0x000fe20000100800 */
[----:B------:R-:W-:Y:S01]  /*1d90*/  @!P6 IMAD.MOV.U32 R9, RZ, RZ, R2 ;  /* 0x000000ffff09e224 */ /* 0x000fe200078e0002 */
[----:B0-----:R-:W-:-:S02]  /*1da0*/  USHF.L.U32 UR5, UR12, 0x3, URZ ;  /* 0x000000030c057899 */ /* 0x001fc400080006ff */
[----:B------:R-:W-:Y:S01]  /*1db0*/  STL [R1+0xda8], R19 ;  /* 0x000da81301007387 */ /* 0x000fe20000100800 */
[----:B------:R-:W-:Y:S02]  /*1dc0*/  PRMT R40, RZ, 0x7610, R40 ;  /* 0x00007610ff287816 */ /* 0x000fe40000000028 */
[----:B------:R-:W-:Y:S01]  /*1dd0*/  PRMT R48, RZ, 0x7610, R48 ;  /* 0x00007610ff307816 */ /* 0x000fe20000000030 */
[----:B------:R-:W-:Y:S01]  /*1de0*/  STL [R1+0xdac], R19 ;  /* 0x000dac1301007387 */ /* 0x000fe20000100800 */
[----:B------:R-:W-:Y:S02]  /*1df0*/  PRMT R45, RZ, 0x7610, R45 ;  /* 0x00007610ff2d7816 */ /* 0x000fe4000000002d */
[----:B------:R-:W-:Y:S01]  /*1e00*/  PRMT R44, RZ, 0x7610, R44 ;  /* 0x00007610ff2c7816 */ /* 0x000fe2000000002c */
[----:B------:R-:W-:Y:S01]  /*1e10*/  STL [R1+0xdb8], R19 ;  /* 0x000db81301007387 */ /* 0x000fe20000100800 */
[----:B------:R-:W-:Y:S01]  /*1e20*/  USHF.L.U32 UR6, UR12, 0x4, URZ ;  /* 0x000000040c067899 */ /* 0x000fe200080006ff */
[----:B------:R-:W-:Y:S01]  /*1e30*/  PRMT R36, RZ, 0x7610, R36 ;  /* 0x00007610ff247816 */ /* 0x000fe20000000024 */
[----:B------:R-:W0:Y:S01]  /*1e40*/  LDCU UR28, c[0x0][0x3b0] ;  /* 0x00007600ff1c77ac */ /* 0x000e220008000800 */
[----:B------:R-:W-:Y:S01]  /*1e50*/  STL [R1+0xdbc], R19 ;  /* 0x000dbc1301007387 */ /* 0x000fe20000100800 */
[----:B------:R-:W-:-:S02]  /*1e60*/  PRMT R51, RZ, 0x7610, R51 ;  /* 0x00007610ff337816 */ /* 0x000fc40000000033 */
[----:B-1----:R-:W-:Y:S01]  /*1e70*/  PRMT R54, RZ, 0x7610, R54 ;  /* 0x00007610ff367816 */ /* 0x002fe20000000036 */
[----:B------:R-:W-:Y:S01]  /*1e80*/  STL [R1+0xdd4], R19 ;  /* 0x000dd41301007387 */ /* 0x000fe20000100800 */
[----:B------:R-:W-:Y:S01]  /*1e90*/  PRMT R34, RZ, 0x7610, R34 ;  /* 0x00007610ff227816 */ /* 0x000fe20000000022 */
[----:B------:R-:W1:Y:S02]  /*1ea0*/  LDCU UR20, c[0x0][0x3b0] ;  /* 0x00007600ff1477ac */ /* 0x000e640008000800 */
[----:B------:R-:W-:Y:S01]  /*1eb0*/  STL [R1+0xdd8], R19 ;  /* 0x000dd81301007387 */ /* 0x000fe20000100800 */
[----:B------:R-:W-:Y:S01]  /*1ec0*/  PRMT R35, RZ, 0x7610, R35 ;  /* 0x00007610ff237816 */ /* 0x000fe20000000023 */
[----:B------:R-:W3:Y:S02]  /*1ed0*/  LDCU UR21, c[0x0][0x3b0] ;  /* 0x00007600ff1577ac */ /* 0x000ee40008000800 */
[----:B------:R-:W-:Y:S01]  /*1ee0*/  STL [R1+0xde4], R19 ;  /* 0x000de41301007387 */ /* 0x000fe20000100800 */
[----:B------:R-:W-:Y:S01]  /*1ef0*/  PRMT R27, RZ, 0x7610, R27 ;  /* 0x00007610ff1b7816 */ /* 0x000fe2000000001b */
[----:B------:R-:W4:Y:S02]  /*1f00*/  LDCU UR22, c[0x0][0x3b0] ;  /* 0x00007600ff1677ac */ /* 0x000f240008000800 */
[----:B------:R-:W-:Y:S01]  /*1f10*/  STL [R1+0xde8], R19 ;  /* 0x000de81301007387 */ /* 0x000fe20000100800 */
[----:B------:R-:W-:Y:S01]  /*1f20*/  PRMT R37, RZ, 0x7610, R37 ;  /* 0x00007610ff257816 */ /* 0x000fe20000000025 */
[----:B------:R-:W0:Y:S02]  /*1f30*/  LDCU UR23, c[0x0][0x3b0] ;  /* 0x00007600ff1777ac */ /* 0x000e240008000800 */
        /* <DEDUP_REMOVED lines=43> */
[----:B------:R-:W0:Y:S03]  /*21f0*/  LDCU UR41, c[0x0][0x3b0] ;  /* 0x00007600ff2977ac */ /* 0x000e260008000800 */
[----:B------:R-:W-:Y:S01]  /*2200*/  STL [R1+0xe18], R93 ;  /* 0x000e185d01007387 */ /* 0x000fe20000100800 */
[----:B------:R-:W0:Y:S03]  /*2210*/  LDCU UR43, c[0x0][0x3b0] ;  /* 0x00007600ff2b77ac */ /* 0x000e260008000800 */
[----:B------:R-:W-:Y:S01]  /*2220*/  STL [R1+0xe24], R93 ;  /* 0x000e245d01007387 */ /* 0x000fe20000100800 */
[----:B------:R-:W0:Y:S01]  /*2230*/  LDCU UR42, c[0x0][0x3b0] ;  /* 0x00007600ff2a77ac */ /* 0x000e220008000800 */
[----:B------:R-:W-:Y:S02]  /*2240*/  STTM.x64 tmem[UR10+0x40], RZ ;  /* 0x000040ff000079ed */ /* 0x000fe4000834000a */
[----:B------:R-:W-:Y:S01]  /*2250*/  STL [R1+0xd60], R92 ;  /* 0x000d605c01007387 */ /* 0x000fe20000100800 */
[----:B------:R-:W0:Y:S01]  /*2260*/  LDCU UR44, c[0x0][0x3b0] ;  /* 0x00007600ff2c77ac */ /* 0x000e220008000800 */
[----:B------:R-:W-:Y:S02]  /*2270*/  STTM.x64 tmem[UR10+0x80], RZ ;  /* 0x000080ff000079ed */ /* 0x000fe4000834000a */
[----:B------:R-:W-:Y:S01]  /*2280*/  STL [R1+0xd6c], R92 ;  /* 0x000d6c5c01007387 */ /* 0x000fe20000100800 */
[----:B------:R-:W0:Y:S01]  /*2290*/  LDCU UR45, c[0x0][0x3b0] ;  /* 0x00007600ff2d77ac */ /* 0x000e220008000800 */
[----:B------:R-:W-:Y:S02]  /*22a0*/  STTM.x64 tmem[UR10+0xc0], RZ ;  /* 0x0000c0ff000079ed */ /* 0x000fe4000834000a */
[----:B------:R-:W-:Y:S01]  /*22b0*/  STL [R1+0xd7c], R92 ;  /* 0x000d7c5c01007387 */ /* 0x000fe20000100800 */
[----:B------:R-:W0:Y:S03]  /*22c0*/  FENCE.VIEW.ASYNC.T ;  /* 0x00000000000073c6 */ /* 0x000e260000000200 */
[----:B------:R-:W-:Y:S01]  /*22d0*/  STL [R1+0xd84], R92 ;  /* 0x000d845c01007387 */ /* 0x000fe20000100800 */
[----:B0-----:R-:W-:Y:S06]  /*22e0*/  BAR.SYNC.DEFER_BLOCKING 0x0 ;  /* 0x0000000000007b1d */ /* 0x001fec0000010000 */
[----:B------:R-:W-:Y:S04]  /*22f0*/  STL [R1+0xd98], R92 ;  /* 0x000d985c01007387 */ /* 0x000fe80000100800 */
[----:B------:R-:W-:Y:S04]  /*2300*/  STL [R1+0xdb0], R92 ;  /* 0x000db05c01007387 */ /* 0x000fe80000100800 */
[----:B------:R-:W-:Y:S04]  /*2310*/  STL [R1+0xdc4], R92 ;  /* 0x000dc45c01007387 */ /* 0x000fe80000100800 */
[----:B------:R-:W-:Y:S04]  /*2320*/  STL [R1+0xddc], R92 ;  /* 0x000ddc5c01007387 */ /* 0x000fe80000100800 */
[----:B------:R-:W-:Y:S04]  /*2330*/  STL [R1+0xdf0], R92 ;  /* 0x000df05c01007387 */ /* 0x000fe80000100800 */
[----:B------:R-:W0:Y:S02]  /*2340*/  FENCE.VIEW.ASYNC.S ;  /* 0x00000000000073c6 */ /* 0x000e240000000000 */
[----:B0-----:R0:W0:Y:S02]  /*2350*/  @!UP2 SYNCS.EXCH.64 URZ, [UR11], UR14 ;  /* 0x0000000e0bffa5b2 */ /* 0x0010240008000100 */
[----:B------:R-:W-:Y:S04]  /*2360*/  STL [R1+0xe08], R92 ;  /* 0x000e085c01007387 */ /* 0x000fe80000100800 */
        /* <DEDUP_REMOVED lines=18> */
[----:B------:R-:W-:Y:S01]  /*2490*/  STL [R1+0xe28], R90 ;  /* 0x000e285a01007387 */ /* 0x000fe20000100800 */
[----:B0-----:R-:W-:Y:S06]  /*24a0*/  BAR.SYNC.DEFER_BLOCKING 0x0 ;  /* 0x0000000000007b1d */ /* 0x001fec0000010000 */
        /* <DEDUP_REMOVED lines=12> */
[----:B------:R-:W-:-:S03]  /*2570*/  IADD3 R5, P5, PT, R7, UR16, RZ ;  /* 0x0000001007057c10 */ /* 0x000fc6000ffbe0ff */
[----:B------:R-:W-:Y:S04]  /*2580*/  STL [R1+0xd24], R78 ;  /* 0x000d244e01007387 */ /* 0x000fe80000100800 */
[----:B------:R-:W-:Y:S04]  /*2590*/  STL [R1+0xd20], R77 ;  /* 0x000d204d01007387 */ /* 0x000fe80000100800 */
[----:B------:R-:W-:Y:S01]  /*25a0*/  STL [R1+0xd1c], R76 ;  /* 0x000d1c4c01007387 */ /* 0x000fe20000100800 */
[----:B------:R-:W-:-:S03]  /*25b0*/  @!P6 IMAD.MOV.U32 R11, RZ, RZ, R4 ;  /* 0x000000ffff0be224 */ /* 0x000fc600078e0004 */
[----:B------:R-:W-:Y:S01]  /*25c0*/  STL [R1+0xd18], R75 ;  /* 0x000d184b01007387 */ /* 0x000fe20000100800 */
[----:B------:R-:W-:-:S03]  /*25d0*/  LEA.HI.X.SX32 R6, R7, UR17, 0x1, P5 ;  /* 0x0000001107067c11 */ /* 0x000fc6000a8f0eff */
[----:B------:R-:W-:Y:S04]  /*25e0*/  STL [R1+0xd14], R74 ;  /* 0x000d144a01007387 */ /* 0x000fe80000100800 */
[----:B------:R-:W-:Y:S01]  /*25f0*/  STL [R1+0xd10], R73 ;  /* 0x000d104901007387 */ /* 0x000fe20000100800 */
[----:B------:R-:W-:-:S03]  /*2600*/  IADD3 R7, P5, PT, R16, UR16, RZ ;  /* 0x0000001010077c10 */ /* 0x000fc6000ffbe0ff */
[----:B------:R-:W-:Y:S04]  /*2610*/  STL [R1+0xd0c], R72 ;  /* 0x000d0c4801007387 */ /* 0x000fe80000100800 */
[----:B------:R-:W-:Y:S04]  /*2620*/  STL [R1+0xd08], R71 ;  /* 0x000d084701007387 */ /* 0x000fe80000100800 */
[----:B------:R-:W-:Y:S04]  /*2630*/  STL [R1+0xd04], R70 ;  /* 0x000d044601007387 */ /* 0x000fe80000100800 */
[----:B------:R-:W-:Y:S04]  /*2640*/  STL [R1+0xd00], R69 ;  /* 0x000d004501007387 */ /* 0x000fe80000100800 */
[----:B------:R-:W-:Y:S04]  /*2650*/  STL [R1+0xcfc], R68 ;  /* 0x000cfc4401007387 */ /* 0x000fe80000100800 */
[----:B------:R-:W-:Y:S04]  /*2660*/  STL [R1+0xcf8], R67 ;  /* 0x000cf84301007387 */ /* 0x000fe80000100800 */
[----:B------:R0:W2:Y:S04]  /*2670*/  @!P6 LDG.E.U8 R43, desc[UR24][R10.64] ;  /* 0x000000180a2be981 */ /* 0x0000a8000c1e1100 */
[----:B------:R1:W-:Y:S04]  /*2680*/  STL [R1+0xcf4], R66 ;  /* 0x000cf44201007387 */ /* 0x0003e80000100800 */
[----:B------:R1:W2:Y:S01]  /*2690*/  @!P6 LDG.E.U8 R39, desc[UR24][R8.64] ;  /* 0x000000180827e981 */ /* 0x0002a2000c1e1100 */
[----:B0-----:R-:W-:-:S02]  /*26a0*/  @!P6 IMAD.MOV.U32 R10, RZ, RZ, R5 ;  /* 0x000000ffff0ae224 */ /* 0x001fc400078e0005 */
[----:B------:R-:W-:Y:S01]  /*26b0*/  @!P6 IMAD.MOV.U32 R11, RZ, RZ, R6 ;  /* 0x000000ffff0be224 */ /* 0x000fe200078e0006 */
[----:B------:R-:W-:Y:S04]  /*26c0*/  STL [R1+0xcf0], R65 ;  /* 0x000cf04101007387 */ /* 0x000fe80000100800 */
[----:B------:R-:W-:Y:S01]  /*26d0*/  STL [R1+0xcec], R64 ;  /* 0x000cec4001007387 */ /* 0x000fe20000100800 */
[----:B-1----:R-:W-:-:S03]  /*26e0*/  LEA.HI.X.SX32 R8, R16, UR17, 0x1, P5 ;  /* 0x0000001110087c11 */ /* 0x002fc6000a8f0eff */
[----:B------:R-:W-:Y:S04]  /*26f0*/  STL [R1+0xce8], R60 ;  /* 0x000ce83c01007387 */ /* 0x000fe80000100800 */
[----:B------:R-:W-:Y:S04]  /*2700*/  STL [R1+0xce4], R56 ;  /* 0x000ce43801007387 */ /* 0x000fe80000100800 */
[----:B------:R-:W-:Y:S04]  /*2710*/  STL [R1+0xce0], R63 ;  /* 0x000ce03f01007387 */ /* 0x000fe80000100800 */
[----:B------:R0:W2:Y:S01]  /*2720*/  @!P6 LDG.E.U8 R42, desc[UR24][R10.64] ;  /* 0x000000180a2ae981 */ /* 0x0000a2000c1e1100 */
[----:B------:R-:W-:-:S03]  /*2730*/  USHF.R.S32.HI UR14, URZ, 0x1f, UR5 ;  /* 0x0000001fff0e7899 */ /* 0x000fc60008011405 */
[----:B------:R-:W-:Y:S01]  /*2740*/  STL [R1+0xcdc], R62 ;  /* 0x000cdc3e01007387 */ /* 0x000fe20000100800 */
[----:B------:R-:W-:-:S03]  /*2750*/  LOP3.LUT R16, R18, 0xffff, RZ, 0xc0, !PT ;  /* 0x0000ffff12107812 */ /* 0x000fc600078ec0ff */
[----:B------:R-:W-:Y:S01]  /*2760*/  STL [R1+0xcd8], R61 ;  /* 0x000cd83d01007387 */ /* 0x000fe20000100800 */
[----:B0-----:R-:W-:Y:S02]  /*2770*/  @!P6 IMAD.MOV.U32 R10, RZ, RZ, R7 ;  /* 0x000000ffff0ae224 */ /* 0x001fe400078e0007 */
[----:B------:R-:W-:Y:S01]  /*2780*/  @!P6 IMAD.MOV.U32 R11, RZ, RZ, R8 ;  /* 0x000000ffff0be224 */ /* 0x000fe200078e0008 */
[----:B------:R-:W-:Y:S01]  /*2790*/  STL [R1+0xcd4], R59 ;  /* 0x000cd43b01007387 */ /* 0x000fe20000100800 */
[----:B------:R-:W-:-:S03]  /*27a0*/  IADD3 R66, P5, PT, R0, UR5, RZ ;  /* 0x0000000500427c10 */ /* 0x000fc6000ffbe0ff */
[----:B------:R-:W-:Y:S01]  /*27b0*/  STL [R1+0xcd0], R58 ;  /* 0x000cd03a01007387 */ /* 0x000fe20000100800 */
[----:B------:R-:W-:-:S03]  /*27c0*/  SHF.R.U32.HI R9, RZ, 0xf, R16 ;  /* 0x0000000fff097819 */ /* 0x000fc60000011610 */
[----:B------:R-:W-:Y:S04]  /*27d0*/  STL [R1+0xccc], R13 ;  /* 0x000ccc0d01007387 */ /* 0x000fe80000100800 */
[----:B------:R-:W-:Y:S04]  /*27e0*/  STL [R1+0xcc8], R57 ;  /* 0x000cc83901007387 */ /* 0x000fe80000100800 */
[----:B------:R0:W2:Y:S01]  /*27f0*/  @!P6 LDG.E.U8 R40, desc[UR24][R10.64] ;  /* 0x000000180a28e981 */ /* 0x0000a2000c1e1100 */
[----:B------:R-:W-:-:S03]  /*2800*/  IADD3 R53, P6, PT, R3, UR5, RZ ;  /* 0x0000000503357c10 */ /* 0x000fc6000ffde0ff */
[----:B------:R-:W-:Y:S01]  /*2810*/  STL [R1+0xcc4], R15 ;  /* 0x000cc40f01007387 */ /* 0x000fe20000100800 */
[----:B------:R-:W-:-:S03]  /*2820*/  IADD3.X R38, PT, PT, R4, UR14, RZ, P6, !PT ;  /* 0x0000000e04267c10 */ /* 0x000fc6000b7fe4ff */
[----:B------:R-:W-:Y:S01]  /*2830*/  STL [R1+0xcc0], R14 ;  /* 0x000cc00e01007387 */ /* 0x000fe20000100800 */
[----:B0-----:R-:W-:Y:S01]  /*2840*/  IADD3.X R11, PT, PT, R2, UR14, RZ, P5, !PT ;  /* 0x0000000e020b7c10 */ /* 0x001fe2000affe4ff */
[----:B------:R-:W-:Y:S02]  /*2850*/  @!P2 IMAD.MOV.U32 R10, RZ, RZ, R66 ;  /* 0x000000ffff0aa224 */ /* 0x000fe400078e0042 */
[----:B------:R-:W-:Y:S01]  /*2860*/  STL [R1+0xcbc], R41 ;  /* 0x000cbc2901007387 */ /* 0x000fe20000100800 */
[----:B------:R-:W-:-:S03]  /*2870*/  LOP3.LUT P5, RZ, R9, 0x1, RZ, 0xc0, !PT ;  /* 0x0000000109ff7812 */ /* 0x000fc600078ac0ff */
[----:B------:R-:W-:Y:S01]  /*2880*/  STL [R1+0xc44], R47 ;  /* 0x000c442f01007387 */ /* 0x000fe20000100800 */
[----:B------:R-:W-:-:S03]  /*2890*/  IADD3 R9, P6, PT, R5, UR5, RZ ;  /* 0x0000000505097c10 */ /* 0x000fc6000ffde0ff */
[----:B------:R-:W-:Y:S04]  /*28a0*/  STL [R1+0xc40], R46 ;  /* 0x000c402e01007387 */ /* 0x000fe80000100800 */
[----:B------:R-:W-:Y:S04]  /*28b0*/  STL [R1+0xc3c], R17 ;  /* 0x000c3c1101007387 */ /* 0x000fe80000100800 */
[----:B------:R-:W-:Y:S04]  /*28c0*/  STL [R1+0x3b0], R66 ;  /* 0x0003b04201007387 */ /* 0x000fe80000100800 */
[----:B------:R-:W-:Y:S04]  /*28d0*/  STL [R1+0x3b8], R53 ;  /* 0x0003b83501007387 */ /* 0x000fe80000100800 */
[----:B------:R0:W-:Y:S04]  /*28e0*/  STL [R1+0x3ac], R11 ;  /* 0x0003ac0b01007387 */ /* 0x0001e80000100800 */
[----:B------:R1:W2:Y:S04]  /*28f0*/  @!P2 LDG.E.U8 R48, desc[UR24][R10.64] ;  /* 0x000000180a30a981 */ /* 0x0002a8000c1e1100 */
[----:B------:R3:W-:Y:S01]  /*2900*/  STL [R1+0x3b4], R38 ;  /* 0x0003b42601007387 */ /* 0x0007e20000100800 */
[----:B-1----:R-:W-:-:S02]  /*2910*/  @!P2 IMAD.MOV.U32 R10, RZ, RZ, R53 ;  /* 0x000000ffff0aa224 */ /* 0x002fc400078e0035 */
[----:B0-----:R-:W-:Y:S01]  /*2920*/  @!P2 IMAD.MOV.U32 R11, RZ, RZ, R38 ;  /* 0x000000ffff0ba224 */ /* 0x001fe200078e0026 */
[----:B---3--:R-:W-:Y:S02]  /*2930*/  IADD3.X R38, PT, PT, R6, UR14, RZ, P6, !PT ;  /* 0x0000000e06267c10 */ /* 0x008fe4000b7fe4ff */
[----:B------:R-:W-:Y:S02]  /*2940*/  IADD3 R53, P6, PT, R7, UR5, RZ ;  /* 0x0000000507357c10 */ /* 0x000fe4000ffde0ff */
[----:B------:R0:W3:Y:S02]  /*2950*/  @!P2 LDG.E.U8 R45, desc[UR24][R10.64] ;  /* 0x000000180a2da981 */ /* 0x0000e4000c1e1100 */
[----:B------:R-:W-:Y:S02]  /*2960*/  IADD3.X R66, PT, PT, R8, UR14, RZ, P6, !PT ;  /* 0x0000000e08427c10 */ /* 0x000fe4000b7fe4ff */
[----:B------:R-:W-:Y:S01]  /*2970*/  STL [R1+0x3c0], R9 ;  /* 0x0003c00901007387 */ /* 0x000fe20000100800 */
[----:B0-----:R-:W-:-:S02]  /*2980*/  @!P2 IMAD.MOV.U32 R10, RZ, RZ, R9 ;  /* 0x000000ffff0aa224 */ /* 0x001fc400078e0009 */
[----:B------:R-:W-:Y:S01]  /*2990*/  @!P2 IMAD.MOV.U32 R11, RZ, RZ, R38 ;  /* 0x000000ffff0ba224 */ /* 0x000fe200078e0026 */
[----:B------:R0:W-:Y:S01]  /*29a0*/  STL [R1+0x3bc], R38 ;  /* 0x0003bc2601007387 */ /* 0x0001e20000100800 */
[----:B------:R-:W-:-:S03]  /*29b0*/  USHF.R.S32.HI UR15, URZ, 0x1f, UR6 ;  /* 0x0000001fff0f7899 */ /* 0x000fc60008011406 */
[----:B------:R1:W2:Y:S01]  /*29c0*/  @!P2 LDG.E.U8 R44, desc[UR24][R10.64] ;  /* 0x000000180a2ca981 */ /* 0x0002a2000c1e1100 */
[----:B0-----:R-:W-:Y:S01]  /*29d0*/  IADD3 R38, P6, PT, R0, UR6, RZ ;  /* 0x0000000600267c10 */ /* 0x001fe2000ffde0ff */
[----:B-1----:R-:W-:Y:S02]  /*29e0*/  @!P2 IMAD.MOV.U32 R10, RZ, RZ, R53 ;  /* 0x000000ffff0aa224 */ /* 0x002fe400078e0035 */
[----:B------:R-:W-:-:S05]  /*29f0*/  @!P2 IMAD.MOV.U32 R11, RZ, RZ, R66 ;  /* 0x000000ffff0ba224 */ /* 0x000fca00078e0042 */
[----:B------:R0:W2:Y:S04]  /*2a00*/  @!P2 LDG.E.U8 R36, desc[UR24][R10.64] ;  /* 0x000000180a24a981 */ /* 0x0000a8000c1e1100 */
[----:B------:R-:W-:Y:S01]  /*2a10*/  STL [R1+0x3c8], R53 ;  /* 0x0003c83501007387 */ /* 0x000fe20000100800 */
[----:B0-----:R-:W-:Y:S01]  /*2a20*/  IMAD.MOV.U32 R11, RZ, RZ, R38 ;  /* 0x000000ffff0b7224 */ /* 0x001fe200078e0026 */
[----:B------:R-:W-:Y:S02]  /*2a30*/  IADD3.X R10, PT, PT, R2, UR15, RZ, P6, !PT ;  /* 0x0000000f020a7c10 */ /* 0x000fe4000b7fe4ff */
[----:B------:R0:W-:Y:S02]  /*2a40*/  STL [R1+0x3c4], R66 ;  /* 0x0003c44201007387 */ /* 0x0001e40000100800 */
[----:B------:R-:W-:-:S02]  /*2a50*/  @P5 LOP3.LUT R11, R11, R10, RZ, 0x3c, !PT ;  /* 0x0000000a0b0b5212 */ /* 0x000fc400078e3cff */
[----:B------:R-:W-:Y:S04]  /*2a60*/  STL [R1+0x72c], R38 ;  /* 0x00072c2601007387 */ /* 0x000fe80000100800 */
[----:B------:R1:W-:Y:S01]  /*2a70*/  STL [R1+0x728], R10 ;  /* 0x0007280a01007387 */ /* 0x0003e20000100800 */
[----:B0-----:R-:W-:Y:S02]  /*2a80*/  IADD3 R66, P2, PT, R3, UR6, RZ ;  /* 0x0000000603427c10 */ /* 0x001fe4000ff5e0ff */
[C---:B-1----:R-:W-:Y:S02]  /*2a90*/  @P5 LOP3.LUT R10, R11.reuse, R10, RZ, 0x3c, !PT ;  /* 0x0000000a0b0a5212 */ /* 0x042fe400078e3cff */
[----:B------:R-:W-:Y:S02]  /*2aa0*/  IADD3.X R53, PT, PT, R4, UR15, RZ, P2, !PT ;  /* 0x0000000f04357c10 */ /* 0x000fe400097fe4ff */
[----:B------:R-:W-:-:S05]  /*2ab0*/  @P5 LOP3.LUT R11, R11, R10, RZ, 0x3c, !PT ;  /* 0x0000000a0b0b5212 */ /* 0x000fca00078e3cff */
[----:B------:R0:W2:Y:S02]  /*2ac0*/  @P5 LDG.E.U8 R51, desc[UR24][R10.64] ;  /* 0x000000180a335981 */ /* 0x0000a4000c1e1100 */
[----:B0-----:R-:W-:Y:S02]  /*2ad0*/  @P5 IMAD.MOV.U32 R10, RZ, RZ, R66 ;  /* 0x000000ffff0a5224 */ /* 0x001fe400078e0042 */
[----:B------:R-:W-:-:S05]  /*2ae0*/  @P5 IMAD.MOV.U32 R11, RZ, RZ, R53 ;  /* 0x000000ffff0b5224 */ /* 0x000fca00078e0035 */
[----:B------:R0:W2:Y:S01]  /*2af0*/  @P5 LDG.E.U8 R54, desc[UR24][R10.64] ;  /* 0x000000180a365981 */ /* 0x0000a2000c1e1100 */
[----:B------:R-:W-:Y:S02]  /*2b00*/  IADD3 R38, P2, PT, R5, UR6, RZ ;  /* 0x0000000605267c10 */ /* 0x000fe4000ff5e0ff */
[----:B------:R-:W-:Y:S01]  /*2b10*/  SHF.R.U32.HI R9, RZ, 0x7, R16 ;  /* 0x00000007ff097819 */ /* 0x000fe20000011610 */
[----:B------:R-:W-:Y:S03]  /*2b20*/  STL [R1+0x734], R66 ;  /* 0x0007344201007387 */ /* 0x000fe60000100800 */
[----:B------:R-:W-:Y:S01]  /*2b30*/  LOP3.LUT P6, RZ, R9, 0x1, RZ, 0xc0, !PT ;  /* 0x0000000109ff7812 */ /* 0x000fe200078cc0ff */
[----:B------:R1:W-:Y:S01]  /*2b40*/  STL [R1+0x730], R53 ;  /* 0x0007303501007387 */ /* 0x0003e20000100800 */
[----:B------:R-:W-:-:S03]  /*2b50*/  IADD3.X R9, PT, PT, R6, UR15, RZ, P2, !PT ;  /* 0x0000000f06097c10 */ /* 0x000fc600097fe4ff */
[----:B------:R-:W-:Y:S01]  /*2b60*/  STL [R1+0x73c], R38 ;  /* 0x00073c2601007387 */ /* 0x000fe20000100800 */
[----:B0-----:R-:W-:-:S03]  /*2b70*/  @P5 IMAD.MOV.U32 R10, RZ, RZ, R38 ;  /* 0x000000ffff0a5224 */ /* 0x001fc600078e0026 */
[----:B-1----:R-:W3:Y:S01]  /*2b80*/  LDL.LU R53, [R1+0xe48] ;  /* 0x000e480001357983 */ /* 0x002ee20000300800 */
[----:B------:R-:W-:Y:S01]  /*2b90*/  @P5 IMAD.MOV.U32 R11, RZ, RZ, R9 ;  /* 0x000000ffff0b5224 */ /* 0x000fe200078e0009 */
[----:B------:R-:W-:-:S04]  /*2ba0*/  UIMAD UR5, UR12, 0x18, URZ ;  /* 0x000000180c0578a4 */ /* 0x000fc8000f8e02ff */
[----:B------:R0:W3:Y:S01]  /*2bb0*/  @P5 LDG.E.U8 R34, desc[UR24][R10.64] ;  /* 0x000000180a225981 */ /* 0x0000e2000c1e1100 */
[----:B------:R-:W-:-:S03]  /*2bc0*/  PRMT R91, RZ, 0x7610, R91 ;  /* 0x00007610ff5b7816 */ /* 0x000fc6000000005b */
[----:B--2---:R1:W-:Y:S02]  /*2bd0*/  STL [R1+0x244], R54 ;  /* 0x0002443601007387 */ /* 0x0043e40000100800 */
[----:B-1----:R-:W-:-:S04]  /*2be0*/  IADD3 R54, P2, PT, R7, UR6, RZ ;  /* 0x0000000607367c10 */ /* 0x002fc8000ff5e0ff */
[----:B------:R-:W-:Y:S01]  /*2bf0*/  IADD3.X R66, PT, PT, R8, UR15, RZ, P2, !PT ;  /* 0x0000000f08427c10 */ /* 0x000fe200097fe4ff */
[----:B0-----:R-:W-:Y:S01]  /*2c00*/  @P5 IMAD.MOV.U32 R10, RZ, RZ, R54 ;  /* 0x000000ffff0a5224 */ /* 0x001fe200078e0036 */
[----:B------:R-:W-:Y:S02]  /*2c10*/  USHF.R.S32.HI UR6, URZ, 0x1f, UR5 ;  /* 0x0000001fff067899 */ /* 0x000fe40008011405 */
[----:B------:R-:W-:Y:S01]  /*2c20*/  IADD3 R38, P2, PT, R0, UR5, RZ ;  /* 0x0000000500267c10 */ /* 0x000fe2000ff5e0ff */
[----:B------:R-:W-:Y:S01]  /*2c30*/  @P5 IMAD.MOV.U32 R11, RZ, RZ, R66 ;  /* 0x000000ffff0b5224 */ /* 0x000fe200078e0042 */
[----:B------:R-:W-:Y:S04]  /*2c40*/  STL [R1+0x738], R9 ;  /* 0x0007380901007387 */ /* 0x000fe80000100800 */
[----:B------:R-:W-:Y:S04]  /*2c50*/  STL [R1+0x744], R54 ;  /* 0x0007443601007387 */ /* 0x000fe80000100800 */
[----:B------:R0:W2:Y:S04]  /*2c60*/  @P5 LDG.E.U8 R35, desc[UR24][R10.64] ;  /* 0x000000180a235981 */ /* 0x0000a8000c1e1100 */
[----:B------:R-:W-:Y:S04]  /*2c70*/  STL [R1+0x740], R66 ;  /* 0x0007404201007387 */ /* 0x000fe80000100800 */
[----:B------:R1:W-:Y:S01]  /*2c80*/  STL [R1+0x7f0], R38 ;  /* 0x0007f02601007387 */ /* 0x0003e20000100800 */
[----:B0-----:R-:W-:Y:S01]  /*2c90*/  IMAD.MOV.U32 R11, RZ, RZ, R38 ;  /* 0x000000ffff0b7224 */ /* 0x001fe200078e0026 */
[----:B------:R-:W-:-:S04]  /*2ca0*/  IADD3.X R10, PT, PT, R2, UR6, RZ, P2, !PT ;  /* 0x00000006020a7c10 */ /* 0x000fc800097fe4ff */
[----:B------:R-:W-:Y:S02]  /*2cb0*/  @P6 LOP3.LUT R11, R11, R10, RZ, 0x3c, !PT ;  /* 0x0000000a0b0b6212 */ /* 0x000fe400078e3cff */
[----:B-1----:R-:W-:-:S05]  /*2cc0*/  IADD3 R38, P5, PT, R3, UR5, RZ ;  /* 0x0000000503267c10 */ /* 0x002fca000ffbe0ff */
[----:B------:R-:W-:Y:S04]  /*2cd0*/  STL [R1+0x7f8], R38 ;  /* 0x0007f82601007387 */ /* 0x000fe80000100800 */
[----:B------:R0:W-:Y:S02]  /*2ce0*/  STL [R1+0x7ec], R10 ;  /* 0x0007ec0a01007387 */ /* 0x0001e40000100800 */
[----:B0-----:R-:W-:-:S04]  /*2cf0*/  @P6 LOP3.LUT R10, R11, R10, RZ, 0x3c, !PT ;  /* 0x0000000a0b0a6212 */ /* 0x001fc800078e3cff */
[----:B------:R-:W-:-:S05]  /*2d00*/  @P6 LOP3.LUT R11, R11, R10, RZ, 0x3c, !PT ;  /* 0x0000000a0b0b6212 */ /* 0x000fca00078e3cff */
[----:B------:R0:W2:Y:S01]  /*2d10*/  @P6 LDG.E.U8 R91, desc[UR24][R10.64] ;  /* 0x000000180a5b6981 */ /* 0x0000a2000c1e1100 */
[----:B------:R-:W-:Y:S02]  /*2d20*/  IADD3.X R66, PT, PT, R4, UR6, RZ, P5, !PT ;  /* 0x0000000604427c10 */ /* 0x000fe4000affe4ff */
[----:B------:R-:W-:Y:S02]  /*2d30*/  SHF.R.U64 R9, R12, 0x1f, RZ ;  /* 0x0000001f0c097819 */ /* 0x000fe400000012ff */
[----:B------:R-:W-:Y:S01]  /*2d40*/  IADD3 R54, P5, PT, R5, UR5, RZ ;  /* 0x0000000505367c10 */ /* 0x000fe2000ffbe0ff */
[----:B------:R1:W-:Y:S01]  /*2d50*/  STL [R1+0x7f4], R66 ;  /* 0x0007f44201007387 */ /* 0x0003e20000100800 */
[----:B------:R-:W-:Y:S01]  /*2d60*/  LOP3.LUT P2, RZ, R9, 0x1, RZ, 0xc0, !PT ;  /* 0x0000000109ff7812 */ /* 0x000fe2000784c0ff */
[----:B0-----:R-:W-:Y:S02]  /*2d70*/  @P6 IMAD.MOV.U32 R10, RZ, RZ, R38 ;  /* 0x000000ffff0a6224 */ /* 0x001fe400078e0026 */
[----:B------:R-:W-:Y:S01]  /*2d80*/  @P6 IMAD.MOV.U32 R11, RZ, RZ, R66 ;  /* 0x000000ffff0b6224 */ /* 0x000fe200078e0042 */
[----:B-1----:R-:W-:-:S04]  /*2d90*/  IADD3.X R66, PT, PT, R6, UR6, RZ, P5, !PT ;  /* 0x0000000606427c10 */ /* 0x002fc8000affe4ff */
[----:B------:R0:W3:Y:S01]  /*2da0*/  @P6 LDG.E.U8 R27, desc[UR24][R10.64] ;  /* 0x000000180a1b6981 */ /* 0x0000e2000c1e1100 */
[----:B------:R-:W-:Y:S01]  /*2db0*/  IADD3 R9, P5, PT, R7, UR5, RZ ;  /* 0x0000000507097c10 */ /* 0x000fe2000ffbe0ff */
[----:B------:R-:W-:Y:S02]  /*2dc0*/  USHF.L.U32 UR5, UR12, 0x5, URZ ;  /* 0x000000050c057899 */ /* 0x000fe400080006ff */
[----:B------:R-:W-:Y:S01]  /*2dd0*/  STL [R1+0x800], R54 ;  /* 0x0008003601007387 */ /* 0x000fe20000100800 */
[----:B------:R-:W-:Y:S01]  /*2de0*/  IADD3.X R38, PT, PT, R8, UR6, RZ, P5, !PT ;  /* 0x0000000608267c10 */ /* 0x000fe2000affe4ff */
[----:B------:R-:W-:Y:S02]  /*2df0*/  USHF.R.S32.HI UR14, URZ, 0x1f, UR5 ;  /* 0x0000001fff0e7899 */ /* 0x000fe40008011405 */
[----:B------:R1:W-:Y:S01]  /*2e00*/  STL [R1+0x7fc], R66 ;  /* 0x0007fc4201007387 */ /* 0x0003e20000100800 */
[----:B0-----:R-:W-:Y:S02]  /*2e10*/  @P6 IMAD.MOV.U32 R10, RZ, RZ, R54 ;  /* 0x000000ffff0a6224 */ /* 0x001fe400078e0036 */
[----:B------:R-:W-:Y:S01]  /*2e20*/  @P6 IMAD.MOV.U32 R11, RZ, RZ, R66 ;  /* 0x000000ffff0b6224 */ /* 0x000fe200078e0042 */
[----:B------:R-:W-:Y:S01]  /*2e30*/  PRMT R21, RZ, 0x7610, R21 ;  /* 0x00007610ff157816 */ /* 0x000fe20000000015 */
[----:B------:R0:W-:Y:S01]  /*2e40*/  STL [R1+0x808], R9 ;  /* 0x0008080901007387 */ /* 0x0001e20000100800 */
[----:B-1----:R-:W-:-:S03]  /*2e50*/  IADD3 R66, P5, PT, R0, UR5, RZ ;  /* 0x0000000500427c10 */ /* 0x002fc6000ffbe0ff */
[----:B------:R1:W3:Y:S04]  /*2e60*/  @P6 LDG.E.U8 R37, desc[UR24][R10.64] ;  /* 0x000000180a256981 */ /* 0x0002e8000c1e1100 */
[----:B------:R4:W-:Y:S04]  /*2e70*/  STL [R1+0x804], R38 ;  /* 0x0008042601007387 */ /* 0x0009e80000100800 */
[----:B------:R-:W-:Y:S01]  /*2e80*/  STL [R1+0x8b0], R66 ;  /* 0x0008b04201007387 */ /* 0x000fe20000100800 */
[----:B-1----:R-:W-:Y:S02]  /*2e90*/  @P6 IMAD.MOV.U32 R10, RZ, RZ, R9 ;  /* 0x000000ffff0a6224 */ /* 0x002fe400078e0009 */
[----:B------:R-:W-:Y:S01]  /*2ea0*/  @P6 IMAD.MOV.U32 R11, RZ, RZ, R38 ;  /* 0x000000ffff0b6224 */ /* 0x000fe200078e0026 */
[----:B0-----:R-:W-:-:S04]  /*2eb0*/  SHF.R.U64 R9, R12, 0x17, RZ ;  /* 0x000000170c097819 */ /* 0x001fc800000012ff */
[----:B------:R0:W3:Y:S01]  /*2ec0*/  @P6 LDG.E.U8 R21, desc[UR24][R10.64] ;  /* 0x000000180a156981 */ /* 0x0000e2000c1e1100 */
[----:B----4-:R-:W-:-:S04]  /*2ed0*/  IADD3 R38, P6, PT, R3, UR5, RZ ;  /* 0x0000000503267c10 */ /* 0x010fc8000ffde0ff */
[----:B------:R-:W-:Y:S01]  /*2ee0*/  IADD3.X R54, PT, PT, R4, UR14, RZ, P6, !PT ;  /* 0x0000000e04367c10 */ /* 0x000fe2000b7fe4ff */
[----:B0-----:R-:W-:Y:S01]  /*2ef0*/  @P2 IMAD.MOV.U32 R10, RZ, RZ, R66 ;  /* 0x000000ffff0a2224 */ /* 0x001fe200078e0042 */
[----:B------:R-:W-:Y:S01]  /*2f00*/  UIMAD UR6, UR12, 0x28, URZ ;  /* 0x000000280c0678a4 */ /* 0x000fe2000f8e02ff */
[----:B------:R-:W-:-:S03]  /*2f10*/  PRMT R18, RZ, 0x7610, R18 ;  /* 0x00007610ff127816 */ /* 0x000fc60000000012 */
[----:B------:R-:W-:Y:S01]  /*2f20*/  USHF.R.S32.HI UR15, URZ, 0x1f, UR6 ;  /* 0x0000001fff0f7899 */ /* 0x000fe20008011406 */
[----:B------:R-:W-:Y:S01]  /*2f30*/  PRMT R19, RZ, 0x7610, R19 ;  /* 0x00007610ff137816 */ /* 0x000fe20000000013 */
[----:B--2---:R0:W-:Y:S02]  /*2f40*/  STL [R1+0x234], R91 ;  /* 0x0002345b01007387 */ /* 0x0041e40000100800 */
[----:B0-----:R-:W-:Y:S02]  /*2f50*/  IADD3.X R91, PT, PT, R2, UR14, RZ, P5, !PT ;  /* 0x0000000e025b7c10 */ /* 0x001fe4000affe4ff */
[----:B------:R-:W-:-:S03]  /*2f60*/  LOP3.LUT P5, RZ, R9, 0x1, RZ, 0xc0, !PT ;  /* 0x0000000109ff7812 */ /* 0x000fc600078ac0ff */
[----:B------:R-:W-:Y:S01]  /*2f70*/  @P2 IMAD.MOV.U32 R11, RZ, RZ, R91 ;  /* 0x000000ffff0b2224 */ /* 0x000fe200078e005b */
[----:B------:R-:W-:Y:S01]  /*2f80*/  IADD3 R9, P6, PT, R5, UR5, RZ ;  /* 0x0000000505097c10 */ /* 0x000fe2000ffde0ff */
[----:B------:R0:W-:Y:S04]  /*2f90*/  STL [R1+0xbb4], R38 ;  /* 0x000bb42601007387 */ /* 0x0001e80000100800 */
[----:B------:R1:W2:Y:S01]  /*2fa0*/  @P2 LDG.E.U8 R28, desc[UR24][R10.64] ;  /* 0x000000180a1c2981 */ /* 0x0002a2000c1e1100 */
[----:B------:R-:W-:-:S03]  /*2fb0*/  IADD3.X R66, PT, PT, R6, UR14, RZ, P6, !PT ;  /* 0x0000000e06427c10 */ /* 0x000fc6000b7fe4ff */
[----:B------:R-:W-:Y:S01]  /*2fc0*/  STL [R1+0x8ac], R91 ;  /* 0x0008ac5b01007387 */ /* 0x000fe20000100800 */
[----:B-1----:R-:W-:Y:S02]  /*2fd0*/  @P2 IMAD.MOV.U32 R10, RZ, RZ, R38 ;  /* 0x000000ffff0a2224 */ /* 0x002fe400078e0026 */
[----:B------:R-:W-:Y:S01]  /*2fe0*/  @P2 IMAD.MOV.U32 R11, RZ, RZ, R54 ;  /* 0x000000ffff0b2224 */ /* 0x000fe200078e0036 */
[----:B0-----:R-:W-:Y:S01]  /*2ff0*/  IADD3 R38, P6, PT, R7, UR5, RZ ;  /* 0x0000000507267c10 */ /* 0x001fe2000ffde0ff */
[----:B------:R0:W-:Y:S04]  /*3000*/  STL [R1+0x8b4], R54 ;  /* 0x0008b43601007387 */ /* 0x0001e80000100800 */
[----:B------:R1:W4:Y:S01]  /*3010*/  @P2 LDG.E.U8 R20, desc[UR24][R10.64] ;  /* 0x000000180a142981 */ /* 0x000322000c1e1100 */
[----:B0-----:R-:W-:Y:S01]  /*3020*/  IADD3.X R54, PT, PT, R8, UR14, RZ, P6, !PT ;  /* 0x0000000e08367c10 */ /* 0x001fe2000b7fe4ff */
[----:B-1----:R-:W-:-:S02]  /*3030*/  @P2 IMAD.MOV.U32 R10, RZ, RZ, R9 ;  /* 0x000000ffff0a2224 */ /* 0x002fc400078e0009 */
[----:B------:R-:W-:Y:S01]  /*3040*/  @P2 IMAD.MOV.U32 R11, RZ, RZ, R66 ;  /* 0x000000ffff0b2224 */ /* 0x000fe200078e0042 */
[----:B------:R-:W-:-:S04]  /*3050*/  IADD3 R91, P6, PT, R0, UR6, RZ ;  /* 0x00000006005b7c10 */ /* 0x000fc8000ffde0ff */
[----:B------:R0:W2:Y:S04]  /*3060*/  @P2 LDG.E.U8 R52, desc[UR24][R10.64] ;  /* 0x000000180a342981 */ /* 0x0000a8000c1e1100 */
[----:B------:R-:W-:Y:S01]  /*3070*/  STL [R1+0xbb0], R9 ;  /* 0x000bb00901007387 */ /* 0x000fe20000100800 */
[----:B0-----:R-:W-:Y:S02]  /*3080*/  @P2 IMAD.MOV.U32 R10, RZ, RZ, R38 ;  /* 0x000000ffff0a2224 */ /* 0x001fe400078e0026 */
[----:B------:R-:W-:Y:S01]  /*3090*/  @P2 IMAD.MOV.U32 R11, RZ, RZ, R54 ;  /* 0x000000ffff0b2224 */ /* 0x000fe200078e0036 */
[----:B------:R-:W-:Y:S04]  /*30a0*/  STL [R1+0xba4], R66 ;  /* 0x000ba44201007387 */ /* 0x000fe80000100800 */
[----:B------:R-:W-:Y:S04]  /*30b0*/  STL [R1+0xbac], R38 ;  /* 0x000bac2601007387 */ /* 0x000fe80000100800 */
[----:B------:R0:W2:Y:S04]  /*30c0*/  @P2 LDG.E.U8 R18, desc[UR24][R10.64] ;  /* 0x000000180a122981 */ /* 0x0000a8000c1e1100 */
[----:B------:R1:W-:Y:S01]  /*30d0*/  STL [R1+0xba8], R54 ;  /* 0x000ba83601007387 */ /* 0x0003e20000100800 */
[----:B0-----:R-:W-:Y:S01]  /*30e0*/  IADD3.X R11, PT, PT, R2, UR15, RZ, P6, !PT ;  /* 0x0000000f020b7c10 */ /* 0x001fe2000b7fe4ff */
[----:B------:R-:W-:Y:S01]  /*30f0*/  @P5 IMAD.MOV.U32 R10, RZ, RZ, R91 ;  /* 0x000000ffff0a5224 */ /* 0x000fe200078e005b */
[----:B-1----:R-:W-:Y:S01]  /*3100*/  IADD3 R54, P6, PT, R3, UR6, RZ ;  /* 0x0000000603367c10 */ /* 0x002fe2000ffde0ff */
[----:B------:R-:W-:Y:S03]  /*3110*/  STL [R1+0xba0], R91 ;  /* 0x000ba05b01007387 */ /* 0x000fe60000100800 */
[----:B------:R-:W-:Y:S01]  /*3120*/  IADD3.X R66, PT, PT, R4, UR15, RZ, P6, !PT ;  /* 0x0000000f04427c10 */ /* 0x000fe2000b7fe4ff */
[----:B------:R0:W-:Y:S04]  /*3130*/  STL [R1+0xb90], R11 ;  /* 0x000b900b01007387 */ /* 0x0001e80000100800 */
[----:B------:R1:W2:Y:S02]  /*3140*/  @P5 LDG.E.U8 R32, desc[UR24][R10.64] ;  /* 0x000000180a205981 */ /* 0x0002a4000c1e1100 */
[----:B-1----:R-:W-:-:S02]  /*3150*/  @P5 IMAD.MOV.U32 R10, RZ, RZ, R54 ;  /* 0x000000ffff0a5224 */ /* 0x002fc400078e0036 */
[----:B0-----:R-:W-:-:S05]  /*3160*/  @P5 IMAD.MOV.U32 R11, RZ, RZ, R66 ;  /* 0x000000ffff0b5224 */ /* 0x001fca00078e0042 */
[----:B------:R0:W2:Y:S01]  /*3170*/  @P5 LDG.E.U8 R19, desc[UR24][R10.64] ;  /* 0x000000180a135981 */ /* 0x0000a2000c1e1100 */
[----:B------:R-:W-:Y:S02]  /*3180*/  SHF.R.U64 R9, R12, 0xf, RZ ;  /* 0x0000000f0c097819 */ /* 0x000fe400000012ff */
[----:B------:R-:W-:Y:S01]  /*3190*/  IADD3 R38, P6, PT, R5, UR6, RZ ;  /* 0x0000000605267c10 */ /* 0x000fe2000ffde0ff */
[----:B------:R-:W-:Y:S01]  /*31a0*/  STL [R1+0xb98], R54 ;  /* 0x000b983601007387 */ /* 0x000fe20000100800 */
[----:B------:R-:W-:Y:S02]  /*31b0*/  LOP3.LUT P2, RZ, R9, 0x1, RZ, 0xc0, !PT ;  /* 0x0000000109ff7812 */ /* 0x000fe4000784c0ff */
[----:B------:R-:W-:Y:S01]  /*31c0*/  IADD3.X R9, PT, PT, R6, UR15, RZ, P6, !PT ;  /* 0x0000000f06097c10 */ /* 0x000fe2000b7fe4ff */
[----:B------:R-:W-:Y:S04]  /*31d0*/  STL [R1+0xb94], R66 ;  /* 0x000b944201007387 */ /* 0x000fe80000100800 */
[----:B------:R-:W-:Y:S01]  /*31e0*/  STL [R1+0xb9c], R38 ;  /* 0x000b9c2601007387 */ /* 0x000fe20000100800 */
[----:B------:R-:W-:Y:S01]  /*31f0*/  UIMAD UR5, UR12, 0x30, URZ ;  /* 0x000000300c0578a4 */ /* 0x000fe2000f8e02ff */
[----:B0-----:R-:W-:-:S02]  /*3200*/  @P5 IMAD.MOV.U32 R10, RZ, RZ, R38 ;  /* 0x000000ffff0a5224 */ /* 0x001fc400078e0026 */
[----:B------:R-:W-:Y:S01]  /*3210*/  @P5 IMAD.MOV.U32 R11, RZ, RZ, R9 ;  /* 0x000000ffff0b5224 */ /* 0x000fe200078e0009 */
[----:B------:R-:W-:-:S04]  /*3220*/  PRMT R17, RZ, 0x7610, R17 ;  /* 0x00007610ff117816 */ /* 0x000fc80000000011 */
[----:B------:R0:W3:Y:S04]  /*3230*/  @P5 LDG.E.U8 R23, desc[UR24][R10.64] ;  /* 0x000000180a175981 */ /* 0x0000e8000c1e1100 */
[----:B--2---:R1:W-:Y:S02]  /*3240*/  STL [R1+0x22c], R19 ;  /* 0x00022c1301007387 */ /* 0x0043e40000100800 */
[----:B-1----:R-:W-:Y:S01]  /*3250*/  IADD3 R19, P6, PT, R7, UR6, RZ ;  /* 0x0000000607137c10 */ /* 0x002fe2000ffde0ff */
[----:B------:R-:W-:-:S03]  /*3260*/  USHF.R.S32.HI UR6, URZ, 0x1f, UR5 ;  /* 0x0000001fff067899 */ /* 0x000fc60008011405 */
[----:B------:R-:W-:Y:S01]  /*3270*/  IADD3.X R38, PT, PT, R8, UR15, RZ, P6, !PT ;  /* 0x0000000f08267c10 */ /* 0x000fe2000b7fe4ff */
[----:B0-----:R-:W-:Y:S01]  /*3280*/  @P5 IMAD.MOV.U32 R10, RZ, RZ, R19 ;  /* 0x000000ffff0a5224 */ /* 0x001fe200078e0013 */
[----:B------:R-:W-:-:S03]  /*3290*/  IADD3 R66, P6, PT, R0, UR5, RZ ;  /* 0x0000000500427c10 */ /* 0x000fc6000ffde0ff */
[----:B------:R-:W-:Y:S01]  /*32a0*/  @P5 IMAD.MOV.U32 R11, RZ, RZ, R38 ;  /* 0x000000ffff0b5224 */ /* 0x000fe200078e0026 */
[----:B------:R-:W-:Y:S01]  /*32b0*/  STL [R1+0x958], R9 ;  /* 0x0009580901007387 */ /* 0x000fe20000100800 */
[----:B------:R-:W-:-:S03]  /*32c0*/  IADD3.X R91, PT, PT, R2, UR6, RZ, P6, !PT ;  /* 0x00000006025b7c10 */ /* 0x000fc6000b7fe4ff */
[----:B------:R0:W-:Y:S04]  /*32d0*/  STL [R1+0x960], R19 ;  /* 0x0009601301007387 */ /* 0x0001e80000100800 */
[----:B------:R1:W2:Y:S01]  /*32e0*/  @P5 LDG.E.U8 R17, desc[UR24][R10.64] ;  /* 0x000000180a115981 */ /* 0x0002a2000c1e1100 */
[----:B0-----:R-:W-:-:S03]  /*32f0*/  IADD3 R19, P5, PT, R3, UR5, RZ ;  /* 0x0000000503137c10 */ /* 0x001fc6000ffbe0ff */
[----:B------:R0:W-:Y:S01]  /*3300*/  STL [R1+0x95c], R38 ;  /* 0x00095c2601007387 */ /* 0x0001e20000100800 */
[----:B-1----:R-:W-:Y:S02]  /*3310*/  @P2 IMAD.MOV.U32 R10, RZ, RZ, R66 ;  /* 0x000000ffff0a2224 */ /* 0x002fe400078e0042 */
[----:B------:R-:W-:Y:S01]  /*3320*/  @P2 IMAD.MOV.U32 R11, RZ, RZ, R91 ;  /* 0x000000ffff0b2224 */ /* 0x000fe200078e005b */
[----:B0-----:R-:W-:-:S04]  /*3330*/  IADD3.X R38, PT, PT, R4, UR6, RZ, P5, !PT ;  /* 0x0000000604267c10 */ /* 0x001fc8000affe4ff */
[----:B------:R0:W2:Y:S01]  /*3340*/  @P2 LDG.E.U8 R50, desc[UR24][R10.64] ;  /* 0x000000180a322981 */ /* 0x0000a2000c1e1100 */
[----:B------:R-:W-:-:S03]  /*3350*/  IADD3 R54, P5, PT, R5, UR5, RZ ;  /* 0x0000000505367c10 */ /* 0x000fc6000ffbe0ff */
[----:B------:R1:W-:Y:S04]  /*3360*/  STL [R1+0xa08], R66 ;  /* 0x000a084201007387 */ /* 0x0003e80000100800 */
[----:B------:R3:W-:Y:S01]  /*3370*/  STL [R1+0xa10], R19 ;  /* 0x000a101301007387 */ /* 0x0007e20000100800 */
[----:B0-----:R-:W-:Y:S02]  /*3380*/  @P2 IMAD.MOV.U32 R10, RZ, RZ, R19 ;  /* 0x000000ffff0a2224 */ /* 0x001fe400078e0013 */
[----:B------:R-:W-:Y:S01]  /*3390*/  @P2 IMAD.MOV.U32 R11, RZ, RZ, R38 ;  /* 0x000000ffff0b2224 */ /* 0x000fe200078e0026 */
[----:B-1----:R-:W-:Y:S01]  /*33a0*/  IADD3.X R66, PT, PT, R6, UR6, RZ, P5, !PT ;  /* 0x0000000606427c10 */ /* 0x002fe2000affe4ff */
[----:B------:R-:W-:Y:S01]  /*33b0*/  STL [R1+0xa04], R91 ;  /* 0x000a045b01007387 */ /* 0x000fe20000100800 */
[----:B---3--:R-:W-:-:S03]  /*33c0*/  IADD3 R19, P5, PT, R7, UR5, RZ ;  /* 0x0000000507137c10 */ /* 0x008fc6000ffbe0ff */
[----:B------:R0:W3:Y:S01]  /*33d0*/  @P2 LDG.E.U8 R26, desc[UR24][R10.64] ;  /* 0x000000180a1a2981 */ /* 0x0000e2000c1e1100 */
[----:B------:R-:W-:-:S03]  /*33e0*/  SHF.R.U64 R9, R12, 0x7, RZ ;  /* 0x000000070c097819 */ /* 0x000fc600000012ff */
[----:B------:R1:W-:Y:S01]  /*33f0*/  STL [R1+0xa0c], R38 ;  /* 0x000a0c2601007387 */ /* 0x0003e20000100800 */
[----:B------:R-:W-:Y:S01]  /*3400*/  LOP3.LUT P6, RZ, R9, 0x1, RZ, 0xc0, !PT ;  /* 0x0000000109ff7812 */ /* 0x000fe200078cc0ff */
[----:B0-----:R-:W-:Y:S02]  /*3410*/  @P2 IMAD.MOV.U32 R10, RZ, RZ, R54 ;  /* 0x000000ffff0a2224 */ /* 0x001fe400078e0036 */
[----:B------:R-:W-:Y:S01]  /*3420*/  @P2 IMAD.MOV.U32 R11, RZ, RZ, R66 ;  /* 0x000000ffff0b2224 */ /* 0x000fe200078e0042 */
[----:B-1----:R-:W-:Y:S02]  /*3430*/  IADD3.X R38, PT, PT, R8, UR6, RZ, P5, !PT ;  /* 0x0000000608267c10 */ /* 0x002fe4000affe4ff */
[----:B------:R-:W-:Y:S02]  /*3440*/  PRMT R9, RZ, 0x7610, R9 ;  /* 0x00007610ff097816 */ /* 0x000fe40000000009 */
[----:B------:R0:W2:Y:S02]  /*3450*/  @P2 LDG.E.U8 R31, desc[UR24][R10.64] ;  /* 0x000000180a1f2981 */ /* 0x0000a4000c1e1100 */
[----:B0-----:R-:W-:-:S02]  /*3460*/  @P2 IMAD.MOV.U32 R10, RZ, RZ, R19 ;  /* 0x000000ffff0a2224 */ /* 0x001fc400078e0013 */
[----:B------:R-:W-:-:S05]  /*3470*/  @P2 IMAD.MOV.U32 R11, RZ, RZ, R38 ;  /* 0x000000ffff0b2224 */ /* 0x000fca00078e0026 */
[----:B------:R0:W2:Y:S04]  /*3480*/  @P2 LDG.E.U8 R9, desc[UR24][R10.64] ;  /* 0x000000180a092981 */ /* 0x0000a8000c1e1100 */
[----:B------:R-:W-:Y:S01]  /*3490*/  STL [R1+0xa18], R54 ;  /* 0x000a183601007387 */ /* 0x000fe20000100800 */
[----:B------:R-:W-:-:S03]  /*34a0*/  UIMAD UR5, UR12, 0x38, URZ ;  /* 0x000000380c0578a4 */ /* 0x000fc6000f8e02ff */
[----:B------:R1:W-:Y:S01]  /*34b0*/  STL [R1+0xa14], R66 ;  /* 0x000a144201007387 */ /* 0x0003e20000100800 */
[----:B------:R-:W-:Y:S01]  /*34c0*/  USHF.R.S32.HI UR6, URZ, 0x1f, UR5 ;  /* 0x0000001fff067899 */ /* 0x000fe20008011405 */
[----:B-1----:R-:W1:Y:S01]  /*34d0*/  LDC R66, c[0x0][0x3a0] ;  /* 0x0000e800ff427b82 */ /* 0x002e620000000800 */
[----:B------:R-:W-:Y:S02]  /*34e0*/  IADD3 R54, P5, PT, R0, UR5, RZ ;  /* 0x0000000500367c10 */ /* 0x000fe4000ffbe0ff */
[----:B------:R-:W-:Y:S01]  /*34f0*/  IADD3 R91, P2, PT, R3, UR5, RZ ;  /* 0x00000005035b7c10 */ /* 0x000fe2000ff5e0ff */
[----:B------:R-:W-:Y:S01]  /*3500*/  STL [R1+0xa20], R19 ;  /* 0x000a201301007387 */ /* 0x000fe20000100800 */
[----:B0-----:R-:W-:Y:S01]  /*3510*/  IADD3.X R11, PT, PT, R2, UR6, RZ, P5, !PT ;  /* 0x00000006020b7c10 */ /* 0x001fe2000affe4ff */
[----:B------:R-:W-:Y:S02]  /*3520*/  @P6 IMAD.MOV.U32 R10, RZ, RZ, R54 ;  /* 0x000000ffff0a6224 */ /* 0x000fe400078e0036 */
[----:B------:R0:W-:Y:S04]  /*3530*/  STL [R1+0xa1c], R38 ;  /* 0x000a1c2601007387 */ /* 0x0001e80000100800 */
[----:B------:R4:W3:Y:S01]  /*3540*/  @P6 LDG.E.U8 R30, desc[UR24][R10.64] ;  /* 0x000000180a1e6981 */ /* 0x0008e2000c1e1100 */
[----:B0-----:R-:W-:-:S02]  /*3550*/  IADD3.X R38, PT, PT, R4, UR6, RZ, P2, !PT ;  /* 0x0000000604267c10 */ /* 0x001fc400097fe4ff */
[----:B------:R-:W-:Y:S01]  /*3560*/  IADD3 R19, P2, PT, R5, UR5, RZ ;  /* 0x0000000505137c10 */ /* 0x000fe2000ff5e0ff */
[----:B----4-:R-:W-:Y:S01]  /*3570*/  @P6 IMAD.MOV.U32 R10, RZ, RZ, R91 ;  /* 0x000000ffff0a6224 */ /* 0x010fe200078e005b */
[----:B--2---:R1:W-:Y:S04]  /*3580*/  STL [R1+0x210], R9 ;  /* 0x0002100901007387 */ /* 0x0043e80000100800 */
[----:B------:R-:W-:Y:S04]  /*3590*/  STL [R1+0xac8], R54 ;  /* 0x000ac83601007387 */ /* 0x000fe80000100800 */
[----:B------:R-:W-:Y:S04]  /*35a0*/  STL [R1+0xad0], R91 ;  /* 0x000ad05b01007387 */ /* 0x000fe80000100800 */
[----:B------:R0:W-:Y:S04]  /*35b0*/  STL [R1+0xac4], R11 ;  /* 0x000ac40b01007387 */ /* 0x0001e80000100800 */
[----:B------:R2:W-:Y:S01]  /*35c0*/  STL [R1+0xacc], R38 ;  /* 0x000acc2601007387 */ /* 0x0005e20000100800 */
[----:B-1----:R-:W-:-:S02]  /*35d0*/  VIADD R9, R66, 0xfffffff6 ;  /* 0xfffffff642097836 */ /* 0x002fc40000000000 */
[----:B0-----:R-:W-:Y:S01]  /*35e0*/  IMAD.MOV.U32 R11, RZ, RZ, R38 ;  /* 0x000000ffff0b7224 */ /* 0x001fe200078e0026 */
[----:B--2---:R-:W-:-:S04]  /*35f0*/  IADD3.X R38, PT, PT, R6, UR6, RZ, P2, !PT ;  /* 0x0000000606267c10 */ /* 0x004fc800097fe4ff */
[----:B------:R0:W2:Y:S01]  /*3600*/  @P6 LDG.E.U8 R29, desc[UR24][R10.64] ;  /* 0x000000180a1d6981 */ /* 0x0000a2000c1e1100 */
[----:B------:R-:W-:-:S04]  /*3610*/  IADD3 R54, P2, PT, R7, UR5, RZ ;  /* 0x0000000507367c10 */ /* 0x000fc8000ff5e0ff */
[----:B------:R-:W-:Y:S01]  /*3620*/  IADD3.X R91, PT, PT, R8, UR6, RZ, P2, !PT ;  /* 0x00000006085b7c10 */ /* 0x000fe200097fe4ff */
[----:B0-----:R-:W-:Y:S02]  /*3630*/  @P6 IMAD.MOV.U32 R10, RZ, RZ, R19 ;  /* 0x000000ffff0a6224 */ /* 0x001fe400078e0013 */
[----:B------:R-:W-:Y:S01]  /*3640*/  @P6 IMAD.MOV.U32 R11, RZ, RZ, R38 ;  /* 0x000000ffff0b6224 */ /* 0x000fe200078e0026 */
[----:B------:R-:W-:Y:S02]  /*3650*/  ISETP.GE.U32.AND P5, PT, R9, 0x7fffffb7, PT ;  /* 0x7fffffb70900780c */ /* 0x000fe40003fa6070 */
[----:B------:R-:W-:Y:S02]  /*3660*/  PRMT R9, RZ, 0x7610, R9 ;  /* 0x00007610ff097816 */ /* 0x000fe40000000009 */
[----:B------:R0:W4:Y:S02]  /*3670*/  @P6 LDG.E.U8 R49, desc[UR24][R10.64] ;  /* 0x000000180a316981 */ /* 0x000124000c1e1100 */
[----:B0-----:R-:W-:-:S02]  /*3680*/  @P6 IMAD.MOV.U32 R10, RZ, RZ, R54 ;  /* 0x000000ffff0a6224 */ /* 0x001fc400078e0036 */
[----:B------:R-:W-:-:S05]  /*3690*/  @P6 IMAD.MOV.U32 R11, RZ, RZ, R91 ;  /* 0x000000ffff0b6224 */ /* 0x000fca00078e005b */
[----:B------:R0:W2:Y:S01]  /*36a0*/  @P6 LDG.E.U8 R9, desc[UR24][R10.64] ;  /* 0x000000180a096981 */ /* 0x0000a2000c1e1100 */
[----:B------:R-:W-:-:S03]  /*36b0*/  USHF.R.S32.HI UR6, URZ, 0x1f, UR12 ;  /* 0x0000001fff067899 */ /* 0x000fc6000801140c */
[----:B------:R1:W-:Y:S04]  /*36c0*/  STL [R1+0xad8], R19 ;  /* 0x000ad81301007387 */ /* 0x0003e80000100800 */
[----:B------:R0:W-:Y:S04]  /*36d0*/  STL [R1+0xad4], R38 ;  /* 0x000ad42601007387 */ /* 0x0001e80000100800 */
[----:B------:R3:W-:Y:S01]  /*36e0*/  STL [R1+0xae0], R54 ;  /* 0x000ae03601007387 */ /* 0x0007e20000100800 */
[----:B-1----:R-:W-:-:S03]  /*36f0*/  IADD3 R19, P2, PT, R0, UR12, RZ ;  /* 0x0000000c00137c10 */ /* 0x002fc6000ff5e0ff */
[----:B0-----:R-:W4:Y:S01]  /*3700*/  LDL.LU R38, [R1+0xe44] ;  /* 0x000e440001267983 */ /* 0x001f220000300800 */
[----:B------:R-:W-:Y:S02]  /*3710*/  IADD3.X R11, PT, PT, R2, UR6, RZ, P2, !PT ;  /* 0x00000006020b7c10 */ /* 0x000fe400097fe4ff */
[----:B---3--:R-:W-:Y:S01]  /*3720*/  IADD3 R54, P6, PT, R3, UR12, RZ ;  /* 0x0000000c03367c10 */ /* 0x008fe2000ffde0ff */
[----:B------:R0:W-:Y:S01]  /*3730*/  STL [R1+0xadc], R91 ;  /* 0x000adc5b01007387 */ /* 0x0001e20000100800 */
[----:B------:R-:W-:-:S05]  /*3740*/  @!P4 IMAD.MOV.U32 R10, RZ, RZ, R19 ;  /* 0x000000ffff0ac224 */ /* 0x000fca00078e0013 */
[----:B------:R1:W3:Y:S01]  /*3750*/  @!P4 LDG.E.U8 R24, desc[UR24][R10.64] ;  /* 0x000000180a18c981 */ /* 0x0002e2000c1e1100 */
[----:B0-----:R-:W-:Y:S01]  /*3760*/  IADD3.X R91, PT, PT, R4, UR6, RZ, P6, !PT ;  /* 0x00000006045b7c10 */ /* 0x001fe2000b7fe4ff */
[----:B-1----:R-:W-:Y:S02]  /*3770*/  @!P4 IMAD.MOV.U32 R10, RZ, RZ, R54 ;  /* 0x000000ffff0ac224 */ /* 0x002fe400078e0036 */
[----:B--2---:R0:W-:Y:S04]  /*3780*/  STL [R1+0x228], R9 ;  /* 0x0002280901007387 */ /* 0x0041e80000100800 */
[----:B------:R1:W-:Y:S04]  /*3790*/  STL [R1+0x2c8], R19 ;  /* 0x0002c81301007387 */ /* 0x0003e80000100800 */
[----:B------:R-:W-:Y:S01]  /*37a0*/  STL [R1+0x2d0], R54 ;  /* 0x0002d03601007387 */ /* 0x000fe20000100800 */
[----:B0-----:R-:W-:-:S03]  /*37b0*/  VIADD R9, R66, 0xfffffffd ;  /* 0xfffffffd42097836 */ /* 0x001fc60000000000 */
[----:B------:R0:W-:Y:S01]  /*37c0*/  STL [R1+0x2c4], R11 ;  /* 0x0002c40b01007387 */ /* 0x0001e20000100800 */
[----:B-1----:R-:W-:Y:S02]  /*37d0*/  IADD3 R19, P6, PT, R5, UR12, RZ ;  /* 0x0000000c05137c10 */ /* 0x002fe4000ffde0ff */
[----:B------:R-:W-:Y:S01]  /*37e0*/  ISETP.GE.U32.AND P2, PT, R9, 0x7fffffbe, PT ;  /* 0x7fffffbe0900780c */ /* 0x000fe20003f46070 */
[----:B0-----:R-:W-:Y:S01]  /*37f0*/  @!P4 IMAD.MOV.U32 R11, RZ, RZ, R91 ;  /* 0x000000ffff0bc224 */ /* 0x001fe200078e005b */
[----:B------:R-:W-:-:S04]  /*3800*/  PRMT R9, RZ, 0x7610, R9 ;  /* 0x00007610ff097816 */ /* 0x000fc80000000009 */
[----:B------:R0:W2:Y:S02]  /*3810*/  @!P4 LDG.E.U8 R25, desc[UR24][R10.64] ;  /* 0x000000180a19c981 */ /* 0x0000a4000c1e1100 */
[----:B0-----:R-:W-:Y:S01]  /*3820*/  IADD3.X R11, PT, PT, R6, UR6, RZ, P6, !PT ;  /* 0x00000006060b7c10 */ /* 0x001fe2000b7fe4ff */
[----:B------:R-:W-:-:S05]  /*3830*/  @!P4 IMAD.MOV.U32 R10, RZ, RZ, R19 ;  /* 0x000000ffff0ac224 */ /* 0x000fca00078e0013 */
[----:B------:R0:W2:Y:S01]  /*3840*/  @!P4 LDG.E.U8 R9, desc[UR24][R10.64] ;  /* 0x000000180a09c981 */ /* 0x0000a2000c1e1100 */
[----:B------:R-:W-:Y:S01]  /*3850*/  IADD3 R54, P6, PT, R7, UR12, RZ ;  /* 0x0000000c07367c10 */ /* 0x000fe2000ffde0ff */
[----:B------:R-:W-:Y:S02]  /*3860*/  UIMAD UR5, UR12, 0x9, URZ ;  /* 0x000000090c0578a4 */ /* 0x000fe4000f8e02ff */
[----:B------:R1:W-:Y:S01]  /*3870*/  STL [R1+0x2cc], R91 ;  /* 0x0002cc5b01007387 */ /* 0x0003e20000100800 */
[----:B------:R-:W-:-:S03]  /*3880*/  PRMT R14, RZ, 0x7610, R14 ;  /* 0x00007610ff0e7816 */ /* 0x000fc6000000000e */
[----:B------:R0:W-:Y:S01]  /*3890*/  STL [R1+0x2d8], R19 ;  /* 0x0002d81301007387 */ /* 0x0001e20000100800 */
[----:B-1----:R-:W-:-:S03]  /*38a0*/  IADD3.X R91, PT, PT, R8, UR6, RZ, P6, !PT ;  /* 0x00000006085b7c10 */ /* 0x002fc6000b7fe4ff */
[----:B------:R1:W-:Y:S01]  /*38b0*/  STL [R1+0x2d4], R11 ;  /* 0x0002d40b01007387 */ /* 0x0003e20000100800 */
[----:B0-----:R-:W-:Y:S01]  /*38c0*/  @!P4 IMAD.MOV.U32 R10, RZ, RZ, R54 ;  /* 0x000000ffff0ac224 */ /* 0x001fe200078e0036 */
[----:B------:R-:W-:Y:S02]  /*38d0*/  USHF.R.S32.HI UR14, URZ, 0x1f, UR5 ;  /* 0x0000001fff0e7899 */ /* 0x000fe40008011405 */
[----:B------:R-:W-:Y:S01]  /*38e0*/  IADD3 R19, P6, PT, R0, UR5, RZ ;  /* 0x0000000500137c10 */ /* 0x000fe2000ffde0ff */
[----:B-1----:R-:W-:-:S05]  /*38f0*/  @!P4 IMAD.MOV.U32 R11, RZ, RZ, R91 ;  /* 0x000000ffff0bc224 */ /* 0x002fca00078e005b */
[----:B------:R0:W3:Y:S04]  /*3900*/  @!P4 LDG.E.U8 R14, desc[UR24][R10.64] ;  /* 0x000000180a0ec981 */ /* 0x0000e8000c1e1100 */
[----:B------:R1:W-:Y:S01]  /*3910*/  STL [R1+0x2e0], R54 ;  /* 0x0002e03601007387 */ /* 0x0003e20000100800 */
[----:B0-----:R-:W-:Y:S01]  /*3920*/  IMAD.MOV.U32 R11, RZ, RZ, R19 ;  /* 0x000000ffff0b7224 */ /* 0x001fe200078e0013 */
[----:B------:R-:W-:Y:S02]  /*3930*/  IADD3.X R10, PT, PT, R2, UR14, RZ, P6, !PT ;  /* 0x0000000e020a7c10 */ /* 0x000fe4000b7fe4ff */
[----:B------:R-:W-:Y:S02]  /*3940*/  STL [R1+0x2dc], R91 ;  /* 0x0002dc5b01007387 */ /* 0x000fe40000100800 */
[----:B------:R-:W-:-:S02]  /*3950*/  @!P5 LOP3.LUT R11, R11, R10, RZ, 0x3c, !PT ;  /* 0x0000000a0b0bd212 */ /* 0x000fc400078e3cff */
[----:B-1----:R-:W-:Y:S02]  /*3960*/  IADD3 R54, P4, PT, R3, UR5, RZ ;  /* 0x0000000503367c10 */ /* 0x002fe4000ff9e0ff */
[----:B------:R-:W-:Y:S02]  /*3970*/  PRMT R53, RZ, 0x7610, R53 ;  /* 0x00007610ff357816 */ /* 0x000fe40000000035 */
[----:B----4-:R-:W-:Y:S02]  /*3980*/  PRMT R38, RZ, 0x7610, R38 ;  /* 0x00007610ff267816 */ /* 0x010fe40000000026 */
[----:B------:R-:W-:Y:S01]  /*3990*/  PRMT R92, RZ, 0x7610, R92 ;  /* 0x00007610ff5c7816 */ /* 0x000fe2000000005c */
[----:B--2---:R0:W-:Y:S04]  /*39a0*/  STL [R1+0x1f8], R9 ;  /* 0x0001f80901007387 */ /* 0x0041e80000100800 */
[----:B------:R-:W-:Y:S04]  /*39b0*/  STL [R1+0x3d0], R19 ;  /* 0x0003d01301007387 */ /* 0x000fe80000100800 */
[----:B------:R1:W-:Y:S01]  /*39c0*/  STL [R1+0x3cc], R10 ;  /* 0x0003cc0a01007387 */ /* 0x0003e20000100800 */
[----:B0-----:R-:W-:-:S02]  /*39d0*/  SHF.R.U32.HI R9, RZ, 0xe, R16 ;  /* 0x0000000eff097819 */ /* 0x001fc40000011610 */
[C---:B-1----:R-:W-:Y:S02]  /*39e0*/  @!P5 LOP3.LUT R10, R11.reuse, R10, RZ, 0x3c, !PT ;  /* 0x0000000a0b0ad212 */ /* 0x042fe400078e3cff */
[----:B------:R-:W-:Y:S02]  /*39f0*/  IADD3.X R19, PT, PT, R4, UR14, RZ, P4, !PT ;  /* 0x0000000e04137c10 */ /* 0x000fe4000a7fe4ff */
[----:B------:R-:W-:Y:S02]  /*3a00*/  @!P5 LOP3.LUT R11, R11, R10, RZ, 0x3c, !PT ;  /* 0x0000000a0b0bd212 */ /* 0x000fe400078e3cff */
[----:B------:R-:W-:Y:S01]  /*3a10*/  IADD3 R91, P4, PT, R5, UR5, RZ ;  /* 0x00000005055b7c10 */ /* 0x000fe2000ff9e0ff */
[----:B------:R-:W-:Y:S01]  /*3a20*/  STL [R1+0x3d8], R54 ;  /* 0x0003d83601007387 */ /* 0x000fe20000100800 */
[----:B------:R-:W-:-:S03]  /*3a30*/  LOP3.LUT P6, RZ, R9, 0x1, RZ, 0xc0, !PT ;  /* 0x0000000109ff7812 */ /* 0x000fc600078cc0ff */
[----:B------:R0:W2:Y:S01]  /*3a40*/  @!P5 LDG.E.U8 R33, desc[UR24][R10.64] ;  /* 0x000000180a21d981 */ /* 0x0000a2000c1e1100 */
[----:B------:R-:W-:-:S03]  /*3a50*/  IADD3.X R9, PT, PT, R6, UR14, RZ, P4, !PT ;  /* 0x0000000e06097c10 */ /* 0x000fc6000a7fe4ff */
[----:B------:R1:W-:Y:S01]  /*3a60*/  STL [R1+0x3d4], R19 ;  /* 0x0003d41301007387 */ /* 0x0003e20000100800 */
[----:B0-----:R-:W-:Y:S02]  /*3a70*/  @!P5 IMAD.MOV.U32 R10, RZ, RZ, R54 ;  /* 0x000000ffff0ad224 */ /* 0x001fe400078e0036 */
[----:B------:R-:W-:Y:S01]  /*3a80*/  @!P5 IMAD.MOV.U32 R11, RZ, RZ, R19 ;  /* 0x000000ffff0bd224 */ /* 0x000fe200078e0013 */
[----:B------:R-:W-:Y:S04]  /*3a90*/  STL [R1+0x3e0], R91 ;  /* 0x0003e05b01007387 */ /* 0x000fe80000100800 */
[----:B-1----:R-:W4:Y:S04]  /*3aa0*/  LDL.LU R19, [R1+0xe40] ;  /* 0x000e400001137983 */ /* 0x002f280000300800 */
[----:B------:R-:W2:Y:S04]  /*3ab0*/  LDL.LU R54, [R1+0xe3c] ;  /* 0x000e3c0001367983 */ /* 0x000ea80000300800 */
[----:B------:R0:W3:Y:S04]  /*3ac0*/  @!P5 LDG.E.U8 R53, desc[UR24][R10.64] ;  /* 0x000000180a35d981 */ /* 0x0000e8000c1e1100 */
[----:B------:R1:W-:Y:S01]  /*3ad0*/  STL [R1+0x3dc], R9 ;  /* 0x0003dc0901007387 */ /* 0x0003e20000100800 */
[----:B0-----:R-:W-:-:S02]  /*3ae0*/  IMAD.MOV.U32 R11, RZ, RZ, R9 ;  /* 0x000000ffff0b7224 */ /* 0x001fc400078e0009 */
[----:B------:R-:W-:Y:S01]  /*3af0*/  @!P5 IMAD.MOV.U32 R10, RZ, RZ, R91 ;  /* 0x000000ffff0ad224 */ /* 0x000fe200078e005b */
[----:B-1----:R-:W-:-:S04]  /*3b00*/  IADD3 R9, P4, PT, R7, UR5, RZ ;  /* 0x0000000507097c10 */ /* 0x002fc8000ff9e0ff */
[----:B------:R0:W3:Y:S02]  /*3b10*/  @!P5 LDG.E.U8 R38, desc[UR24][R10.64] ;  /* 0x000000180a26d981 */ /* 0x0000e4000c1e1100 */
[----:B0-----:R-:W-:Y:S01]  /*3b20*/  IMAD.MOV.U32 R11, RZ, RZ, R9 ;  /* 0x000000ffff0b7224 */ /* 0x001fe200078e0009 */
[----:B------:R-:W-:Y:S01]  /*3b30*/  IADD3.X R10, PT, PT, R8, UR14, RZ, P4, !PT ;  /* 0x0000000e080a7c10 */ /* 0x000fe2000a7fe4ff */
[----:B------:R-:W-:Y:S03]  /*3b40*/  STL [R1+0x3e8], R9 ;  /* 0x0003e80901007387 */ /* 0x000fe60000100800 */
[-C--:B------:R-:W-:Y:S01]  /*3b50*/  @!P5 LOP3.LUT R11, R11, R10.reuse, RZ, 0x3c, !PT ;  /* 0x0000000a0b0bd212 */ /* 0x080fe200078e3cff */
[----:B------:R0:W-:Y:S03]  /*3b60*/  STL [R1+0x3e4], R10 ;  /* 0x0003e40a01007387 */ /* 0x0001e60000100800 */
[----:B0-----:R-:W-:-:S04]  /*3b70*/  @!P5 LOP3.LUT R10, R11, R10, RZ, 0x3c, !PT ;  /* 0x0000000a0b0ad212 */ /* 0x001fc800078e3cff */
[----:B------:R-:W-:-:S05]  /*3b80*/  @!P5 LOP3.LUT R11, R11, R10, RZ, 0x3c, !PT ;  /* 0x0000000a0b0bd212 */ /* 0x000fca00078e3cff */
[----:B------:R0:W3:Y:S01]  /*3b90*/  @!P5 LDG.E.U8 R92, desc[UR24][R10.64] ;  /* 0x000000180a5cd981 */ /* 0x0000e2000c1e1100 */
[----:B------:R-:W-:-:S04]  /*3ba0*/  UIMAD UR5, UR12, 0x11, URZ ;  /* 0x000000110c0578a4 */ /* 0x000fc8000f8e02ff */
[----:B------:R-:W-:Y:S02]  /*3bb0*/  USHF.R.S32.HI UR6, URZ, 0x1f, UR5 ;  /* 0x0000001fff067899 */ /* 0x000fe40008011405 */
[----:B------:R-:W-:-:S04]  /*3bc0*/  IADD3 R91, P4, PT, R0, UR5, RZ ;  /* 0x00000005005b7c10 */ /* 0x000fc8000ff9e0ff */
[----:B0-----:R-:W-:Y:S01]  /*3bd0*/  IADD3.X R10, PT, PT, R2, UR6, RZ, P4, !PT ;  /* 0x00000006020a7c10 */ /* 0x001fe2000a7fe4ff */
[----:B------:R-:W-:Y:S01]  /*3be0*/  IMAD.MOV.U32 R11, RZ, RZ, R91 ;  /* 0x000000ffff0b7224 */ /* 0x000fe200078e005b */
[----:B------:R0:W-:Y:S01]  /*3bf0*/  STL [R1+0x74c], R91 ;  /* 0x00074c5b01007387 */ /* 0x0001e20000100800 */
[----:B------:R-:W-:-:S03]  /*3c00*/  SHF.R.U32.HI R9, RZ, 0x6, R16 ;  /* 0x00000006ff097819 */ /* 0x000fc60000011610 */
[----:B------:R-:W-:Y:S02]  /*3c10*/  @P6 LOP3.LUT R11, R11, R10, RZ, 0x3c, !PT ;  /* 0x0000000a0b0b6212 */ /* 0x000fe400078e3cff */
[----:B0-----:R-:W-:-:S05]  /*3c20*/  IADD3 R91, P5, PT, R3, UR5, RZ ;  /* 0x00000005035b7c10 */ /* 0x001fca000ffbe0ff */
[----:B------:R-:W-:Y:S04]  /*3c30*/  STL [R1+0x754], R91 ;  /* 0x0007545b01007387 */ /* 0x000fe80000100800 */
[----:B------:R0:W-:Y:S01]  /*3c40*/  STL [R1+0x748], R10 ;  /* 0x0007480a01007387 */ /* 0x0001e20000100800 */
[----:B------:R-:W-:Y:S01]  /*3c50*/  LOP3.LUT P4, RZ, R9, 0x1, RZ, 0xc0, !PT ;  /* 0x0000000109ff7812 */ /* 0x000fe2000788c0ff */
[----:B------:R-:W-:Y:S01]  /*3c60*/  IMAD.MOV.U32 R9, RZ, RZ, R91 ;  /* 0x000000ffff097224 */ /* 0x000fe200078e005b */
[C---:B0-----:R-:W-:Y:S02]  /*3c70*/  @P6 LOP3.LUT R10, R11.reuse, R10, RZ, 0x3c, !PT ;  /* 0x0000000a0b0a6212 */ /* 0x041fe400078e3cff */
[----:B------:R-:W-:Y:S02]  /*3c80*/  IADD3.X R91, PT, PT, R4, UR6, RZ, P5, !PT ;  /* 0x00000006045b7c10 */ /* 0x000fe4000affe4ff */
[----:B------:R-:W-:-:S02]  /*3c90*/  @P6 LOP3.LUT R11, R11, R10, RZ, 0x3c, !PT ;  /* 0x0000000a0b0b6212 */ /* 0x000fc400078e3cff */
[----:B------:R-:W-:Y:S02]  /*3ca0*/  PRMT R93, RZ, 0x7610, R93 ;  /* 0x00007610ff5d7816 */ /* 0x000fe4000000005d */
[----:B--2---:R-:W-:-:S06]  /*3cb0*/  PRMT R54, RZ, 0x7610, R54 ;  /* 0x00007610ff367816 */ /* 0x004fcc0000000036 */
[----:B------:R0:W2:Y:S01]  /*3cc0*/  @P6 LDG.E.U8 R54, desc[UR24][R10.64] ;  /* 0x000000180a366981 */ /* 0x0000a2000c1e1100 */
[----:B----4-:R-:W-:Y:S01]  /*3cd0*/  PRMT R19, RZ, 0x7610, R19 ;  /* 0x00007610ff137816 */ /* 0x010fe20000000013 */
[----:B0-----:R-:W-:Y:S02]  /*3ce0*/  IMAD.MOV.U32 R11, RZ, RZ, R91 ;  /* 0x000000ffff0b7224 */ /* 0x001fe400078e005b */
[----:B------:R-:W-:-:S05]  /*3cf0*/  @P6 IMAD.MOV.U32 R10, RZ, RZ, R9 ;  /* 0x000000ffff0a6224 */ /* 0x000fca00078e0009 */
[----:B------:R0:W4:Y:S04]  /*3d00*/  @P6 LDG.E.U8 R93, desc[UR24][R10.64] ;  /* 0x000000180a5d6981 */ /* 0x000128000c1e1100 */
[----:B---3--:R1:W-:Y:S02]  /*3d10*/  STL [R1+0x1f0], R92 ;  /* 0x0001f05c01007387 */ /* 0x0083e40000100800 */
[----:B-1----:R-:W-:-:S04]  /*3d20*/  IADD3 R92, P5, PT, R5, UR5, RZ ;  /* 0x00000005055c7c10 */ /* 0x002fc8000ffbe0ff */
[----:B0-----:R-:W-:Y:S01]  /*3d30*/  IADD3.X R11, PT, PT, R6, UR6, RZ, P5, !PT ;  /* 0x00000006060b7c10 */ /* 0x001fe2000affe4ff */
[----:B------:R-:W-:-:S05]  /*3d40*/  @P6 IMAD.MOV.U32 R10, RZ, RZ, R92 ;  /* 0x000000ffff0a6224 */ /* 0x000fca00078e005c */
[----:B------:R-:W3:Y:S04]  /*3d50*/  @P6 LDG.E.U8 R19, desc[UR24][R10.64] ;  /* 0x000000180a136981 */ /* 0x000ee8000c1e1100 */
[----:B------:R0:W-:Y:S04]  /*3d60*/  STL [R1+0x750], R91 ;  /* 0x0007505b01007387 */ /* 0x0001e80000100800 */
[----:B0-----:R-:W2:Y:S04]  /*3d70*/  LDL.LU R91, [R1+0xe38] ;  /* 0x000e3800015b7983 */ /* 0x001ea80000300800 */
[----:B------:R-:W-:Y:S04]  /*3d80*/  STL [R1+0x75c], R92 ;  /* 0x00075c5c01007387 */ /* 0x000fe80000100800 */
[----:B----4-:R0:W-:Y:S04]  /*3d90*/  STL [R1+0x1fc], R93 ;  /* 0x0001fc5d01007387 */ /* 0x0101e80000100800 */
[----:B------:R-:W-:Y:S01]  /*3da0*/  STL [R1+0x758], R11 ;  /* 0x0007580b01007387 */ /* 0x000fe20000100800 */
[----:B0-----:R-:W-:-:S05]  /*3db0*/  IADD3 R93, P5, PT, R7, UR5, RZ ;  /* 0x00000005075d7c10 */ /* 0x001fca000ffbe0ff */
[----:B------:R-:W-:Y:S04]  /*3dc0*/  STL [R1+0x764], R93 ;  /* 0x0007645d01007387 */ /* 0x000fe80000100800 */
[----:B------:R-:W4:Y:S04]  /*3dd0*/  LDL.LU R92, [R1+0xe34] ;  /* 0x000e3400015c7983 */ /* 0x000f280000300800 */
[----:B---3--:R0:W-:Y:S04]  /*3de0*/  STL [R1+0x1ec], R19 ;  /* 0x0001ec1301007387 */ /* 0x0081e80000100800 */
[----:B0-----:R-:W3:Y:S01]  /*3df0*/  LDL.LU R19, [R1+0xe30] ;  /* 0x000e300001137983 */ /* 0x001ee20000300800 */
[----:B------:R-:W-:Y:S01]  /*3e00*/  UIMAD UR5, UR12, 0x19, URZ ;  /* 0x000000190c0578a4 */ /* 0x000fe2000f8e02ff */
[----:B------:R-:W-:Y:S01]  /*3e10*/  IADD3.X R9, PT, PT, R8, UR6, RZ, P5, !PT ;  /* 0x0000000608097c10 */ /* 0x000fe2000affe4ff */
[----:B------:R-:W-:Y:S01]  /*3e20*/  @P6 IMAD.MOV.U32 R10, RZ, RZ, R93 ;  /* 0x000000ffff0a6224 */ /* 0x000fe200078e005d */
[----:B------:R-:W-:Y:S01]  /*3e30*/  PRMT R90, RZ, 0x7610, R90 ;  /* 0x00007610ff5a7816 */ /* 0x000fe2000000005a */
[----:B------:R-:W-:-:S02]  /*3e40*/  USHF.R.S32.HI UR14, URZ, 0x1f, UR5 ;  /* 0x0000001fff0e7899 */ /* 0x000fc40008011405 */
[----:B------:R0:W-:Y:S01]  /*3e50*/  STL [R1+0x760], R9 ;  /* 0x0007600901007387 */ /* 0x0001e20000100800 */
[----:B------:R-:W-:-:S05]  /*3e60*/  IMAD.MOV.U32 R11, RZ, RZ, R9 ;  /* 0x000000ffff0b7224 */ /* 0x000fca00078e0009 */
[----:B------:R1:W2:Y:S01]  /*3e70*/  @P6 LDG.E.U8 R90, desc[UR24][R10.64] ;  /* 0x000000180a5a6981 */ /* 0x0002a2000c1e1100 */
[----:B0-----:R-:W-:Y:S02]  /*3e80*/  IADD3 R9, P5, PT, R0, UR5, RZ ;  /* 0x0000000500097c10 */ /* 0x001fe4000ffbe0ff */
[----:B------:R-:W-:-:S03]  /*3e90*/  IADD3 R93, P6, PT, R3, UR5, RZ ;  /* 0x00000005035d7c10 */ /* 0x000fc6000ffde0ff */
[----:B-1----:R-:W-:Y:S01]  /*3ea0*/  IMAD.MOV.U32 R11, RZ, RZ, R9 ;  /* 0x000000ffff0b7224 */ /* 0x002fe200078e0009 */
[----:B------:R-:W-:Y:S01]  /*3eb0*/  IADD3.X R10, PT, PT, R2, UR14, RZ, P5, !PT ;  /* 0x0000000e020a7c10 */ /* 0x000fe2000affe4ff */
[----:B------:R-:W-:Y:S03]  /*3ec0*/  STL [R1+0x810], R9 ;  /* 0x0008100901007387 */ /* 0x000fe60000100800 */
[-C--:B------:R-:W-:Y:S01]  /*3ed0*/  @P4 LOP3.LUT R11, R11, R10.reuse, RZ, 0x3c, !PT ;  /* 0x0000000a0b0b4212 */ /* 0x080fe200078e3cff */
[----:B------:R-:W-:Y:S04]  /*3ee0*/  STL [R1+0x818], R93 ;  /* 0x0008185d01007387 */ /* 0x000fe80000100800 */
[----:B------:R0:W-:Y:S02]  /*3ef0*/  STL [R1+0x80c], R10 ;  /* 0x00080c0a01007387 */ /* 0x0001e40000100800 */
[----:B0-----:R-:W-:-:S04]  /*3f00*/  @P4 LOP3.LUT R10, R11, R10, RZ, 0x3c, !PT ;  /* 0x0000000a0b0a4212 */ /* 0x001fc800078e3cff */
[----:B------:R-:W-:Y:S02]  /*3f10*/  @P4 LOP3.LUT R11, R11, R10, RZ, 0x3c, !PT ;  /* 0x0000000a0b0b4212 */ /* 0x000fe400078e3cff */
[----:B---3--:R-:W-:-:S06]  /*3f20*/  PRMT R19, RZ, 0x7610, R19 ;  /* 0x00007610ff137816 */ /* 0x008fcc0000000013 */
[----:B------:R0:W3:Y:S01]  /*3f30*/  @P4 LDG.E.U8 R19, desc[UR24][R10.64] ;  /* 0x000000180a134981 */ /* 0x0000e2000c1e1100 */
[----:B----4-:R-:W-:-:S03]  /*3f40*/  PRMT R92, RZ, 0x7610, R92 ;  /* 0x00007610ff5c7816 */ /* 0x010fc6000000005c */
[----:B--2---:R1:W-:Y:S01]  /*3f50*/  STL [R1+0x1e8], R90 ;  /* 0x0001e85a01007387 */ /* 0x0043e20000100800 */
[----:B0-----:R-:W-:Y:S01]  /*3f60*/  @P4 IMAD.MOV.U32 R10, RZ, RZ, R93 ;  /* 0x000000ffff0a4224 */ /* 0x001fe200078e005d */
[----:B-1----:R-:W-:-:S05]  /*3f70*/  IADD3.X R90, PT, PT, R4, UR14, RZ, P6, !PT ;  /* 0x0000000e045a7c10 */ /* 0x002fca000b7fe4ff */
[----:B------:R-:W-:-:S05]  /*3f80*/  @P4 IMAD.MOV.U32 R11, RZ, RZ, R90 ;  /* 0x000000ffff0b4224 */ /* 0x000fca00078e005a */
[----:B------:R0:W2:Y:S04]  /*3f90*/  @P4 LDG.E.U8 R92, desc[UR24][R10.64] ;  /* 0x000000180a5c4981 */ /* 0x0000a8000c1e1100 */
[----:B---3--:R1:W-:Y:S04]  /*3fa0*/  STL [R1+0x1e4], R19 ;  /* 0x0001e41301007387 */ /* 0x0083e80000100800 */
[----:B-1----:R-:W3:Y:S01]  /*3fb0*/  LDL.LU R19, [R1+0xe2c] ;  /* 0x000e2c0001137983 */ /* 0x002ee20000300800 */
[----:B------:R-:W-:-:S04]  /*3fc0*/  SHF.R.U64 R9, R12, 0x1e, RZ ;  /* 0x0000001e0c097819 */ /* 0x000fc800000012ff */
[----:B------:R-:W-:Y:S02]  /*3fd0*/  LOP3.LUT P5, RZ, R9, 0x1, RZ, 0xc0, !PT ;  /* 0x0000000109ff7812 */ /* 0x000fe400078ac0ff */
[----:B------:R-:W-:Y:S01]  /*3fe0*/  IADD3 R9, P6, PT, R5, UR5, RZ ;  /* 0x0000000505097c10 */ /* 0x000fe2000ffde0ff */
[----:B------:R1:W-:Y:S03]  /*3ff0*/  STL [R1+0x814], R90 ;  /* 0x0008145a01007387 */ /* 0x0003e60000100800 */
[----:B0-----:R-:W-:Y:S01]  /*4000*/  IADD3.X R10, PT, PT, R6, UR14, RZ, P6, !PT ;  /* 0x0000000e060a7c10 */ /* 0x001fe2000b7fe4ff */
[----:B------:R-:W-:-:S05]  /*4010*/  IMAD.MOV.U32 R11, RZ, RZ, R9 ;  /* 0x000000ffff0b7224 */ /* 0x000fca00078e0009 */
[-C--:B------:R-:W-:Y:S01]  /*4020*/  @P4 LOP3.LUT R11, R11, R10.reuse, RZ, 0x3c, !PT ;  /* 0x0000000a0b0b4212 */ /* 0x080fe200078e3cff */
[----:B-1----:R-:W4:Y:S04]  /*4030*/  LDL.LU R90, [R1+0xe28] ;  /* 0x000e2800015a7983 */ /* 0x002f280000300800 */
[----:B------:R-:W4:Y:S04]  /*4040*/  LDL.LU R93, [R1+0xe24] ;  /* 0x000e2400015d7983 */ /* 0x000f280000300800 */
[----:B------:R-:W-:Y:S04]  /*4050*/  STL [R1+0x820], R9 ;  /* 0x0008200901007387 */ /* 0x000fe80000100800 */
[----:B--2---:R-:W-:Y:S04]  /*4060*/  STL [R1+0x1e0], R92 ;  /* 0x0001e05c01007387 */ /* 0x004fe80000100800 */
[----:B------:R0:W-:Y:S02]  /*4070*/  STL [R1+0x81c], R10 ;  /* 0x00081c0a01007387 */ /* 0x0001e40000100800 */
[----:B0-----:R-:W-:-:S04]  /*4080*/  @P4 LOP3.LUT R10, R11, R10, RZ, 0x3c, !PT ;  /* 0x0000000a0b0a4212 */ /* 0x001fc800078e3cff */
[----:B------:R-:W-:Y:S02]  /*4090*/  @P4 LOP3.LUT R11, R11, R10, RZ, 0x3c, !PT ;  /* 0x0000000a0b0b4212 */ /* 0x000fe400078e3cff */
[----:B------:R-:W-:-:S04]  /*40a0*/  IADD3 R92, P6, PT, R7, UR5, RZ ;  /* 0x00000005075c7c10 */ /* 0x000fc8000ffde0ff */
[----:B------:R-:W-:Y:S02]  /*40b0*/  IADD3.X R9, PT, PT, R8, UR14, RZ, P6, !PT ;  /* 0x0000000e08097c10 */ /* 0x000fe4000b7fe4ff */
[----:B------:R-:W-:Y:S02]  /*40c0*/  PRMT R91, RZ, 0x7610, R91 ;  /* 0x00007610ff5b7816 */ /* 0x000fe4000000005b */
[----:B---3--:R-:W-:-:S06]  /*40d0*/  PRMT R19, RZ, 0x7610, R19 ;  /* 0x00007610ff137816 */ /* 0x008fcc0000000013 */
[----:B------:R0:W2:Y:S02]  /*40e0*/  @P4 LDG.E.U8 R19, desc[UR24][R10.64] ;  /* 0x000000180a134981 */ /* 0x0000a4000c1e1100 */
[----:B0-----:R-:W-:Y:S02]  /*40f0*/  IMAD.MOV.U32 R11, RZ, RZ, R9 ;  /* 0x000000ffff0b7224 */ /* 0x001fe400078e0009 */
[----:B------:R-:W-:-:S05]  /*4100*/  @P4 IMAD.MOV.U32 R10, RZ, RZ, R92 ;  /* 0x000000ffff0a4224 */ /* 0x000fca00078e005c */
[----:B------:R0:W3:Y:S01]  /*4110*/  @P4 LDG.E.U8 R91, desc[UR24][R10.64] ;  /* 0x000000180a5b4981 */ /* 0x0000e2000c1e1100 */
[----:B------:R-:W-:-:S03]  /*4120*/  UIMAD UR6, UR12, 0x21, URZ ;  /* 0x000000210c0678a4 */ /* 0x000fc6000f8e02ff */
[----:B------:R-:W-:Y:S01]  /*4130*/  STL [R1+0x828], R92 ;  /* 0x0008285c01007387 */ /* 0x000fe20000100800 */
[----:B------:R-:W-:-:S03]  /*4140*/  USHF.R.S32.HI UR15, URZ, 0x1f, UR6 ;  /* 0x0000001fff0f7899 */ /* 0x000fc60008011406 */
[----:B------:R1:W-:Y:S01]  /*4150*/  STL [R1+0x824], R9 ;  /* 0x0008240901007387 */ /* 0x0003e20000100800 */
[----:B----4-:R-:W-:Y:S02]  /*4160*/  PRMT R93, RZ, 0x7610, R93 ;  /* 0x00007610ff5d7816 */ /* 0x010fe4000000005d */
[----:B-1----:R-:W-:-:S04]  /*4170*/  SHF.R.U64 R9, R12, 0x16, RZ ;  /* 0x000000160c097819 */ /* 0x002fc800000012ff */
[----:B------:R-:W-:Y:S02]  /*4180*/  LOP3.LUT P4, RZ, R9, 0x1, RZ, 0xc0, !PT ;  /* 0x0000000109ff7812 */ /* 0x000fe4000788c0ff */
[----:B------:R-:W-:Y:S01]  /*4190*/  PRMT R9, RZ, 0x7610, R9 ;  /* 0x00007610ff097816 */ /* 0x000fe20000000009 */
[----:B--2---:R1:W-:Y:S02]  /*41a0*/  STL [R1+0x1d8], R19 ;  /* 0x0001d81301007387 */ /* 0x0043e40000100800 */
[----:B-1----:R-:W-:-:S04]  /*41b0*/  IADD3 R19, P6, PT, R0, UR6, RZ ;  /* 0x0000000600137c10 */ /* 0x002fc8000ffde0ff */
[----:B0-----:R-:W-:Y:S01]  /*41c0*/  IADD3.X R10, PT, PT, R2, UR15, RZ, P6, !PT ;  /* 0x0000000f020a7c10 */ /* 0x001fe2000b7fe4ff */
[----:B------:R-:W-:Y:S01]  /*41d0*/  IMAD.MOV.U32 R11, RZ, RZ, R19 ;  /* 0x000000ffff0b7224 */ /* 0x000fe200078e0013 */
[----:B------:R-:W-:Y:S04]  /*41e0*/  STL [R1+0x8bc], R19 ;  /* 0x0008bc1301007387 */ /* 0x000fe80000100800 */
[-C--:B------:R-:W-:Y:S01]  /*41f0*/  @P5 LOP3.LUT R11, R11, R10.reuse, RZ, 0x3c, !PT ;  /* 0x0000000a0b0b5212 */ /* 0x080fe200078e3cff */
[----:B------:R0:W-:Y:S03]  /*4200*/  STL [R1+0x8b8], R10 ;  /* 0x0008b80a01007387 */ /* 0x0001e60000100800 */
[----:B0-----:R-:W-:-:S04]  /*4210*/  @P5 LOP3.LUT R10, R11, R10, RZ, 0x3c, !PT ;  /* 0x0000000a0b0a5212 */ /* 0x001fc800078e3cff */
[----:B------:R-:W-:-:S05]  /*4220*/  @P5 LOP3.LUT R11, R11, R10, RZ, 0x3c, !PT ;  /* 0x0000000a0b0b5212 */ /* 0x000fca00078e3cff */
[----:B------:R0:W2:Y:S01]  /*4230*/  @P5 LDG.E.U8 R93, desc[UR24][R10.64] ;  /* 0x000000180a5d5981 */ /* 0x0000a2000c1e1100 */
[----:B------:R-:W-:-:S05]  /*4240*/  IADD3 R92, P6, PT, R3, UR6, RZ ;  /* 0x00000006035c7c10 */ /* 0x000fca000ffde0ff */
[----:B------:R-:W-:Y:S04]  /*4250*/  STL [R1+0x8c4], R92 ;  /* 0x0008c45c01007387 */ /* 0x000fe80000100800 */
[----:B---3--:R1:W-:Y:S01]  /*4260*/  STL [R1+0x1d4], R91 ;  /* 0x0001d45b01007387 */ /* 0x0083e20000100800 */
[----:B0-----:R-:W-:Y:S01]  /*4270*/  @P5 IMAD.MOV.U32 R10, RZ, RZ, R92 ;  /* 0x000000ffff0a5224 */ /* 0x001fe200078e005c */
[----:B-1----:R-:W-:-:S05]  /*4280*/  IADD3.X R91, PT, PT, R4, UR15, RZ, P6, !PT ;  /* 0x0000000f045b7c10 */ /* 0x002fca000b7fe4ff */
[----:B------:R-:W-:-:S05]  /*4290*/  @P5 IMAD.MOV.U32 R11, RZ, RZ, R91 ;  /* 0x000000ffff0b5224 */ /* 0x000fca00078e005b */
[----:B------:R0:W3:Y:S01]  /*42a0*/  @P5 LDG.E.U8 R9, desc[UR24][R10.64] ;  /* 0x000000180a095981 */ /* 0x0000e2000c1e1100 */
[----:B------:R-:W-:-:S03]  /*42b0*/  IADD3 R19, P6, PT, R5, UR6, RZ ;  /* 0x0000000605137c10 */ /* 0x000fc6000ffde0ff */
[----:B------:R1:W-:Y:S04]  /*42c0*/  STL [R1+0x8c0], R91 ;  /* 0x0008c05b01007387 */ /* 0x0003e80000100800 */
[----:B------:R-:W-:Y:S01]  /*42d0*/  STL [R1+0x8cc], R19 ;  /* 0x0008cc1301007387 */ /* 0x000fe20000100800 */
[----:B------:R-:W-:Y:S01]  /*42e0*/  PRMT R90, RZ, 0x7610, R90 ;  /* 0x00007610ff5a7816 */ /* 0x000fe2000000005a */
[----:B0-----:R-:W-:Y:S02]  /*42f0*/  @P5 IMAD.MOV.U32 R10, RZ, RZ, R19 ;  /* 0x000000ffff0a5224 */ /* 0x001fe400078e0013 */
[----:B--2---:R0:W-:Y:S04]  /*4300*/  STL [R1+0x1cc], R93 ;  /* 0x0001cc5d01007387 */ /* 0x0041e80000100800 */
[----:B-1----:R-:W2:Y:S04]  /*4310*/  LDL.LU R91, [R1+0xe20] ;  /* 0x000e2000015b7983 */ /* 0x002ea80000300800 */
[----:B------:R-:W4:Y:S01]  /*4320*/  LDL.LU R92, [R1+0xe1c] ;  /* 0x000e1c00015c7983 */ /* 0x000f220000300800 */
[----:B0-----:R-:W-:-:S05]  /*4330*/  IADD3.X R93, PT, PT, R6, UR15, RZ, P6, !PT ;  /* 0x0000000f065d7c10 */ /* 0x001fca000b7fe4ff */
[----:B------:R-:W-:-:S05]  /*4340*/  @P5 IMAD.MOV.U32 R11, RZ, RZ, R93 ;  /* 0x000000ffff0b5224 */ /* 0x000fca00078e005d */
[----:B------:R0:W2:Y:S04]  /*4350*/  @P5 LDG.E.U8 R90, desc[UR24][R10.64] ;  /* 0x000000180a5a5981 */ /* 0x0000a8000c1e1100 */
[----:B------:R1:W-:Y:S04]  /*4360*/  STL [R1+0x8c8], R93 ;  /* 0x0008c85d01007387 */ /* 0x0003e80000100800 */
[----:B---3--:R3:W-:Y:S04]  /*4370*/  STL [R1+0x1c8], R9 ;  /* 0x0001c80901007387 */ /* 0x0087e80000100800 */
[----:B-1----:R-:W2:Y:S04]  /*4380*/  LDL.LU R93, [R1+0xe18] ;  /* 0x000e1800015d7983 */ /* 0x002ea80000300800 */
[----:B------:R-:W2:Y:S01]  /*4390*/  LDL.LU R19, [R1+0xe14] ;  /* 0x000e140001137983 */ /* 0x000ea20000300800 */
[----:B---3--:R-:W-:-:S04]  /*43a0*/  IADD3 R9, P6, PT, R7, UR6, RZ ;  /* 0x0000000607097c10 */ /* 0x008fc8000ffde0ff */
[----:B0-----:R-:W-:Y:S01]  /*43b0*/  IADD3.X R10, PT, PT, R8, UR15, RZ, P6, !PT ;  /* 0x0000000f080a7c10 */ /* 0x001fe2000b7fe4ff */
[----:B------:R-:W-:Y:S01]  /*43c0*/  IMAD.MOV.U32 R11, RZ, RZ, R9 ;  /* 0x000000ffff0b7224 */ /* 0x000fe200078e0009 */
[----:B------:R-:W-:Y:S01]  /*43d0*/  STL [R1+0x8d4], R9 ;  /* 0x0008d40901007387 */ /* 0x000fe20000100800 */
[----:B------:R-:W-:-:S03]  /*43e0*/  UIMAD UR5, UR12, 0x29, URZ ;  /* 0x000000290c0578a4 */ /* 0x000fc6000f8e02ff */
[-C--:B------:R-:W-:Y:S01]  /*43f0*/  @P5 LOP3.LUT R11, R11, R10.reuse, RZ, 0x3c, !PT ;  /* 0x0000000a0b0b5212 */ /* 0x080fe200078e3cff */
[----:B------:R0:W-:Y:S01]  /*4400*/  STL [R1+0x8d0], R10 ;  /* 0x0008d00a01007387 */ /* 0x0001e20000100800 */
[----:B------:R-:W-:Y:S02]  /*4410*/  USHF.R.S32.HI UR6, URZ, 0x1f, UR5 ;  /* 0x0000001fff067899 */ /* 0x000fe40008011405 */
[----:B0-----:R-:W-:-:S04]  /*4420*/  @P5 LOP3.LUT R10, R11, R10, RZ, 0x3c, !PT ;  /* 0x0000000a0b0a5212 */ /* 0x001fc800078e3cff */
[----:B------:R-:W-:Y:S02]  /*4430*/  @P5 LOP3.LUT R11, R11, R10, RZ, 0x3c, !PT ;  /* 0x0000000a0b0b5212 */ /* 0x000fe400078e3cff */
[----:B----4-:R-:W-:-:S06]  /*4440*/  PRMT R92, RZ, 0x7610, R92 ;  /* 0x00007610ff5c7816 */ /* 0x010fcc000000005c */
[----:B------:R0:W3:Y:S04]  /*4450*/  @P5 LDG.E.U8 R92, desc[UR24][R10.64] ;  /* 0x000000180a5c5981 */ /* 0x0000e8000c1e1100 */
[----:B--2---:R1:W-:Y:S02]  /*4460*/  STL [R1+0x1bc], R90 ;  /* 0x0001bc5a01007387 */ /* 0x0043e40000100800 */
[----:B-1----:R-:W-:-:S04]  /*4470*/  IADD3 R90, P6, PT, R0, UR5, RZ ;  /* 0x00000005005a7c10 */ /* 0x002fc8000ffde0ff */
[----:B0-----:R-:W-:Y:S01]  /*4480*/  IADD3.X R10, PT, PT, R2, UR6, RZ, P6, !PT ;  /* 0x00000006020a7c10 */ /* 0x001fe2000b7fe4ff */
[----:B------:R-:W-:Y:S01]  /*4490*/  IMAD.MOV.U32 R11, RZ, RZ, R90 ;  /* 0x000000ffff0b7224 */ /* 0x000fe200078e005a */
[----:B------:R0:W-:Y:S04]  /*44a0*/  STL [R1+0x968], R90 ;  /* 0x0009685a01007387 */ /* 0x0001e80000100800 */
[----:B------:R-:W-:Y:S02]  /*44b0*/  @P4 LOP3.LUT R11, R11, R10, RZ, 0x3c, !PT ;  /* 0x0000000a0b0b4212 */ /* 0x000fe400078e3cff */
[----:B0-----:R-:W-:-:S05]  /*44c0*/  IADD3 R90, P5, PT, R3, UR5, RZ ;  /* 0x00000005035a7c10 */ /* 0x001fca000ffbe0ff */
[----:B------:R-:W-:Y:S04]  /*44d0*/  STL [R1+0x970], R90 ;  /* 0x0009705a01007387 */ /* 0x000fe80000100800 */
[----:B------:R0:W-:Y:S01]  /*44e0*/  STL [R1+0x964], R10 ;  /* 0x0009640a01007387 */ /* 0x0001e20000100800 */
[----:B------:R-:W-:Y:S02]  /*44f0*/  PRMT R19, RZ, 0x7610, R19 ;  /* 0x00007610ff137816 */ /* 0x000fe40000000013 */
[----:B0-----:R-:W-:-:S04]  /*4500*/  @P4 LOP3.LUT R10, R11, R10, RZ, 0x3c, !PT ;  /* 0x0000000a0b0a4212 */ /* 0x001fc800078e3cff */
[----:B------:R-:W-:-:S05]  /*4510*/  @P4 LOP3.LUT R11, R11, R10, RZ, 0x3c, !PT ;  /* 0x0000000a0b0b4212 */ /* 0x000fca00078e3cff */
[----:B------:R-:W2:Y:S01]  /*4520*/  @P4 LDG.E.U8 R19, desc[UR24][R10.64] ;  /* 0x000000180a134981 */ /* 0x000ea2000c1e1100 */
[----:B------:R-:W-:-:S04]  /*4530*/  SHF.R.U64 R9, R12, 0xe, RZ ;  /* 0x0000000e0c097819 */ /* 0x000fc800000012ff */
[----:B------:R-:W-:Y:S01]  /*4540*/  LOP3.LUT P6, RZ, R9, 0x1, RZ, 0xc0, !PT ;  /* 0x0000000109ff7812 */ /* 0x000fe200078cc0ff */
[----:B------:R-:W-:Y:S01]  /*4550*/  IMAD.MOV.U32 R9, RZ, RZ, R90 ;  /* 0x000000ffff097224 */ /* 0x000fe200078e005a */
[----:B------:R-:W-:Y:S01]  /*4560*/  IADD3.X R90, PT, PT, R4, UR6, RZ, P5, !PT ;  /* 0x00000006045a7c10 */ /* 0x000fe2000affe4ff */
[----:B---3--:R-:W-:Y:S04]  /*4570*/  STL [R1+0x1b0], R92 ;  /* 0x0001b05c01007387 */ /* 0x008fe80000100800 */
[----:B------:R-:W-:Y:S04]  /*4580*/  STL [R1+0x96c], R90 ;  /* 0x00096c5a01007387 */ /* 0x000fe80000100800 */
[----:B--2---:R0:W-:Y:S04]  /*4590*/  STL [R1+0x1a4], R19 ;  /* 0x0001a41301007387 */ /* 0x0041e80000100800 */
[----:B0-----:R-:W2:Y:S01]  /*45a0*/  LDL.LU R19, [R1+0xe10] ;  /* 0x000e100001137983 */ /* 0x001ea20000300800 */
[----:B------:R-:W-:Y:S01]  /*45b0*/  PRMT R93, RZ, 0x7610, R93 ;  /* 0x00007610ff5d7816 */ /* 0x000fe2000000005d */
[----:B------:R-:W-:-:S02]  /*45c0*/  IMAD.MOV.U32 R11, RZ, RZ, R90 ;  /* 0x000000ffff0b7224 */ /* 0x000fc400078e005a */
[----:B------:R-:W-:Y:S01]  /*45d0*/  @P4 IMAD.MOV.U32 R10, RZ, RZ, R9 ;  /* 0x000000ffff0a4224 */ /* 0x000fe200078e0009 */
[----:B------:R-:W-:Y:S01]  /*45e0*/  IADD3 R92, P5, PT, R5, UR5, RZ ;  /* 0x00000005055c7c10 */ /* 0x000fe2000ffbe0ff */
[----:B------:R-:W3:Y:S04]  /*45f0*/  LDL.LU R90, [R1+0xe0c] ;  /* 0x000e0c00015a7983 */ /* 0x000ee80000300800 */
[----:B------:R0:W4:Y:S02]  /*4600*/  @P4 LDG.E.U8 R93, desc[UR24][R10.64] ;  /* 0x000000180a5d4981 */ /* 0x000124000c1e1100 */
[----:B0-----:R-:W-:Y:S01]  /*4610*/  IADD3.X R11, PT, PT, R6, UR6, RZ, P5, !PT ;  /* 0x00000006060b7c10 */ /* 0x001fe2000affe4ff */
[----:B------:R-:W-:Y:S01]  /*4620*/  @P4 IMAD.MOV.U32 R10, RZ, RZ, R92 ;  /* 0x000000ffff0a4224 */ /* 0x000fe200078e005c */
[----:B--2---:R-:W-:-:S06]  /*4630*/  PRMT R19, RZ, 0x7610, R19 ;  /* 0x00007610ff137816 */ /* 0x004fcc0000000013 */
[----:B------:R-:W2:Y:S04]  /*4640*/  @P4 LDG.E.U8 R19, desc[UR24][R10.64] ;  /* 0x000000180a134981 */ /* 0x000ea8000c1e1100 */
[----:B------:R-:W-:Y:S04]  /*4650*/  STL [R1+0x978], R92 ;  /* 0x0009785c01007387 */ /* 0x000fe80000100800 */
[----:B----4-:R0:W-:Y:S04]  /*4660*/  STL [R1+0x1a0], R93 ;  /* 0x0001a05d01007387 */ /* 0x0101e80000100800 */
[----:B------:R-:W-:Y:S01]  /*4670*/  STL [R1+0x974], R11 ;  /* 0x0009740b01007387 */ /* 0x000fe20000100800 */
[----:B0-----:R-:W-:-:S05]  /*4680*/  IADD3 R93, P5, PT, R7, UR5, RZ ;  /* 0x00000005075d7c10 */ /* 0x001fca000ffbe0ff */
[----:B------:R-:W-:Y:S04]  /*4690*/  STL [R1+0x980], R93 ;  /* 0x0009805d01007387 */ /* 0x000fe80000100800 */
[----:B------:R-:W4:Y:S04]  /*46a0*/  LDL.LU R92, [R1+0xe08] ;  /* 0x000e0800015c7983 */ /* 0x000f280000300800 */
[----:B--2---:R0:W-:Y:S04]  /*46b0*/  STL [R1+0x190], R19 ;  /* 0x0001901301007387 */ /* 0x0041e80000100800 */
[----:B0-----:R-:W2:Y:S01]  /*46c0*/  LDL.LU R19, [R1+0xe04] ;  /* 0x000e040001137983 */ /* 0x001ea20000300800 */
[----:B------:R-:W-:Y:S01]  /*46d0*/  UIMAD UR5, UR12, 0x31, URZ ;  /* 0x000000310c0578a4 */ /* 0x000fe2000f8e02ff */
[----:B------:R-:W-:Y:S01]  /*46e0*/  IADD3.X R9, PT, PT, R8, UR6, RZ, P5, !PT ;  /* 0x0000000608097c10 */ /* 0x000fe2000affe4ff */
[----:B------:R-:W-:Y:S01]  /*46f0*/  @P4 IMAD.MOV.U32 R10, RZ, RZ, R93 ;  /* 0x000000ffff0a4224 */ /* 0x000fe200078e005d */
[----:B------:R-:W-:Y:S01]  /*4700*/  PRMT R91, RZ, 0x7610, R91 ;  /* 0x00007610ff5b7816 */ /* 0x000fe2000000005b */
[----:B------:R-:W-:-:S02]  /*4710*/  USHF.R.S32.HI UR14, URZ, 0x1f, UR5 ;  /* 0x0000001fff0e7899 */ /* 0x000fc40008011405 */
[----:B------:R0:W-:Y:S01]  /*4720*/  STL [R1+0x97c], R9 ;  /* 0x00097c0901007387 */ /* 0x0001e20000100800 */
[----:B------:R-:W-:-:S05]  /*4730*/  IMAD.MOV.U32 R11, RZ, RZ, R9 ;  /* 0x000000ffff0b7224 */ /* 0x000fca00078e0009 */
[----:B------:R1:W3:Y:S01]  /*4740*/  @P4 LDG.E.U8 R91, desc[UR24][R10.64] ;  /* 0x000000180a5b4981 */ /* 0x0002e2000c1e1100 */
        /* <DEDUP_REMOVED lines=10> */
[----:B--2---:R-:W-:-:S06]  /*47f0*/  PRMT R19, RZ, 0x7610, R19 ;  /* 0x00007610ff137816 */ /* 0x004fcc0000000013 */
[----:B------:R0:W2:Y:S01]  /*4800*/  @P6 LDG.E.U8 R19, desc[UR24][R10.64] ;  /* 0x000000180a136981 */ /* 0x0000a2000c1e1100 */
[----:B----4-:R-:W-:-:S03]  /*4810*/  PRMT R92, RZ, 0x7610, R92 ;  /* 0x00007610ff5c7816 */ /* 0x010fc6000000005c */
[----:B---3--:R1:W-:Y:S01]  /*4820*/  STL [R1+0x18c], R91 ;  /* 0x00018c5b01007387 */ /* 0x0083e20000100800 */
[----:B0-----:R-:W-:Y:S01]  /*4830*/  @P6 IMAD.MOV.U32 R10, RZ, RZ, R93 ;  /* 0x000000ffff0a6224 */ /* 0x001fe200078e005d */
[----:B-1----:R-:W-:-:S05]  /*4840*/  IADD3.X R91, PT, PT, R4, UR14, RZ, P4, !PT ;  /* 0x0000000e045b7c10 */ /* 0x002fca000a7fe4ff */
[----:B------:R-:W-:-:S05]  /*4850*/  @P6 IMAD.MOV.U32 R11, RZ, RZ, R91 ;  /* 0x000000ffff0b6224 */ /* 0x000fca00078e005b */
[----:B------:R0:W3:Y:S04]  /*4860*/  @P6 LDG.E.U8 R92, desc[UR24][R10.64] ;  /* 0x000000180a5c6981 */ /* 0x0000e8000c1e1100 */
[----:B--2---:R1:W-:Y:S04]  /*4870*/  STL [R1+0x17c], R19 ;  /* 0x00017c1301007387 */ /* 0x0043e80000100800 */
[----:B-1----:R-:W2:Y:S01]  /*4880*/  LDL.LU R19, [R1+0xe00] ;  /* 0x000e000001137983 */ /* 0x002ea20000300800 */
        /* <DEDUP_REMOVED lines=10> */
[----:B---3--:R-:W-:Y:S04]  /*4930*/  STL [R1+0x170], R92 ;  /* 0x0001705c01007387 */ /* 0x008fe80000100800 */
[----:B------:R0:W-:Y:S02]  /*4940*/  STL [R1+0xa34], R10 ;  /* 0x000a340a01007387 */ /* 0x0001e40000100800 */
[----:B0-----:R-:W-:-:S04]  /*4950*/  @P6 LOP3.LUT R10, R11, R10, RZ, 0x3c, !PT ;  /* 0x0000000a0b0a6212 */ /* 0x001fc800078e3cff */
[----:B------:R-:W-:Y:S02]  /*4960*/  @P6 LOP3.LUT R11, R11, R10, RZ, 0x3c, !PT ;  /* 0x0000000a0b0b6212 */ /* 0x000fe400078e3cff */
[----:B------:R-:W-:-:S04]  /*4970*/  IADD3 R92, P4, PT, R7, UR5, RZ ;  /* 0x00000005075c7c10 */ /* 0x000fc8000ff9e0ff */
[----:B------:R-:W-:Y:S02]  /*4980*/  IADD3.X R9, PT, PT, R8, UR14, RZ, P4, !PT ;  /* 0x0000000e08097c10 */ /* 0x000fe4000a7fe4ff */
[----:B------:R-:W-:Y:S02]  /*4990*/  PRMT R90, RZ, 0x7610, R90 ;  /* 0x00007610ff5a7816 */ /* 0x000fe4000000005a */
[----:B--2---:R-:W-:-:S06]  /*49a0*/  PRMT R19, RZ, 0x7610, R19 ;  /* 0x00007610ff137816 */ /* 0x004fcc0000000013 */
[----:B------:R0:W2:Y:S02]  /*49b0*/  @P6 LDG.E.U8 R19, desc[UR24][R10.64] ;  /* 0x000000180a136981 */ /* 0x0000a4000c1e1100 */
[----:B0-----:R-:W-:Y:S02]  /*49c0*/  IMAD.MOV.U32 R11, RZ, RZ, R9 ;  /* 0x000000ffff0b7224 */ /* 0x001fe400078e0009 */
[----:B------:R-:W-:-:S05]  /*49d0*/  @P6 IMAD.MOV.U32 R10, RZ, RZ, R92 ;  /* 0x000000ffff0a6224 */ /* 0x000fca00078e005c */
[----:B------:R0:W3:Y:S01]  /*49e0*/  @P6 LDG.E.U8 R90, desc[UR24][R10.64] ;  /* 0x000000180a5a6981 */ /* 0x0000e2000c1e1100 */
[----:B------:R-:W-:-:S03]  /*49f0*/  UIMAD UR6, UR12, 0x39, URZ ;  /* 0x000000390c0678a4 */ /* 0x000fc6000f8e02ff */
[----:B------:R1:W-:Y:S01]  /*4a00*/  STL [R1+0xa40], R92 ;  /* 0x000a405c01007387 */ /* 0x0003e20000100800 */
[----:B------:R-:W-:-:S03]  /*4a10*/  USHF.R.S32.HI UR15, URZ, 0x1f, UR6 ;  /* 0x0000001fff0f7899 */ /* 0x000fc60008011406 */
[----:B------:R0:W-:Y:S01]  /*4a20*/  STL [R1+0xa3c], R9 ;  /* 0x000a3c0901007387 */ /* 0x0001e20000100800 */
[----:B----4-:R-:W-:Y:S02]  /*4a30*/  PRMT R93, RZ, 0x7610, R93 ;  /* 0x00007610ff5d7816 */ /* 0x010fe4000000005d */
[----:B-1----:R-:W-:Y:S01]  /*4a40*/  IADD3 R92, P6, PT, R3, UR6, RZ ;  /* 0x00000006035c7c10 */ /* 0x002fe2000ffde0ff */
[----:B0-----:R-:W-:Y:S01]  /*4a50*/  VIADD R9, R66, 0xfffffff5 ;  /* 0xfffffff542097836 */ /* 0x001fe20000000000 */
[----:B--2---:R0:W-:Y:S02]  /*4a60*/  STL [R1+0x16c], R19 ;  /* 0x00016c1301007387 */ /* 0x0041e40000100800 */
[----:B0-----:R-:W-:-:S04]  /*4a70*/  IADD3 R19, P4, PT, R0, UR6, RZ ;  /* 0x0000000600137c10 */ /* 0x001fc8000ff9e0ff */
[----:B------:R-:W-:Y:S01]  /*4a80*/  IADD3.X R10, PT, PT, R2, UR15, RZ, P4, !PT ;  /* 0x0000000f020a7c10 */ /* 0x000fe2000a7fe4ff */
[----:B------:R-:W-:Y:S01]  /*4a90*/  IMAD.MOV.U32 R11, RZ, RZ, R19 ;  /* 0x000000ffff0b7224 */ /* 0x000fe200078e0013 */
[----:B------:R-:W-:Y:S04]  /*4aa0*/  STL [R1+0xae8], R19 ;  /* 0x000ae81301007387 */ /* 0x000fe80000100800 */
[-C--:B------:R-:W-:Y:S01]  /*4ab0*/  @P5 LOP3.LUT R11, R11, R10.reuse, RZ, 0x3c, !PT ;  /* 0x0000000a0b0b5212 */ /* 0x080fe200078e3cff */
[----:B------:R0:W-:Y:S03]  /*4ac0*/  STL [R1+0xae4], R10 ;  /* 0x000ae40a01007387 */ /* 0x0001e60000100800 */
[----:B0-----:R-:W-:-:S04]  /*4ad0*/  @P5 LOP3.LUT R10, R11, R10, RZ, 0x3c, !PT ;  /* 0x0000000a0b0a5212 */ /* 0x001fc800078e3cff */
[----:B------:R-:W-:-:S05]  /*4ae0*/  @P5 LOP3.LUT R11, R11, R10, RZ, 0x3c, !PT ;  /* 0x0000000a0b0b5212 */ /* 0x000fca00078e3cff */
[----:B------:R0:W2:Y:S04]  /*4af0*/  @P5 LDG.E.U8 R93, desc[UR24][R10.64] ;  /* 0x000000180a5d5981 */ /* 0x0000a8000c1e1100 */
[----:B------:R-:W-:Y:S04]  /*4b00*/  STL [R1+0xaf0], R92 ;  /* 0x000af05c01007387 */ /* 0x000fe80000100800 */
[----:B---3--:R1:W-:Y:S01]  /*4b10*/  STL [R1+0x168], R90 ;  /* 0x0001685a01007387 */ /* 0x0083e20000100800 */
[----:B------:R-:W-:Y:S01]  /*4b20*/  ISETP.GE.U32.AND P4, PT, R9, 0x7fffffb6, PT ;  /* 0x7fffffb60900780c */ /* 0x000fe20003f86070 */
[----:B0-----:R-:W-:Y:S01]  /*4b30*/  @P5 IMAD.MOV.U32 R10, RZ, RZ, R92 ;  /* 0x000000ffff0a5224 */ /* 0x001fe200078e005c */
[----:B------:R-:W-:-:S02]  /*4b40*/  PRMT R9, RZ, 0x7610, R9 ;  /* 0x00007610ff097816 */ /* 0x000fc40000000009 */
        /* <DEDUP_REMOVED lines=14> */
[----:B---3--:R-:W-:Y:S04]  /*4c30*/  STL [R1+0x158], R9 ;  /* 0x0001580901007387 */ /* 0x008fe80000100800 */
[----:B------:R1:W-:Y:S04]  /*4c40*/  STL [R1+0xaf4], R93 ;  /* 0x000af45d01007387 */ /* 0x0003e80000100800 */
[----:B-1----:R-:W3:Y:S04]  /*4c50*/  LDL.LU R93, [R1+0xdec] ;  /* 0x000dec00015d7983 */ /* 0x002ee80000300800 */
[----:B------:R-:W3:Y:S01]  /*4c60*/  LDL.LU R19, [R1+0xde8] ;  /* 0x000de80001137983 */ /* 0x000ee20000300800 */
[----:B------:R-:W-:-:S04]  /*4c70*/  IADD3 R9, P6, PT, R7, UR6, RZ ;  /* 0x0000000607097c10 */ /* 0x000fc8000ffde0ff */
[----:B0-----:R-:W-:Y:S01]  /*4c80*/  IADD3.X R10, PT, PT, R8, UR15, RZ, P6, !PT ;  /* 0x0000000f080a7c10 */ /* 0x001fe2000b7fe4ff */
[----:B------:R-:W-:Y:S01]  /*4c90*/  IMAD.MOV.U32 R11, RZ, RZ, R9 ;  /* 0x000000ffff0b7224 */ /* 0x000fe200078e0009 */
[----:B------:R-:W-:Y:S01]  /*4ca0*/  STL [R1+0xb00], R9 ;  /* 0x000b000901007387 */ /* 0x000fe20000100800 */
[----:B------:R-:W-:-:S03]  /*4cb0*/  USHF.L.U32 UR5, UR12, 0x1, URZ ;  /* 0x000000010c057899 */ /* 0x000fc600080006ff */
[-C--:B------:R-:W-:Y:S01]  /*4cc0*/  @P5 LOP3.LUT R11, R11, R10.reuse, RZ, 0x3c, !PT ;  /* 0x0000000a0b0b5212 */ /* 0x080fe200078e3cff */
[----:B------:R0:W-:Y:S01]  /*4cd0*/  STL [R1+0xafc], R10 ;  /* 0x000afc0a01007387 */ /* 0x0001e20000100800 */
[----:B------:R-:W-:Y:S02]  /*4ce0*/  USHF.R.S32.HI UR6, URZ, 0x1f, UR5 ;  /* 0x0000001fff067899 */ /* 0x000fe40008011405 */
[----:B0-----:R-:W-:-:S04]  /*4cf0*/  @P5 LOP3.LUT R10, R11, R10, RZ, 0x3c, !PT ;  /* 0x0000000a0b0a5212 */ /* 0x001fc800078e3cff */
[----:B------:R-:W-:Y:S02]  /*4d00*/  @P5 LOP3.LUT R11, R11, R10, RZ, 0x3c, !PT ;  /* 0x0000000a0b0b5212 */ /* 0x000fe400078e3cff */
[----:B----4-:R-:W-:-:S06]  /*4d10*/  PRMT R92, RZ, 0x7610, R92 ;  /* 0x00007610ff5c7816 */ /* 0x010fcc000000005c */
[----:B------:R0:W4:Y:S04]  /*4d20*/  @P5 LDG.E.U8 R92, desc[UR24][R10.64] ;  /* 0x000000180a5c5981 */ /* 0x000128000c1e1100 */
[----:B--2---:R1:W-:Y:S02]  /*4d30*/  STL [R1+0x154], R91 ;  /* 0x0001545b01007387 */ /* 0x0043e40000100800 */
[----:B-1----:R-:W-:-:S04]  /*4d40*/  IADD3 R91, P6, PT, R0, UR5, RZ ;  /* 0x00000005005b7c10 */ /* 0x002fc8000ffde0ff */
[----:B0-----:R-:W-:Y:S01]  /*4d50*/  IADD3.X R10, PT, PT, R2, UR6, RZ, P6, !PT ;  /* 0x00000006020a7c10 */ /* 0x001fe2000b7fe4ff */
[----:B------:R-:W-:Y:S01]  /*4d60*/  IMAD.MOV.U32 R11, RZ, RZ, R91 ;  /* 0x000000ffff0b7224 */ /* 0x000fe200078e005b */
[----:B------:R0:W-:Y:S04]  /*4d70*/  STL [R1+0x2e8], R91 ;  /* 0x0002e85b01007387 */ /* 0x0001e80000100800 */
[----:B------:R-:W-:Y:S02]  /*4d80*/  @!P2 LOP3.LUT R11, R11, R10, RZ, 0x3c, !PT ;  /* 0x0000000a0b0ba212 */ /* 0x000fe400078e3cff */
[----:B0-----:R-:W-:-:S05]  /*4d90*/  IADD3 R91, P5, PT, R3, UR5, RZ ;  /* 0x00000005035b7c10 */ /* 0x001fca000ffbe0ff */
[----:B------:R-:W-:Y:S04]  /*4da0*/  STL [R1+0x2f0], R91 ;  /* 0x0002f05b01007387 */ /* 0x000fe80000100800 */
[----:B------:R0:W-:Y:S01]  /*4db0*/  STL [R1+0x2e4], R10 ;  /* 0x0002e40a01007387 */ /* 0x0001e20000100800 */
[----:B---3--:R-:W-:Y:S02]  /*4dc0*/  PRMT R19, RZ, 0x7610, R19 ;  /* 0x00007610ff137816 */ /* 0x008fe40000000013 */
[----:B0-----:R-:W-:-:S04]  /*4dd0*/  @!P2 LOP3.LUT R10, R11, R10, RZ, 0x3c, !PT ;  /* 0x0000000a0b0aa212 */ /* 0x001fc800078e3cff */
[----:B------:R-:W-:-:S05]  /*4de0*/  @!P2 LOP3.LUT R11, R11, R10, RZ, 0x3c, !PT ;  /* 0x0000000a0b0ba212 */ /* 0x000fca00078e3cff */
[----:B------:R0:W2:Y:S01]  /*4df0*/  @!P2 LDG.E.U8 R19, desc[UR24][R10.64] ;  /* 0x000000180a13a981 */ /* 0x0000a2000c1e1100 */
[----:B------:R-:W-:-:S05]  /*4e00*/  VIADD R9, R66, 0xfffffffc ;  /* 0xfffffffc42097836 */ /* 0x000fca0000000000 */
[----:B------:R-:W-:Y:S01]  /*4e10*/  ISETP.GE.U32.AND P6, PT, R9, 0x7fffffbd, PT ;  /* 0x7fffffbd0900780c */ /* 0x000fe20003fc6070 */
[----:B------:R-:W-:Y:S01]  /*4e20*/  IMAD.MOV.U32 R9, RZ, RZ, R91 ;  /* 0x000000ffff097224 */ /* 0x000fe200078e005b */
[----:B------:R-:W-:Y:S02]  /*4e30*/  IADD3.X R91, PT, PT, R4, UR6, RZ, P5, !PT ;  /* 0x00000006045b7c10 */ /* 0x000fe4000affe4ff */
[----:B------:R-:W-:Y:S01]  /*4e40*/  PRMT R93, RZ, 0x7610, R93 ;  /* 0x00007610ff5d7816 */ /* 0x000fe2000000005d */
[----:B0-----:R-:W-:Y:S02]  /*4e50*/  @!P2 IMAD.MOV.U32 R10, RZ, RZ, R9 ;  /* 0x000000ffff0aa224 */ /* 0x001fe400078e0009 */
[----:B------:R-:W-:-:S05]  /*4e60*/  IMAD.MOV.U32 R11, RZ, RZ, R91 ;  /* 0x000000ffff0b7224 */ /* 0x000fca00078e005b */
[----:B------:R0:W3:Y:S04]  /*4e70*/  @!P2 LDG.E.U8 R93, desc[UR24][R10.64] ;  /* 0x000000180a5da981 */ /* 0x0000e8000c1e1100 */
[----:B----4-:R-:W-:Y:S04]  /*4e80*/  STL [R1+0x14c], R92 ;  /* 0x00014c5c01007387 */ /* 0x010fe80000100800 */
[----:B------:R-:W-:Y:S04]  /*4e90*/  STL [R1+0x2ec], R91 ;  /* 0x0002ec5b01007387 */ /* 0x000fe80000100800 */
[----:B--2---:R1:W-:Y:S04]  /*4ea0*/  STL [R1+0x148], R19 ;  /* 0x0001481301007387 */ /* 0x0043e80000100800 */
[----:B-1----:R-:W2:Y:S01]  /*4eb0*/  LDL.LU R19, [R1+0xde4] ;  /* 0x000de40001137983 */ /* 0x002ea20000300800 */
[----:B------:R-:W-:-:S03]  /*4ec0*/  IADD3 R92, P5, PT, R5, UR5, RZ ;  /* 0x00000005055c7c10 */ /* 0x000fc6000ffbe0ff */
[----:B------:R-:W4:Y:S01]  /*4ed0*/  LDL.LU R91, [R1+0xde0] ;  /* 0x000de000015b7983 */ /* 0x000f220000300800 */
[----:B0-----:R-:W-:-:S03]  /*4ee0*/  IADD3.X R10, PT, PT, R6, UR6, RZ, P5, !PT ;  /* 0x00000006060a7c10 */ /* 0x001fc6000affe4ff */
[----:B------:R-:W-:Y:S02]  /*4ef0*/  STL [R1+0x2f8], R92 ;  /* 0x0002f85c01007387 */ /* 0x000fe40000100800 */
[----:B------:R-:W-:Y:S02]  /*4f00*/  @!P2 IMAD.MOV.U32 R11, RZ, RZ, R10 ;  /* 0x000000ffff0ba224 */ /* 0x000fe400078e000a */
[----:B---3--:R-:W-:Y:S04]  /*4f10*/  STL [R1+0x144], R93 ;  /* 0x0001445d01007387 */ /* 0x008fe80000100800 */
[----:B------:R0:W-:Y:S02]  /*4f20*/  STL [R1+0x2f4], R10 ;  /* 0x0002f40a01007387 */ /* 0x0001e40000100800 */
[----:B0-----:R-:W-:Y:S01]  /*4f30*/  @!P2 IMAD.MOV.U32 R10, RZ, RZ, R92 ;  /* 0x000000ffff0aa224 */ /* 0x001fe200078e005c */
[----:B--2---:R-:W-:-:S06]  /*4f40*/  PRMT R19, RZ, 0x7610, R19 ;  /* 0x00007610ff137816 */ /* 0x004fcc0000000013 */
[----:B------:R0:W2:Y:S01]  /*4f50*/  @!P2 LDG.E.U8 R19, desc[UR24][R10.64] ;  /* 0x000000180a13a981 */ /* 0x0000a2000c1e1100 */
[----:B------:R-:W-:-:S05]  /*4f60*/  IADD3 R93, P5, PT, R7, UR5, RZ ;  /* 0x00000005075d7c10 */ /* 0x000fca000ffbe0ff */
[----:B------:R-:W-:Y:S04]  /*4f70*/  STL [R1+0x308], R93 ;  /* 0x0003085d01007387 */ /* 0x000fe80000100800 */
[----:B------:R-:W3:Y:S01]  /*4f80*/  LDL.LU R92, [R1+0xddc] ;  /* 0x000ddc00015c7983 */ /* 0x000ee20000300800 */
[----:B------:R-:W-:Y:S01]  /*4f90*/  UIMAD UR5, UR12, 0xa, URZ ;  /* 0x0000000a0c0578a4 */ /* 0x000fe2000f8e02ff */
[----:B------:R-:W-:Y:S01]  /*4fa0*/  IADD3.X R9, PT, PT, R8, UR6, RZ, P5, !PT ;  /* 0x0000000608097c10 */ /* 0x000fe2000affe4ff */
[----:B0-----:R-:W-:Y:S01]  /*4fb0*/  @!P2 IMAD.MOV.U32 R10, RZ, RZ, R93 ;  /* 0x000000ffff0aa224 */ /* 0x001fe200078e005d */
[----:B------:R-:W-:Y:S01]  /*4fc0*/  PRMT R90, RZ, 0x7610, R90 ;  /* 0x00007610ff5a7816 */ /* 0x000fe2000000005a */
[----:B------:R-:W-:Y:S02]  /*4fd0*/  USHF.R.S32.HI UR14, URZ, 0x1f, UR5 ;  /* 0x0000001fff0e7899 */ /* 0x000fe40008011405 */
[----:B------:R-:W-:-:S05]  /*4fe0*/  IMAD.MOV.U32 R11, RZ, RZ, R9 ;  /* 0x000000ffff0b7224 */ /* 0x000fca00078e0009 */
[----:B------:R0:W3:Y:S04]  /*4ff0*/  @!P2 LDG.E.U8 R90, desc[UR24][R10.64] ;  /* 0x000000180a5aa981 */ /* 0x0000e8000c1e1100 */
[----:B--2---:R1:W-:Y:S04]  /*5000*/  STL [R1+0x140], R19 ;  /* 0x0001401301007387 */ /* 0x0043e80000100800 */
[----:B-1----:R-:W2:Y:S04]  /*5010*/  LDL.LU R19, [R1+0xdd8] ;  /* 0x000dd80001137983 */ /* 0x002ea80000300800 */
[----:B------:R1:W-:Y:S01]  /*5020*/  STL [R1+0x2fc], R9 ;  /* 0x0002fc0901007387 */ /* 0x0003e20000100800 */
[----:B------:R-:W-:-:S02]  /*5030*/  IADD3 R93, P2, PT, R3, UR5, RZ ;  /* 0x00000005035d7c10 */ /* 0x000fc4000ff5e0ff */
[----:B-1----:R-:W-:-:S04]  /*5040*/  IADD3 R9, P5, PT, R0, UR5, RZ ;  /* 0x0000000500097c10 */ /* 0x002fc8000ffbe0ff */
[----:B0-----:R-:W-:Y:S01]  /*5050*/  IADD3.X R10, PT, PT, R2, UR14, RZ, P5, !PT ;  /* 0x0000000e020a7c10 */ /* 0x001fe2000affe4ff */
[----:B------:R-:W-:Y:S01]  /*5060*/  IMAD.MOV.U32 R11, RZ, RZ, R9 ;  /* 0x000000ffff0b7224 */ /* 0x000fe200078e0009 */
[----:B------:R-:W-:Y:S04]  /*5070*/  STL [R1+0x66c], R9 ;  /* 0x00066c0901007387 */ /* 0x000fe80000100800 */
[-C--:B------:R-:W-:Y:S01]  /*5080*/  @!P4 LOP3.LUT R11, R11, R10.reuse, RZ, 0x3c, !PT ;  /* 0x0000000a0b0bc212 */ /* 0x080fe200078e3cff */
[----:B------:R-:W-:Y:S04]  /*5090*/  STL [R1+0x674], R93 ;  /* 0x0006745d01007387 */ /* 0x000fe80000100800 */
[----:B------:R0:W-:Y:S02]  /*50a0*/  STL [R1+0x668], R10 ;  /* 0x0006680a01007387 */ /* 0x0001e40000100800 */
[----:B0-----:R-:W-:-:S04]  /*50b0*/  @!P4 LOP3.LUT R10, R11, R10, RZ, 0x3c, !PT ;  /* 0x0000000a0b0ac212 */ /* 0x001fc800078e3cff */
[----:B------:R-:W-:Y:S02]  /*50c0*/  @!P4 LOP3.LUT R11, R11, R10, RZ, 0x3c, !PT ;  /* 0x0000000a0b0bc212 */ /* 0x000fe400078e3cff */
[----:B--2---:R-:W-:-:S06]  /*50d0*/  PRMT R19, RZ, 0x7610, R19 ;  /* 0x00007610ff137816 */ /* 0x004fcc0000000013 */
[----:B------:R0:W2:Y:S04]  /*50e0*/  @!P4 LDG.E.U8 R19, desc[UR24][R10.64] ;  /* 0x000000180a13c981 */ /* 0x0000a8000c1e1100 */
[----:B---3--:R1:W-:Y:S01]  /*50f0*/  STL [R1+0x13c], R90 ;  /* 0x00013c5a01007387 */ /* 0x0083e20000100800 */
[----:B------:R-:W-:Y:S02]  /*5100*/  PRMT R92, RZ, 0x7610, R92 ;  /* 0x00007610ff5c7816 */ /* 0x000fe4000000005c */
[----:B-1----:R-:W-:Y:S01]  /*5110*/  IADD3.X R90, PT, PT, R4, UR14, RZ, P2, !PT ;  /* 0x0000000e045a7c10 */ /* 0x002fe200097fe4ff */
[----:B0-----:R-:W-:-:S04]  /*5120*/  @!P4 IMAD.MOV.U32 R10, RZ, RZ, R93 ;  /* 0x000000ffff0ac224 */ /* 0x001fc800078e005d */
[----:B------:R-:W-:-:S05]  /*5130*/  @!P4 IMAD.MOV.U32 R11, RZ, RZ, R90 ;  /* 0x000000ffff0bc224 */ /* 0x000fca00078e005a */
[----:B------:R0:W3:Y:S04]  /*5140*/  @!P4 LDG.E.U8 R92, desc[UR24][R10.64] ;  /* 0x000000180a5cc981 */ /* 0x0000e8000c1e1100 */
[----:B--2---:R1:W-:Y:S04]  /*5150*/  STL [R1+0x138], R19 ;  /* 0x0001381301007387 */ /* 0x0043e80000100800 */
[----:B-1----:R-:W2:Y:S01]  /*5160*/  LDL.LU R19, [R1+0xdd4] ;  /* 0x000dd40001137983 */ /* 0x002ea20000300800 */
[----:B------:R-:W-:-:S04]  /*5170*/  SHF.R.U32.HI R9, RZ, 0xd, R16 ;  /* 0x0000000dff097819 */ /* 0x000fc80000011610 */
[----:B------:R-:W-:Y:S02]  /*5180*/  LOP3.LUT P5, RZ, R9, 0x1, RZ, 0xc0, !PT ;  /* 0x0000000109ff7812 */ /* 0x000fe400078ac0ff */
[----:B------:R-:W-:Y:S01]  /*5190*/  IADD3 R9, P2, PT, R5, UR5, RZ ;  /* 0x0000000505097c10 */ /* 0x000fe2000ff5e0ff */
[----:B------:R1:W-:Y:S03]  /*51a0*/  STL [R1+0x670], R90 ;  /* 0x0006705a01007387 */ /* 0x0003e60000100800 */
[----:B0-----:R-:W-:Y:S01]  /*51b0*/  IADD3.X R10, PT, PT, R6, UR14, RZ, P2, !PT ;  /* 0x0000000e060a7c10 */ /* 0x001fe200097fe4ff */
[----:B------:R-:W-:-:S05]  /*51c0*/  IMAD.MOV.U32 R11, RZ, RZ, R9 ;  /* 0x000000ffff0b7224 */ /* 0x000fca00078e0009 */
[-C--:B------:R-:W-:Y:S01]  /*51d0*/  @!P4 LOP3.LUT R11, R11, R10.reuse, RZ, 0x3c, !PT ;  /* 0x0000000a0b0bc212 */ /* 0x080fe200078e3cff */
[----:B-1----:R-:W2:Y:S04]  /*51e0*/  LDL.LU R90, [R1+0xdd0] ;  /* 0x000dd000015a7983 */ /* 0x002ea80000300800 */
[----:B------:R-:W2:Y:S04]  /*51f0*/  LDL.LU R93, [R1+0xdcc] ;  /* 0x000dcc00015d7983 */ /* 0x000ea80000300800 */
[----:B------:R-:W-:Y:S04]  /*5200*/  STL [R1+0x67c], R9 ;  /* 0x00067c0901007387 */ /* 0x000fe80000100800 */
[----:B---3--:R-:W-:Y:S04]  /*5210*/  STL [R1+0x130], R92 ;  /* 0x0001305c01007387 */ /* 0x008fe80000100800 */
[----:B------:R0:W-:Y:S02]  /*5220*/  STL [R1+0x678], R10 ;  /* 0x0006780a01007387 */ /* 0x0001e40000100800 */
[----:B0-----:R-:W-:-:S04]  /*5230*/  @!P4 LOP3.LUT R10, R11, R10, RZ, 0x3c, !PT ;  /* 0x0000000a0b0ac212 */ /* 0x001fc800078e3cff */
[----:B------:R-:W-:Y:S02]  /*5240*/  @!P4 LOP3.LUT R11, R11, R10, RZ, 0x3c, !PT ;  /* 0x0000000a0b0bc212 */ /* 0x000fe400078e3cff */
[----:B------:R-:W-:-:S04]  /*5250*/  IADD3 R92, P2, PT, R7, UR5, RZ ;  /* 0x00000005075c7c10 */ /* 0x000fc8000ff5e0ff */
[----:B------:R-:W-:Y:S02]  /*5260*/  IADD3.X R9, PT, PT, R8, UR14, RZ, P2, !PT ;  /* 0x0000000e08097c10 */ /* 0x000fe400097fe4ff */
[----:B----4-:R-:W-:Y:S02]  /*5270*/  PRMT R91, RZ, 0x7610, R91 ;  /* 0x00007610ff5b7816 */ /* 0x010fe4000000005b */
[----:B--2---:R-:W-:-:S06]  /*5280*/  PRMT R19, RZ, 0x7610, R19 ;  /* 0x00007610ff137816 */ /* 0x004fcc0000000013 */
[----:B------:R0:W2:Y:S02]  /*5290*/  @!P4 LDG.E.U8 R19, desc[UR24][R10.64] ;  /* 0x000000180a13c981 */ /* 0x0000a4000c1e1100 */
[----:B0-----:R-:W-:Y:S02]  /*52a0*/  IMAD.MOV.U32 R11, RZ, RZ, R9 ;  /* 0x000000ffff0b7224 */ /* 0x001fe400078e0009 */
[----:B------:R-:W-:-:S05]  /*52b0*/  @!P4 IMAD.MOV.U32 R10, RZ, RZ, R92 ;  /* 0x000000ffff0ac224 */ /* 0x000fca00078e005c */
[----:B------:R0:W3:Y:S01]  /*52c0*/  @!P4 LDG.E.U8 R91, desc[UR24][R10.64] ;  /* 0x000000180a5bc981 */ /* 0x0000e2000c1e1100 */
[----:B------:R-:W-:-:S03]  /*52d0*/  UIMAD UR6, UR12, 0x12, URZ ;  /* 0x000000120c0678a4 */ /* 0x000fc6000f8e02ff */
[----:B------:R1:W-:Y:S01]  /*52e0*/  STL [R1+0x684], R92 ;  /* 0x0006845c01007387 */ /* 0x0003e20000100800 */
[----:B------:R-:W-:-:S03]  /*52f0*/  USHF.R.S32.HI UR15, URZ, 0x1f, UR6 ;  /* 0x0000001fff0f7899 */ /* 0x000fc60008011406 */
[----:B------:R4:W-:Y:S01]  /*5300*/  STL [R1+0x680], R9 ;  /* 0x0006800901007387 */ /* 0x0009e20000100800 */
[----:B------:R-:W-:Y:S02]  /*5310*/  PRMT R93, RZ, 0x7610, R93 ;  /* 0x00007610ff5d7816 */ /* 0x000fe4000000005d */
[----:B-1----:R-:W-:Y:S02]  /*5320*/  IADD3 R92, P4, PT, R3, UR6, RZ ;  /* 0x00000006035c7c10 */ /* 0x002fe4000ff9e0ff */
[----:B----4-:R-:W-:Y:S01]  /*5330*/  SHF.R.U32.HI R9, RZ, 0x5, R16 ;  /* 0x00000005ff097819 */ /* 0x010fe20000011610 */
        /* <DEDUP_REMOVED lines=12> */
[----:B------:R-:W-:Y:S01]  /*5400*/  LOP3.LUT P2, RZ, R9, 0x1, RZ, 0xc0, !PT ;  /* 0x0000000109ff7812 */ /* 0x000fe2000784c0ff */
        /* <DEDUP_REMOVED lines=41> */
[----:B---3--:R-:W-:Y:S02]  /*56a0*/  PRMT R19, RZ, 0x7610, R19 ;  /* 0x00007610ff137816 */ /* 0x008fe40000000013 */
[----:B0-----:R-:W-:-:S04]  /*56b0*/  @P2 LOP3.LUT R10, R11, R10, RZ, 0x3c, !PT ;  /* 0x0000000a0b0a2212 */ /* 0x001fc800078e3cff */
[----:B------:R-:W-:-:S05]  /*56c0*/  @P2 LOP3.LUT R11, R11, R10, RZ, 0x3c, !PT ;  /* 0x0000000a0b0b2212 */ /* 0x000fca00078e3cff */
[----:B------:R-:W2:Y:S01]  /*56d0*/  @P2 LDG.E.U8 R19, desc[UR24][R10.64] ;  /* 0x000000180a132981 */ /* 0x000ea2000c1e1100 */
[----:B------:R-:W-:-:S04]  /*56e0*/  SHF.R.U64 R9, R12, 0x1d, RZ ;  /* 0x0000001d0c097819 */ /* 0x000fc800000012ff */
[----:B------:R-:W-:Y:S01]  /*56f0*/  LOP3.LUT P4, RZ, R9, 0x1, RZ, 0xc0, !PT ;  /* 0x0000000109ff7812 */ /* 0x000fe2000788c0ff */
[----:B------:R-:W-:Y:S01]  /*5700*/  IMAD.MOV.U32 R9, RZ, RZ, R90 ;  /* 0x000000ffff097224 */ /* 0x000fe200078e005a */
[----:B------:R-:W-:Y:S01]  /*5710*/  IADD3.X R90, PT, PT, R4, UR6, RZ, P5, !PT ;  /* 0x00000006045a7c10 */ /* 0x000fe2000affe4ff */
[----:B----4-:R-:W-:Y:S04]  /*5720*/  STL [R1+0x118], R92 ;  /* 0x0001185c01007387 */ /* 0x010fe80000100800 */
        /* <DEDUP_REMOVED lines=76> */
[----:B-1----:R-:W-:Y:S02]  /*5bf0*/  IADD3 R92, P4, PT, R3, UR6, RZ ;  /* 0x00000006035c7c10 */ /* 0x002fe4000ff9e0ff */
[----:B0-----:R-:W-:Y:S01]  /*5c00*/  SHF.R.U64 R9, R12, 0xd, RZ ;  /* 0x0000000d0c097819 */ /* 0x001fe200000012ff */
        /* <DEDUP_REMOVED lines=57> */
[----:B------:R0:W2:Y:S01]  /*5fa0*/  @P2 LDG.E.U8 R19, desc[UR24][R10.64] ;  /* 0x000000180a132981 */ /* 0x0000a2000c1e1100 */
[----:B------:R-:W-:-:S04]  /*5fb0*/  SHF.R.U64 R9, R12, 0x5, RZ ;  /* 0x000000050c097819 */ /* 0x000fc800000012ff */
[----:B------:R-:W-:Y:S01]  /*5fc0*/  LOP3.LUT P4, RZ, R9, 0x1, RZ, 0xc0, !PT ;  /* 0x0000000109ff7812 */ /* 0x000fe2000788c0ff */
[----:B------:R-:W-:Y:S01]  /*5fd0*/  IMAD.MOV.U32 R9, RZ, RZ, R91 ;  /* 0x000000ffff097224 */ /* 0x000fe200078e005b */
[----:B------:R-:W-:Y:S02]  /*5fe0*/  IADD3.X R91, PT, PT, R4, UR14, RZ, P5, !PT ;  /* 0x0000000e045b7c10 */ /* 0x000fe4000affe4ff */
[----:B------:R-:W-:Y:S01]  /*5ff0*/  PRMT R90, RZ, 0x7610, R90 ;  /* 0x00007610ff5a7816 */ /* 0x000fe2000000005a */
[----:B0-----:R-:W-:Y:S02]  /*6000*/  @P2 IMAD.MOV.U32 R10, RZ, RZ, R9 ;  /* 0x000000ffff0a2224 */ /* 0x001fe400078e0009 */
[----:B------:R-:W-:-:S05]  /*6010*/  IMAD.MOV.U32 R11, RZ, RZ, R91 ;  /* 0x000000ffff0b7224 */ /* 0x000fca00078e005b */
[----:B------:R0:W4:Y:S04]  /*6020*/  @P2 LDG.E.U8 R90, desc[UR24][R10.64] ;  /* 0x000000180a5a2981 */ /* 0x000128000c1e1100 */
[----:B---3--:R-:W-:Y:S04]  /*6030*/  STL [R1+0xe8], R92 ;  /* 0x0000e85c01007387 */ /* 0x008fe80000100800 */
[----:B------:R-:W-:Y:S04]  /*6040*/  STL [R1+0xa4c], R91 ;  /* 0x000a4c5b01007387 */ /* 0x000fe80000100800 */
[----:B--2---:R1:W-:Y:S04]  /*6050*/  STL [R1+0xe4], R19 ;  /* 0x0000e41301007387 */ /* 0x0043e80000100800 */
[----:B-1----:R-:W2:Y:S01]  /*6060*/  LDL.LU R19, [R1+0xd8c] ;  /* 0x000d8c0001137983 */ /* 0x002ea20000300800 */
[----:B------:R-:W-:-:S03]  /*6070*/  IADD3 R92, P5, PT, R5, UR5, RZ ;  /* 0x00000005055c7c10 */ /* 0x000fc6000ffbe0ff */
[----:B------:R-:W3:Y:S01]  /*6080*/  LDL.LU R91, [R1+0xd88] ;  /* 0x000d8800015b7983 */ /* 0x000ee20000300800 */
[----:B0-----:R-:W-:Y:S01]  /*6090*/  IADD3.X R11, PT, PT, R6, UR14, RZ, P5, !PT ;  /* 0x0000000e060b7c10 */ /* 0x001fe2000affe4ff */
[----:B------:R-:W-:Y:S01]  /*60a0*/  @P2 IMAD.MOV.U32 R10, RZ, RZ, R92 ;  /* 0x000000ffff0a2224 */ /* 0x000fe200078e005c */
[----:B------:R-:W-:Y:S01]  /*60b0*/  PRMT R93, RZ, 0x7610, R93 ;  /* 0x00007610ff5d7816 */ /* 0x000fe2000000005d */
[----:B------:R-:W-:Y:S04]  /*60c0*/  STL [R1+0xa58], R92 ;  /* 0x000a585c01007387 */ /* 0x000fe80000100800 */
[----:B----4-:R0:W-:Y:S04]  /*60d0*/  STL [R1+0xe0], R90 ;  /* 0x0000e05a01007387 */ /* 0x0101e80000100800 */
[----:B------:R1:W4:Y:S01]  /*60e0*/  @P2 LDG.E.U8 R93, desc[UR24][R10.64] ;  /* 0x000000180a5d2981 */ /* 0x000322000c1e1100 */
[----:B0-----:R-:W-:-:S04]  /*60f0*/  IADD3 R90, P5, PT, R7, UR5, RZ ;  /* 0x00000005075a7c10 */ /* 0x001fc8000ffbe0ff */
[----:B------:R-:W-:Y:S01]  /*6100*/  IADD3.X R9, PT, PT, R8, UR14, RZ, P5, !PT ;  /* 0x0000000e08097c10 */ /* 0x000fe2000affe4ff */
[----:B------:R0:W-:Y:S01]  /*6110*/  STL [R1+0xa54], R11 ;  /* 0x000a540b01007387 */ /* 0x0001e20000100800 */
[----:B-1----:R-:W-:-:S03]  /*6120*/  @P2 IMAD.MOV.U32 R10, RZ, RZ, R90 ;  /* 0x000000ffff0a2224 */ /* 0x002fc600078e005a */
[----:B0-----:R-:W-:Y:S01]  /*6130*/  IMAD.MOV.U32 R11, RZ, RZ, R9 ;  /* 0x000000ffff0b7224 */ /* 0x001fe200078e0009 */
[----:B------:R-:W-:Y:S04]  /*6140*/  STL [R1+0xa60], R90 ;  /* 0x000a605a01007387 */ /* 0x000fe80000100800 */
[----:B------:R-:W3:Y:S01]  /*6150*/  LDL.LU R92, [R1+0xd84] ;  /* 0x000d8400015c7983 */ /* 0x000ee20000300800 */
[----:B--2---:R-:W-:-:S06]  /*6160*/  PRMT R19, RZ, 0x7610, R19 ;  /* 0x00007610ff137816 */ /* 0x004fcc0000000013 */
[----:B------:R0:W2:Y:S01]  /*6170*/  @P2 LDG.E.U8 R19, desc[UR24][R10.64] ;  /* 0x000000180a132981 */ /* 0x0000a2000c1e1100 */
[----:B------:R-:W-:-:S04]  /*6180*/  UIMAD UR6, UR12, 0x3a, URZ ;  /* 0x0000003a0c0678a4 */ /* 0x000fc8000f8e02ff */
[----:B------:R-:W-:Y:S01]  /*6190*/  USHF.R.S32.HI UR14, URZ, 0x1f, UR6 ;  /* 0x0000001fff0e7899 */ /* 0x000fe20008011406 */
[----:B----4-:R1:W-:Y:S04]  /*61a0*/  STL [R1+0xdc], R93 ;  /* 0x0000dc5d01007387 */ /* 0x0103e80000100800 */
[----:B-1----:R-:W4:Y:S04]  /*61b0*/  LDL.LU R93, [R1+0xd80] ;  /* 0x000d8000015d7983 */ /* 0x002f280000300800 */
[----:B------:R1:W-:Y:S02]  /*61c0*/  STL [R1+0xa5c], R9 ;  /* 0x000a5c0901007387 */ /* 0x0003e40000100800 */
[----:B-1----:R-:W-:-:S04]  /*61d0*/  IADD3 R9, P5, PT, R0, UR6, RZ ;  /* 0x0000000600097c10 */ /* 0x002fc8000ffbe0ff */
[----:B0-----:R-:W-:Y:S01]  /*61e0*/  IADD3.X R10, PT, PT, R2, UR14, RZ, P5, !PT ;  /* 0x0000000e020a7c10 */ /* 0x001fe2000affe4ff */
[----:B------:R-:W-:Y:S01]  /*61f0*/  STL [R1+0xb08], R9 ;  /* 0x000b080901007387 */ /* 0x000fe20000100800 */
[----:B------:R-:W-:-:S05]  /*6200*/  IMAD.MOV.U32 R11, RZ, RZ, R9 ;  /* 0x000000ffff0b7224 */ /* 0x000fca00078e0009 */
[----:B------:R-:W-:Y:S02]  /*6210*/  @P4 LOP3.LUT R11, R11, R10, RZ, 0x3c, !PT ;  /* 0x0000000a0b0b4212 */ /* 0x000fe400078e3cff */
[----:B---3--:R-:W-:Y:S01]  /*6220*/  PRMT R92, RZ, 0x7610, R92 ;  /* 0x00007610ff5c7816 */ /* 0x008fe2000000005c */
[----:B--2---:R0:W-:Y:S02]  /*6230*/  STL [R1+0xd8], R19 ;  /* 0x0000d81301007387 */ /* 0x0041e40000100800 */
[----:B0-----:R-:W-:-:S05]  /*6240*/  IADD3 R19, P2, PT, R3, UR6, RZ ;  /* 0x0000000603137c10 */ /* 0x001fca000ff5e0ff */
[----:B------:R-:W-:Y:S04]  /*6250*/  STL [R1+0xb10], R19 ;  /* 0x000b101301007387 */ /* 0x000fe80000100800 */
[----:B------:R0:W-:Y:S02]  /*6260*/  STL [R1+0xb04], R10 ;  /* 0x000b040a01007387 */ /* 0x0001e40000100800 */
[----:B0-----:R-:W-:-:S04]  /*6270*/  @P4 LOP3.LUT R10, R11, R10, RZ, 0x3c, !PT ;  /* 0x0000000a0b0a4212 */ /* 0x001fc800078e3cff */
[----:B------:R-:W-:-:S05]  /*6280*/  @P4 LOP3.LUT R11, R11, R10, RZ, 0x3c, !PT ;  /* 0x0000000a0b0b4212 */ /* 0x000fca00078e3cff */
[----:B------:R0:W2:Y:S01]  /*6290*/  @P4 LDG.E.U8 R92, desc[UR24][R10.64] ;  /* 0x000000180a5c4981 */ /* 0x0000a2000c1e1100 */
[----:B------:R-:W-:Y:S02]  /*62a0*/  IADD3.X R90, PT, PT, R4, UR14, RZ, P2, !PT ;  /* 0x0000000e045a7c10 */ /* 0x000fe400097fe4ff */
[----:B----4-:R-:W-:Y:S01]  /*62b0*/  PRMT R93, RZ, 0x7610, R93 ;  /* 0x00007610ff5d7816 */ /* 0x010fe2000000005d */
[----:B0-----:R-:W-:Y:S02]  /*62c0*/  @P4 IMAD.MOV.U32 R10, RZ, RZ, R19 ;  /* 0x000000ffff0a4224 */ /* 0x001fe400078e0013 */
[----:B------:R-:W-:-:S05]  /*62d0*/  @P4 IMAD.MOV.U32 R11, RZ, RZ, R90 ;  /* 0x000000ffff0b4224 */ /* 0x000fca00078e005a */
[----:B------:R0:W3:Y:S01]  /*62e0*/  @P4 LDG.E.U8 R93, desc[UR24][R10.64] ;  /* 0x000000180a5d4981 */ /* 0x0000e2000c1e1100 */
[----:B------:R-:W-:-:S05]  /*62f0*/  VIADD R9, R66, 0xfffffff4 ;  /* 0xfffffff442097836 */ /* 0x000fca0000000000 */
[----:B------:R-:W-:Y:S02]  /*6300*/  ISETP.GE.U32.AND P5, PT, R9, 0x7fffffb5, PT ;  /* 0x7fffffb50900780c */ /* 0x000fe40003fa6070 */
[----:B------:R-:W-:Y:S01]  /*6310*/  IADD3 R9, P2, PT, R5, UR6, RZ ;  /* 0x0000000605097c10 */ /* 0x000fe2000ff5e0ff */
[----:B--2---:R1:W-:Y:S04]  /*6320*/  STL [R1+0xd4], R92 ;  /* 0x0000d45c01007387 */ /* 0x0043e80000100800 */
[----:B-1----:R-:W2:Y:S01]  /*6330*/  LDL.LU R92, [R1+0xd7c] ;  /* 0x000d7c00015c7983 */ /* 0x002ea20000300800 */
[----:B0-----:R-:W-:Y:S01]  /*6340*/  IMAD.MOV.U32 R11, RZ, RZ, R9 ;  /* 0x000000ffff0b7224 */ /* 0x001fe200078e0009 */
[----:B------:R-:W-:Y:S02]  /*6350*/  IADD3.X R10, PT, PT, R6, UR14, RZ, P2, !PT ;  /* 0x0000000e060a7c10 */ /* 0x000fe400097fe4ff */
[----:B------:R0:W-:Y:S02]  /*6360*/  STL [R1+0xb0c], R90 ;  /* 0x000b0c5a01007387 */ /* 0x0001e40000100800 */
[----:B------:R-:W-:-:S02]  /*6370*/  @P4 LOP3.LUT R11, R11, R10, RZ, 0x3c, !PT ;  /* 0x0000000a0b0b4212 */ /* 0x000fc400078e3cff */
[----:B0-----:R-:W4:Y:S04]  /*6380*/  LDL.LU R90, [R1+0xd78] ;  /* 0x000d7800015a7983 */ /* 0x001f280000300800 */
[----:B------:R-:W4:Y:S04]  /*6390*/  LDL.LU R19, [R1+0xd74] ;  /* 0x000d740001137983 */ /* 0x000f280000300800 */
[----:B------:R-:W-:Y:S04]  /*63a0*/  STL [R1+0xb18], R9 ;  /* 0x000b180901007387 */ /* 0x000fe80000100800 */
[----:B---3--:R-:W-:Y:S04]  /*63b0*/  STL [R1+0xd0], R93 ;  /* 0x0000d05d01007387 */ /* 0x008fe80000100800 */
[----:B------:R0:W-:Y:S01]  /*63c0*/  STL [R1+0xb14], R10 ;  /* 0x000b140a01007387 */ /* 0x0001e20000100800 */
[----:B------:R-:W-:-:S02]  /*63d0*/  PRMT R91, RZ, 0x7610, R91 ;  /* 0x00007610ff5b7816 */ /* 0x000fc4000000005b */
[----:B0-----:R-:W-:-:S04]  /*63e0*/  @P4 LOP3.LUT R10, R11, R10, RZ, 0x3c, !PT ;  /* 0x0000000a0b0a4212 */ /* 0x001fc800078e3cff */
[----:B------:R-:W-:Y:S02]  /*63f0*/  @P4 LOP3.LUT R11, R11, R10, RZ, 0x3c, !PT ;  /* 0x0000000a0b0b4212 */ /* 0x000fe400078e3cff */
[----:B------:R-:W-:-:S03]  /*6400*/  IADD3 R93, P2, PT, R7, UR6, RZ ;  /* 0x00000006075d7c10 */ /* 0x000fc6000ff5e0ff */
[----:B------:R0:W3:Y:S01]  /*6410*/  @P4 LDG.E.U8 R91, desc[UR24][R10.64] ;  /* 0x000000180a5b4981 */ /* 0x0000e2000c1e1100 */
[----:B------:R-:W-:-:S05]  /*6420*/  IADD3.X R9, PT, PT, R8, UR14, RZ, P2, !PT ;  /* 0x0000000e08097c10 */ /* 0x000fca00097fe4ff */
[----:B0-----:R-:W-:Y:S02]  /*6430*/  IMAD.MOV.U32 R11, RZ, RZ, R9 ;  /* 0x000000ffff0b7224 */ /* 0x001fe400078e0009 */
[----:B------:R-:W-:Y:S01]  /*6440*/  @P4 IMAD.MOV.U32 R10, RZ, RZ, R93 ;  /* 0x000000ffff0a4224 */ /* 0x000fe200078e005d */
[----:B--2---:R-:W-:-:S06]  /*6450*/  PRMT R92, RZ, 0x7610, R92 ;  /* 0x00007610ff5c7816 */ /* 0x004fcc000000005c */
[----:B------:R0:W2:Y:S01]  /*6460*/  @P4 LDG.E.U8 R92, desc[UR24][R10.64] ;  /* 0x000000180a5c4981 */ /* 0x0000a2000c1e1100 */
[----:B------:R-:W-:-:S03]  /*6470*/  UIMAD UR5, UR12, 0x3, URZ ;  /* 0x000000030c0578a4 */ /* 0x000fc6000f8e02ff */
[----:B------:R-:W-:Y:S01]  /*6480*/  STL [R1+0xb20], R93 ;  /* 0x000b205d01007387 */ /* 0x000fe20000100800 */
[----:B------:R-:W-:-:S03]  /*6490*/  USHF.R.S32.HI UR6, URZ, 0x1f, UR5 ;  /* 0x0000001fff067899 */ /* 0x000fc60008011405 */
[----:B------:R-:W-:Y:S01]  /*64a0*/  STL [R1+0xb1c], R9 ;  /* 0x000b1c0901007387 */ /* 0x000fe20000100800 */
[----:B----4-:R-:W-:-:S03]  /*64b0*/  PRMT R19, RZ, 0x7610, R19 ;  /* 0x00007610ff137816 */ /* 0x010fc60000000013 */
[----:B---3--:R1:W-:Y:S02]  /*64c0*/  STL [R1+0xcc], R91 ;  /* 0x0000cc5b01007387 */ /* 0x0083e40000100800 */
[----:B-1----:R-:W-:-:S04]  /*64d0*/  IADD3 R91, P2, PT, R0, UR5, RZ ;  /* 0x00000005005b7c10 */ /* 0x002fc8000ff5e0ff */
[----:B0-----:R-:W-:Y:S01]  /*64e0*/  IADD3.X R10, PT, PT, R2, UR6, RZ, P2, !PT ;  /* 0x00000006020a7c10 */ /* 0x001fe200097fe4ff */
[----:B------:R-:W-:Y:S01]  /*64f0*/  IMAD.MOV.U32 R11, RZ, RZ, R91 ;  /* 0x000000ffff0b7224 */ /* 0x000fe200078e005b */
[----:B------:R-:W-:Y:S04]  /*6500*/  STL [R1+0x310], R91 ;  /* 0x0003105b01007387 */ /* 0x000fe80000100800 */
[-C--:B------:R-:W-:Y:S01]  /*6510*/  @!P6 LOP3.LUT R11, R11, R10.reuse, RZ, 0x3c, !PT ;  /* 0x0000000a0b0be212 */ /* 0x080fe200078e3cff */
[----:B--2---:R-:W-:Y:S04]  /*6520*/  STL [R1+0xc8], R92 ;  /* 0x0000c85c01007387 */ /* 0x004fe80000100800 */
[----:B------:R0:W-:Y:S02]  /*6530*/  STL [R1+0x30c], R10 ;  /* 0x00030c0a01007387 */ /* 0x0001e40000100800 */
[----:B0-----:R-:W-:-:S04]  /*6540*/  @!P6 LOP3.LUT R10, R11, R10, RZ, 0x3c, !PT ;  /* 0x0000000a0b0ae212 */ /* 0x001fc800078e3cff */
[----:B------:R-:W-:-:S05]  /*6550*/  @!P6 LOP3.LUT R11, R11, R10, RZ, 0x3c, !PT ;  /* 0x0000000a0b0be212 */ /* 0x000fca00078e3cff */
[----:B------:R0:W2:Y:S01]  /*6560*/  @!P6 LDG.E.U8 R19, desc[UR24][R10.64] ;  /* 0x000000180a13e981 */ /* 0x0000a2000c1e1100 */
[----:B------:R-:W-:Y:S01]  /*6570*/  IADD3 R92, P4, PT, R3, UR5, RZ ;  /* 0x00000005035c7c10 */ /* 0x000fe2000ff9e0ff */
[----:B------:R-:W-:-:S03]  /*6580*/  VIADD R9, R66, 0xfffffffb ;  /* 0xfffffffb42097836 */ /* 0x000fc60000000000 */
[----:B------:R-:W-:Y:S02]  /*6590*/  IADD3.X R91, PT, PT, R4, UR6, RZ, P4, !PT ;  /* 0x00000006045b7c10 */ /* 0x000fe4000a7fe4ff */
[----:B------:R-:W-:Y:S02]  /*65a0*/  ISETP.GE.U32.AND P2, PT, R9, 0x7fffffbc, PT ;  /* 0x7fffffbc0900780c */ /* 0x000fe40003f46070 */
[----:B------:R-:W-:Y:S01]  /*65b0*/  PRMT R9, RZ, 0x7610, R9 ;  /* 0x00007610ff097816 */ /* 0x000fe20000000009 */
[----:B0-----:R-:W-:Y:S02]  /*65c0*/  @!P6 IMAD.MOV.U32 R10, RZ, RZ, R92 ;  /* 0x000000ffff0ae224 */ /* 0x001fe400078e005c */
[----:B------:R-:W-:-:S05]  /*65d0*/  @!P6 IMAD.MOV.U32 R11, RZ, RZ, R91 ;  /* 0x000000ffff0be224 */ /* 0x000fca00078e005b */
[----:B------:R0:W3:Y:S01]  /*65e0*/  @!P6 LDG.E.U8 R9, desc[UR24][R10.64] ;  /* 0x000000180a09e981 */ /* 0x0000e2000c1e1100 */
[----:B------:R-:W-:-:S03]  /*65f0*/  IADD3 R93, P4, PT, R5, UR5, RZ ;  /* 0x00000005055d7c10 */ /* 0x000fc6000ff9e0ff */
[----:B------:R-:W-:Y:S04]  /*6600*/  STL [R1+0x318], R92 ;  /* 0x0003185c01007387 */ /* 0x000fe80000100800 */
[----:B------:R1:W-:Y:S04]  /*6610*/  STL [R1+0x314], R91 ;  /* 0x0003145b01007387 */ /* 0x0003e80000100800 */
[----:B------:R-:W-:Y:S04]  /*6620*/  STL [R1+0x320], R93 ;  /* 0x0003205d01007387 */ /* 0x000fe80000100800 */
[----:B--2---:R2:W-:Y:S04]  /*6630*/  STL [R1+0xc4], R19 ;  /* 0x0000c41301007387 */ /* 0x0045e80000100800 */
[----:B-1----:R-:W4:Y:S01]  /*6640*/  LDL.LU R91, [R1+0xd70] ;  /* 0x000d7000015b7983 */ /* 0x002f220000300800 */
[----:B------:R-:W-:Y:S01]  /*6650*/  PRMT R90, RZ, 0x7610, R90 ;  /* 0x00007610ff5a7816 */ /* 0x000fe2000000005a */
[----:B0-----:R-:W-:-:S02]  /*6660*/  @!P6 IMAD.MOV.U32 R10, RZ, RZ, R93 ;  /* 0x000000ffff0ae224 */ /* 0x001fc400078e005d */
[----:B------:R-:W4:Y:S01]  /*6670*/  LDL.LU R92, [R1+0xd6c] ;  /* 0x000d6c00015c7983 */ /* 0x000f220000300800 */
[----:B--2---:R-:W-:-:S05]  /*6680*/  IADD3.X R19, PT, PT, R6, UR6, RZ, P4, !PT ;  /* 0x0000000606137c10 */ /* 0x004fca000a7fe4ff */
[----:B------:R-:W-:Y:S01]  /*6690*/  @!P6 IMAD.MOV.U32 R11, RZ, RZ, R19 ;  /* 0x000000ffff0be224 */ /* 0x000fe200078e0013 */
[----:B---3--:R0:W-:Y:S04]  /*66a0*/  STL [R1+0xc0], R9 ;  /* 0x0000c00901007387 */ /* 0x0081e80000100800 */
[----:B------:R1:W2:Y:S01]  /*66b0*/  @!P6 LDG.E.U8 R90, desc[UR24][R10.64] ;  /* 0x000000180a5ae981 */ /* 0x0002a2000c1e1100 */
[----:B0-----:R-:W-:-:S03]  /*66c0*/  IADD3 R9, P4, PT, R7, UR5, RZ ;  /* 0x0000000507097c10 */ /* 0x001fc6000ff9e0ff */
[----:B------:R0:W-:Y:S01]  /*66d0*/  STL [R1+0x31c], R19 ;  /* 0x00031c1301007387 */ /* 0x0001e20000100800 */
[----:B-1----:R-:W-:Y:S01]  /*66e0*/  IADD3.X R10, PT, PT, R8, UR6, RZ, P4, !PT ;  /* 0x00000006080a7c10 */ /* 0x002fe2000a7fe4ff */
[----:B------:R-:W-:-:S05]  /*66f0*/  IMAD.MOV.U32 R11, RZ, RZ, R9 ;  /* 0x000000ffff0b7224 */ /* 0x000fca00078e0009 */
[-C--:B------:R-:W-:Y:S01]  /*6700*/  @!P6 LOP3.LUT R11, R11, R10.reuse, RZ, 0x3c, !PT ;  /* 0x0000000a0b0be212 */ /* 0x080fe200078e3cff */
[----:B0-----:R-:W3:Y:S04]  /*6710*/  LDL.LU R19, [R1+0xd68] ;  /* 0x000d680001137983 */ /* 0x001ee80000300800 */
[----:B------:R-:W3:Y:S04]  /*6720*/  LDL.LU R93, [R1+0xd64] ;  /* 0x000d6400015d7983 */ /* 0x000ee80000300800 */
[----:B------:R-:W-:Y:S04]  /*6730*/  STL [R1+0x328], R9 ;  /* 0x0003280901007387 */ /* 0x000fe80000100800 */
[----:B------:R0:W-:Y:S02]  /*6740*/  STL [R1+0x324], R10 ;  /* 0x0003240a01007387 */ /* 0x0001e40000100800 */
[----:B0-----:R-:W-:-:S04]  /*6750*/  @!P6 LOP3.LUT R10, R11, R10, RZ, 0x3c, !PT ;  /* 0x0000000a0b0ae212 */ /* 0x001fc800078e3cff */
[----:B------:R-:W-:Y:S02]  /*6760*/  @!P6 LOP3.LUT R11, R11, R10, RZ, 0x3c, !PT ;  /* 0x0000000a0b0be212 */ /* 0x000fe400078e3cff */
[----:B----4-:R-:W-:-:S06]  /*6770*/  PRMT R91, RZ, 0x7610, R91 ;  /* 0x00007610ff5b7816 */ /* 0x010fcc000000005b */
[----:B------:R0:W4:Y:S01]  /*6780*/  @!P6 LDG.E.U8 R91, desc[UR24][R10.64] ;  /* 0x000000180a5be981 */ /* 0x000122000c1e1100 */
[----:B------:R-:W-:-:S04]  /*6790*/  UIMAD UR5, UR12, 0xb, URZ ;  /* 0x0000000b0c0578a4 */ /* 0x000fc8000f8e02ff */
[----:B------:R-:W-:Y:S01]  /*67a0*/  USHF.R.S32.HI UR6, URZ, 0x1f, UR5 ;  /* 0x0000001fff067899 */ /* 0x000fe20008011405 */
[----:B--2---:R1:W-:Y:S02]  /*67b0*/  STL [R1+0xbc], R90 ;  /* 0x0000bc5a01007387 */ /* 0x0043e40000100800 */
[----:B-1----:R-:W-:-:S04]  /*67c0*/  IADD3 R90, P4, PT, R0, UR5, RZ ;  /* 0x00000005005a7c10 */ /* 0x002fc8000ff9e0ff */
[----:B0-----:R-:W-:Y:S01]  /*67d0*/  IADD3.X R10, PT, PT, R2, UR6, RZ, P4, !PT ;  /* 0x00000006020a7c10 */ /* 0x001fe2000a7fe4ff */
[----:B------:R-:W-:Y:S01]  /*67e0*/  IMAD.MOV.U32 R11, RZ, RZ, R90 ;  /* 0x000000ffff0b7224 */ /* 0x000fe200078e005a */
[----:B------:R0:W-:Y:S04]  /*67f0*/  STL [R1+0x68c], R90 ;  /* 0x00068c5a01007387 */ /* 0x0001e80000100800 */
[----:B------:R-:W-:Y:S02]  /*6800*/  @!P5 LOP3.LUT R11, R11, R10, RZ, 0x3c, !PT ;  /* 0x0000000a0b0bd212 */ /* 0x000fe400078e3cff */
[----:B0-----:R-:W-:Y:S02]  /*6810*/  IADD3 R90, P6, PT, R3, UR5, RZ ;  /* 0x00000005035a7c10 */ /* 0x001fe4000ffde0ff */
[----:B------:R-:W-:-:S03]  /*6820*/  SHF.R.U32.HI R9, RZ, 0xc, R16 ;  /* 0x0000000cff097819 */ /* 0x000fc60000011610 */
[----:B------:R-:W-:Y:S04]  /*6830*/  STL [R1+0x694], R90 ;  /* 0x0006945a01007387 */ /* 0x000fe80000100800 */
[----:B------:R0:W-:Y:S01]  /*6840*/  STL [R1+0x688], R10 ;  /* 0x0006880a01007387 */ /* 0x0001e20000100800 */
[----:B------:R-:W-:Y:S02]  /*6850*/  PRMT R92, RZ, 0x7610, R92 ;  /* 0x00007610ff5c7816 */ /* 0x000fe4000000005c */
[----:B------:R-:W-:Y:S01]  /*6860*/  LOP3.LUT P4, RZ, R9, 0x1, RZ, 0xc0, !PT ;  /* 0x0000000109ff7812 */ /* 0x000fe2000788c0ff */
[----:B------:R-:W-:Y:S01]  /*6870*/  IMAD.MOV.U32 R9, RZ, RZ, R90 ;  /* 0x000000ffff097224 */ /* 0x000fe200078e005a */
[----:B0-----:R-:W-:-:S04]  /*6880*/  @!P5 LOP3.LUT R10, R11, R10, RZ, 0x3c, !PT ;  /* 0x0000000a0b0ad212 */ /* 0x001fc800078e3cff */
[----:B------:R-:W-:Y:S02]  /*6890*/  @!P5 LOP3.LUT R11, R11, R10, RZ, 0x3c, !PT ;  /* 0x0000000a0b0bd212 */ /* 0x000fe400078e3cff */
[----:B------:R-:W-:-:S03]  /*68a0*/  PRMT R87, RZ, 0x7610, R87 ;  /* 0x00007610ff577816 */ /* 0x000fc60000000057 */
[----:B------:R0:W2:Y:S02]  /*68b0*/  @!P5 LDG.E.U8 R92, desc[UR24][R10.64] ;  /* 0x000000180a5cd981 */ /* 0x0000a4000c1e1100 */
[----:B0-----:R-:W-:Y:S02]  /*68c0*/  @!P5 IMAD.MOV.U32 R10, RZ, RZ, R9 ;  /* 0x000000ffff0ad224 */ /* 0x001fe400078e0009 */
[----:B----4-:R0:W-:Y:S02]  /*68d0*/  STL [R1+0xb8], R91 ;  /* 0x0000b85b01007387 */ /* 0x0101e40000100800 */
[----:B0-----:R-:W-:-:S05]  /*68e0*/  IADD3.X R91, PT, PT, R4, UR6, RZ, P6, !PT ;  /* 0x00000006045b7c10 */ /* 0x001fca000b7fe4ff */
[----:B------:R-:W-:-:S05]  /*68f0*/  IMAD.MOV.U32 R11, RZ, RZ, R91 ;  /* 0x000000ffff0b7224 */ /* 0x000fca00078e005b */
[----:B------:R0:W4:Y:S01]  /*6900*/  @!P5 LDG.E.U8 R87, desc[UR24][R10.64] ;  /* 0x000000180a57d981 */ /* 0x000122000c1e1100 */
[----:B------:R-:W-:-:S03]  /*6910*/  IADD3 R90, P6, PT, R5, UR5, RZ ;  /* 0x00000005055a7c10 */ /* 0x000fc6000ffde0ff */
[----:B------:R-:W-:Y:S01]  /*6920*/  STL [R1+0x690], R91 ;  /* 0x0006905b01007387 */ /* 0x000fe20000100800 */
[----:B------:R-:W-:Y:S02]  /*6930*/  PRMT R89, RZ, 0x7610, R89 ;  /* 0x00007610ff597816 */ /* 0x000fe40000000059 */
[----:B0-----:R-:W-:-:S05]  /*6940*/  IADD3.X R10, PT, PT, R6, UR6, RZ, P6, !PT ;  /* 0x00000006060a7c10 */ /* 0x001fca000b7fe4ff */
[----:B------:R-:W-:Y:S01]  /*6950*/  @!P5 IMAD.MOV.U32 R11, RZ, RZ, R10 ;  /* 0x000000ffff0bd224 */ /* 0x000fe200078e000a */
[----:B------:R-:W-:Y:S01]  /*6960*/  PRMT R86, RZ, 0x7610, R86 ;  /* 0x00007610ff567816 */ /* 0x000fe20000000056 */
[----:B--2---:R0:W-:Y:S04]  /*6970*/  STL [R1+0xb4], R92 ;  /* 0x0000b45c01007387 */ /* 0x0041e80000100800 */
[----:B0-----:R-:W2:Y:S04]  /*6980*/  LDL.LU R92, [R1+0xd60] ;  /* 0x000d6000015c7983 */ /* 0x001ea80000300800 */
[----:B------:R-:W2:Y:S04]  /*6990*/  LDL.LU R91, [R1+0xd5c] ;  /* 0x000d5c00015b7983 */ /* 0x000ea80000300800 */
[----:B------:R-:W-:Y:S04]  /*69a0*/  STL [R1+0x69c], R90 ;  /* 0x00069c5a01007387 */ /* 0x000fe80000100800 */
[----:B----4-:R0:W-:Y:S04]  /*69b0*/  STL [R1+0xb0], R87 ;  /* 0x0000b05701007387 */ /* 0x0101e80000100800 */
[----:B------:R1:W-:Y:S01]  /*69c0*/  STL [R1+0x698], R10 ;  /* 0x0006980a01007387 */ /* 0x0003e20000100800 */
[----:B0-----:R-:W-:Y:S01]  /*69d0*/  IADD3 R87, P6, PT, R7, UR5, RZ ;  /* 0x0000000507577c10 */ /* 0x001fe2000ffde0ff */
[----:B-1----:R-:W-:-:S03]  /*69e0*/  @!P5 IMAD.MOV.U32 R10, RZ, RZ, R90 ;  /* 0x000000ffff0ad224 */ /* 0x002fc600078e005a */
[----:B------:R-:W-:Y:S02]  /*69f0*/  IADD3.X R9, PT, PT, R8, UR6, RZ, P6, !PT ;  /* 0x0000000608097c10 */ /* 0x000fe4000b7fe4ff */
[----:B------:R0:W4:Y:S03]  /*6a00*/  @!P5 LDG.E.U8 R89, desc[UR24][R10.64] ;  /* 0x000000180a59d981 */ /* 0x000126000c1e1100 */
[----:B0-----:R-:W-:Y:S02]  /*6a10*/  IMAD.MOV.U32 R11, RZ, RZ, R9 ;  /* 0x000000ffff0b7224 */ /* 0x001fe400078e0009 */
[----:B------:R-:W-:-:S05]  /*6a20*/  @!P5 IMAD.MOV.U32 R10, RZ, RZ, R87 ;  /* 0x000000ffff0ad224 */ /* 0x000fca00078e0057 */
[----:B------:R0:W2:Y:S01]  /*6a30*/  @!P5 LDG.E.U8 R86, desc[UR24][R10.64] ;  /* 0x000000180a56d981 */ /* 0x0000a2000c1e1100 */
[----:B------:R-:W-:-:S03]  /*6a40*/  UIMAD UR5, UR12, 0x13, URZ ;  /* 0x000000130c0578a4 */ /* 0x000fc6000f8e02ff */
[----:B------:R-:W-:Y:S04]  /*6a50*/  STL [R1+0x6a4], R87 ;  /* 0x0006a45701007387 */ /* 0x000fe80000100800 */
[----:B------:R-:W2:Y:S01]  /*6a60*/  LDL.LU R90, [R1+0xd58] ;  /* 0x000d5800015a7983 */ /* 0x000ea20000300800 */
[----:B------:R-:W-:Y:S01]  /*6a70*/  USHF.R.S32.HI UR14, URZ, 0x1f, UR5 ;  /* 0x0000001fff0e7899 */ /* 0x000fe20008011405 */
[----:B------:R-:W-:Y:S02]  /*6a80*/  PRMT R88, RZ, 0x7610, R88 ;  /* 0x00007610ff587816 */ /* 0x000fe40000000058 */
[----:B------:R-:W-:Y:S01]  /*6a90*/  PRMT R85, RZ, 0x7610, R85 ;  /* 0x00007610ff557816 */ /* 0x000fe20000000055 */
[----:B----4-:R1:W-:Y:S04]  /*6aa0*/  STL [R1+0xac], R89 ;  /* 0x0000ac5901007387 */ /* 0x0103e80000100800 */
[----:B-1----:R-:W4:Y:S04]  /*6ab0*/  LDL.LU R89, [R1+0xd54] ;  /* 0x000d540001597983 */ /* 0x002f280000300800 */
[----:B------:R1:W-:Y:S02]  /*6ac0*/  STL [R1+0x6a0], R9 ;  /* 0x0006a00901007387 */ /* 0x0003e40000100800 */
[----:B-1----:R-:W-:-:S04]  /*6ad0*/  IADD3 R9, P6, PT, R0, UR5, RZ ;  /* 0x0000000500097c10 */ /* 0x002fc8000ffde0ff */
[----:B0-----:R-:W-:Y:S01]  /*6ae0*/  IADD3.X R10, PT, PT, R2, UR14, RZ, P6, !PT ;  /* 0x0000000e020a7c10 */ /* 0x001fe2000b7fe4ff */
[----:B------:R-:W-:Y:S01]  /*6af0*/  STL [R1+0x78c], R9 ;  /* 0x00078c0901007387 */ /* 0x000fe20000100800 */
[----:B------:R-:W-:-:S03]  /*6b00*/  IMAD.MOV.U32 R11, RZ, RZ, R9 ;  /* 0x000000ffff0b7224 */ /* 0x000fc600078e0009 */
[----:B--2---:R0:W-:Y:S02]  /*6b10*/  STL [R1+0xa8], R86 ;  /* 0x0000a85601007387 */ /* 0x0041e40000100800 */
[----:B------:R-:W-:Y:S02]  /*6b20*/  @P4 LOP3.LUT R11, R11, R10, RZ, 0x3c, !PT ;  /* 0x0000000a0b0b4212 */ /* 0x000fe400078e3cff */
[----:B0-----:R-:W-:-:S05]  /*6b30*/  IADD3 R86, P5, PT, R3, UR5, RZ ;  /* 0x0000000503567c10 */ /* 0x001fca000ffbe0ff */
[----:B------:R-:W-:Y:S04]  /*6b40*/  STL [R1+0x794], R86 ;  /* 0x0007945601007387 */ /* 0x000fe80000100800 */
[----:B------:R0:W-:Y:S01]  /*6b50*/  STL [R1+0x788], R10 ;  /* 0x0007880a01007387 */ /* 0x0001e20000100800 */
[----:B------:R-:W-:Y:S02]  /*6b60*/  IADD3.X R87, PT, PT, R4, UR14, RZ, P5, !PT ;  /* 0x0000000e04577c10 */ /* 0x000fe4000affe4ff */
[----:B0-----:R-:W-:-:S04]  /*6b70*/  @P4 LOP3.LUT R10, R11, R10, RZ, 0x3c, !PT ;  /* 0x0000000a0b0a4212 */ /* 0x001fc800078e3cff */
[----:B------:R-:W-:-:S05]  /*6b80*/  @P4 LOP3.LUT R11, R11, R10, RZ, 0x3c, !PT ;  /* 0x0000000a0b0b4212 */ /* 0x000fca00078e3cff */
[----:B------:R0:W2:Y:S02]  /*6b90*/  @P4 LDG.E.U8 R88, desc[UR24][R10.64] ;  /* 0x000000180a584981 */ /* 0x0000a4000c1e1100 */
[----:B0-----:R-:W-:Y:S02]  /*6ba0*/  @P4 IMAD.MOV.U32 R10, RZ, RZ, R86 ;  /* 0x000000ffff0a4224 */ /* 0x001fe400078e0056 */
[----:B------:R-:W-:-:S05]  /*6bb0*/  @P4 IMAD.MOV.U32 R11, RZ, RZ, R87 ;  /* 0x000000ffff0b4224 */ /* 0x000fca00078e0057 */
[----:B------:R0:W3:Y:S01]  /*6bc0*/  @P4 LDG.E.U8 R85, desc[UR24][R10.64] ;  /* 0x000000180a554981 */ /* 0x0000e2000c1e1100 */
[----:B------:R-:W-:-:S04]  /*6bd0*/  SHF.R.U32.HI R9, RZ, 0x4, R16 ;  /* 0x00000004ff097819 */ /* 0x000fc80000011610 */
[----:B------:R-:W-:Y:S02]  /*6be0*/  LOP3.LUT P6, RZ, R9, 0x1, RZ, 0xc0, !PT ;  /* 0x0000000109ff7812 */ /* 0x000fe400078cc0ff */
[----:B------:R-:W-:-:S04]  /*6bf0*/  IADD3 R9, P5, PT, R5, UR5, RZ ;  /* 0x0000000505097c10 */ /* 0x000fc8000ffbe0ff */
[----:B0-----:R-:W-:Y:S01]  /*6c00*/  IADD3.X R10, PT, PT, R6, UR14, RZ, P5, !PT ;  /* 0x0000000e060a7c10 */ /* 0x001fe2000affe4ff */
[----:B------:R-:W-:-:S05]  /*6c10*/  IMAD.MOV.U32 R11, RZ, RZ, R9 ;  /* 0x000000ffff0b7224 */ /* 0x000fca00078e0009 */
[-C--:B------:R-:W-:Y:S02]  /*6c20*/  @P4 LOP3.LUT R11, R11, R10.reuse, RZ, 0x3c, !PT ;  /* 0x0000000a0b0b4212 */ /* 0x080fe400078e3cff */
[----:B------:R-:W-:Y:S02]  /*6c30*/  PRMT R82, RZ, 0x7610, R82 ;  /* 0x00007610ff527816 */ /* 0x000fe40000000052 */
[----:B------:R-:W-:Y:S01]  /*6c40*/  PRMT R84, RZ, 0x7610, R84 ;  /* 0x00007610ff547816 */ /* 0x000fe20000000054 */
[----:B--2---:R0:W-:Y:S04]  /*6c50*/  STL [R1+0xa4], R88 ;  /* 0x0000a45801007387 */ /* 0x0041e80000100800 */
[----:B0-----:R-:W2:Y:S04]  /*6c60*/  LDL.LU R88, [R1+0xd50] ;  /* 0x000d500001587983 */ /* 0x001ea80000300800 */
[----:B------:R0:W-:Y:S04]  /*6c70*/  STL [R1+0x790], R87 ;  /* 0x0007905701007387 */ /* 0x0001e80000100800 */
[----:B0-----:R-:W2:Y:S04]  /*6c80*/  LDL.LU R87, [R1+0xd4c] ;  /* 0x000d4c0001577983 */ /* 0x001ea80000300800 */
[----:B------:R-:W2:Y:S04]  /*6c90*/  LDL.LU R86, [R1+0xd48] ;  /* 0x000d480001567983 */ /* 0x000ea80000300800 */
[----:B------:R-:W-:Y:S04]  /*6ca0*/  STL [R1+0x79c], R9 ;  /* 0x00079c0901007387 */ /* 0x000fe80000100800 */
[----:B---3--:R-:W-:Y:S04]  /*6cb0*/  STL [R1+0xa0], R85 ;  /* 0x0000a05501007387 */ /* 0x008fe80000100800 */
[----:B------:R0:W-:Y:S02]  /*6cc0*/  STL [R1+0x798], R10 ;  /* 0x0007980a01007387 */ /* 0x0001e40000100800 */
[----:B0-----:R-:W-:-:S04]  /*6cd0*/  @P4 LOP3.LUT R10, R11, R10, RZ, 0x3c, !PT ;  /* 0x0000000a0b0a4212 */ /* 0x001fc800078e3cff */
[----:B------:R-:W-:Y:S02]  /*6ce0*/  @P4 LOP3.LUT R11, R11, R10, RZ, 0x3c, !PT ;  /* 0x0000000a0b0b4212 */ /* 0x000fe400078e3cff */
[----:B------:R-:W-:-:S03]  /*6cf0*/  IADD3 R85, P5, PT, R7, UR5, RZ ;  /* 0x0000000507557c10 */ /* 0x000fc6000ffbe0ff */
[----:B------:R0:W3:Y:S01]  /*6d00*/  @P4 LDG.E.U8 R82, desc[UR24][R10.64] ;  /* 0x000000180a524981 */ /* 0x0000e2000c1e1100 */
[----:B------:R-:W-:-:S05]  /*6d10*/  IADD3.X R9, PT, PT, R8, UR14, RZ, P5, !PT ;  /* 0x0000000e08097c10 */ /* 0x000fca000affe4ff */
[----:B0-----:R-:W-:Y:S02]  /*6d20*/  IMAD.MOV.U32 R11, RZ, RZ, R9 ;  /* 0x000000ffff0b7224 */ /* 0x001fe400078e0009 */
[----:B------:R-:W-:-:S05]  /*6d30*/  @P4 IMAD.MOV.U32 R10, RZ, RZ, R85 ;  /* 0x000000ffff0a4224 */ /* 0x000fca00078e0055 */
[----:B------:R0:W2:Y:S01]  /*6d40*/  @P4 LDG.E.U8 R84, desc[UR24][R10.64] ;  /* 0x000000180a544981 */ /* 0x0000a2000c1e1100 */
[----:B------:R-:W-:-:S03]  /*6d50*/  UIMAD UR6, UR12, 0x1b, URZ ;  /* 0x0000001b0c0678a4 */ /* 0x000fc6000f8e02ff */
[----:B------:R-:W-:Y:S01]  /*6d60*/  STL [R1+0x7a4], R85 ;  /* 0x0007a45501007387 */ /* 0x000fe20000100800 */
[----:B------:R-:W-:-:S03]  /*6d70*/  USHF.R.S32.HI UR15, URZ, 0x1f, UR6 ;  /* 0x0000001fff0f7899 */ /* 0x000fc60008011406 */
[----:B------:R-:W-:Y:S01]  /*6d80*/  STL [R1+0x7a0], R9 ;  /* 0x0007a00901007387 */ /* 0x000fe20000100800 */
[----:B------:R-:W-:-:S03]  /*6d90*/  PRMT R83, RZ, 0x7610, R83 ;  /* 0x00007610ff537816 */ /* 0x000fc60000000053 */
[----:B---3--:R1:W-:Y:S02]  /*6da0*/  STL [R1+0x9c], R82 ;  /* 0x00009c5201007387 */ /* 0x0083e40000100800 */
[----:B-1----:R-:W-:-:S04]  /*6db0*/  IADD3 R82, P5, PT, R0, UR6, RZ ;  /* 0x0000000600527c10 */ /* 0x002fc8000ffbe0ff */
[----:B0-----:R-:W-:Y:S01]  /*6dc0*/  IADD3.X R10, PT, PT, R2, UR15, RZ, P5, !PT ;  /* 0x0000000f020a7c10 */ /* 0x001fe2000affe4ff */
[----:B------:R-:W-:Y:S01]  /*6dd0*/  IMAD.MOV.U32 R11, RZ, RZ, R82 ;  /* 0x000000ffff0b7224 */ /* 0x000fe200078e0052 */
[----:B------:R-:W-:Y:S04]  /*6de0*/  STL [R1+0x850], R82 ;  /* 0x0008505201007387 */ /* 0x000fe80000100800 */
[-C--:B------:R-:W-:Y:S01]  /*6df0*/  @P6 LOP3.LUT R11, R11, R10.reuse, RZ, 0x3c, !PT ;  /* 0x0000000a0b0b6212 */ /* 0x080fe200078e3cff */
[----:B--2---:R-:W-:Y:S04]  /*6e00*/  STL [R1+0x98], R84 ;  /* 0x0000985401007387 */ /* 0x004fe80000100800 */
[----:B------:R0:W-:Y:S02]  /*6e10*/  STL [R1+0x84c], R10 ;  /* 0x00084c0a01007387 */ /* 0x0001e40000100800 */
[----:B0-----:R-:W-:-:S04]  /*6e20*/  @P6 LOP3.LUT R10, R11, R10, RZ, 0x3c, !PT ;  /* 0x0000000a0b0a6212 */ /* 0x001fc800078e3cff */
[----:B------:R-:W-:-:S05]  /*6e30*/  @P6 LOP3.LUT R11, R11, R10, RZ, 0x3c, !PT ;  /* 0x0000000a0b0b6212 */ /* 0x000fca00078e3cff */
[----:B------:R0:W2:Y:S01]  /*6e40*/  @P6 LDG.E.U8 R83, desc[UR24][R10.64] ;  /* 0x000000180a536981 */ /* 0x0000a2000c1e1100 */
[----:B------:R-:W-:Y:S02]  /*6e50*/  IADD3 R84, P5, PT, R3, UR6, RZ ;  /* 0x0000000603547c10 */ /* 0x000fe4000ffbe0ff */
[----:B------:R-:W-:Y:S02]  /*6e60*/  SHF.R.U64 R9, R12, 0x1c, RZ ;  /* 0x0000001c0c097819 */ /* 0x000fe400000012ff */
[----:B------:R-:W-:Y:S02]  /*6e70*/  IADD3.X R85, PT, PT, R4, UR15, RZ, P5, !PT ;  /* 0x0000000f04557c10 */ /* 0x000fe4000affe4ff */
[----:B------:R-:W-:Y:S02]  /*6e80*/  LOP3.LUT P4, RZ, R9, 0x1, RZ, 0xc0, !PT ;  /* 0x0000000109ff7812 */ /* 0x000fe4000788c0ff */
[----:B------:R-:W-:Y:S01]  /*6e90*/  PRMT R9, RZ, 0x7610, R9 ;  /* 0x00007610ff097816 */ /* 0x000fe20000000009 */
[----:B0-----:R-:W-:-:S02]  /*6ea0*/  @P6 IMAD.MOV.U32 R10, RZ, RZ, R84 ;  /* 0x000000ffff0a6224 */ /* 0x001fc400078e0054 */
[----:B------:R-:W-:Y:S01]  /*6eb0*/  @P6 IMAD.MOV.U32 R11, RZ, RZ, R85 ;  /* 0x000000ffff0b6224 */ /* 0x000fe200078e0055 */
[----:B------:R-:W-:-:S04]  /*6ec0*/  IADD3 R82, P5, PT, R5, UR6, RZ ;  /* 0x0000000605527c10 */ /* 0x000fc8000ffbe0ff */
[----:B------:R0:W3:Y:S04]  /*6ed0*/  @P6 LDG.E.U8 R9, desc[UR24][R10.64] ;  /* 0x000000180a096981 */ /* 0x0000e8000c1e1100 */
[----:B------:R-:W-:Y:S04]  /*6ee0*/  STL [R1+0x858], R84 ;  /* 0x0008585401007387 */ /* 0x000fe80000100800 */
[----:B------:R1:W-:Y:S04]  /*6ef0*/  STL [R1+0x854], R85 ;  /* 0x0008545501007387 */ /* 0x0003e80000100800 */
[----:B------:R-:W-:Y:S01]  /*6f00*/  STL [R1+0x860], R82 ;  /* 0x0008605201007387 */ /* 0x000fe20000100800 */
[----:B------:R-:W-:Y:S01]  /*6f10*/  PRMT R55, RZ, 0x7610, R55 ;  /* 0x00007610ff377816 */ /* 0x000fe20000000037 */
[----:B0-----:R-:W-:-:S02]  /*6f20*/  @P6 IMAD.MOV.U32 R10, RZ, RZ, R82 ;  /* 0x000000ffff0a6224 */ /* 0x001fc400078e0052 */
[----:B--2---:R0:W-:Y:S04]  /*6f30*/  STL [R1+0x94], R83 ;  /* 0x0000945301007387 */ /* 0x0041e80000100800 */
[----:B-1----:R-:W2:Y:S04]  /*6f40*/  LDL.LU R85, [R1+0xd44] ;  /* 0x000d440001557983 */ /* 0x002ea80000300800 */
[----:B------:R-:W2:Y:S01]  /*6f50*/  LDL.LU R84, [R1+0xd40] ;  /* 0x000d400001547983 */ /* 0x000ea20000300800 */
[----:B0-----:R-:W-:-:S05]  /*6f60*/  IADD3.X R83, PT, PT, R6, UR15, RZ, P5, !PT ;  /* 0x0000000f06537c10 */ /* 0x001fca000affe4ff */
[----:B------:R-:W-:-:S05]  /*6f70*/  @P6 IMAD.MOV.U32 R11, RZ, RZ, R83 ;  /* 0x000000ffff0b6224 */ /* 0x000fca00078e0053 */
[----:B------:R0:W2:Y:S04]  /*6f80*/  @P6 LDG.E.U8 R55, desc[UR24][R10.64] ;  /* 0x000000180a376981 */ /* 0x0000a8000c1e1100 */
[----:B---3--:R1:W-:Y:S02]  /*6f90*/  STL [R1+0x90], R9 ;  /* 0x0000900901007387 */ /* 0x0083e40000100800 */
[----:B-1----:R-:W-:Y:S02]  /*6fa0*/  IADD3 R9, P5, PT, R7, UR6, RZ ;  /* 0x0000000607097c10 */ /* 0x002fe4000ffbe0ff */
[----:B------:R1:W-:Y:S02]  /*6fb0*/  STL [R1+0x85c], R83 ;  /* 0x00085c5301007387 */ /* 0x0003e40000100800 */
[----:B0-----:R-:W-:Y:S01]  /*6fc0*/  IADD3.X R10, PT, PT, R8, UR15, RZ, P5, !PT ;  /* 0x0000000f080a7c10 */ /* 0x001fe2000affe4ff */
[----:B------:R-:W-:Y:S01]  /*6fd0*/  IMAD.MOV.U32 R11, RZ, RZ, R9 ;  /* 0x000000ffff0b7224 */ /* 0x000fe200078e0009 */
[----:B------:R-:W-:-:S04]  /*6fe0*/  UIMAD UR5, UR12, 0x23, URZ ;  /* 0x000000230c0578a4 */ /* 0x000fc8000f8e02ff */
[-C--:B------:R-:W-:Y:S01]  /*6ff0*/  @P6 LOP3.LUT R11, R11, R10.reuse, RZ, 0x3c, !PT ;  /* 0x0000000a0b0b6212 */ /* 0x080fe200078e3cff */
[----:B-1----:R-:W3:Y:S04]  /*7000*/  LDL.LU R83, [R1+0xd3c] ;  /* 0x000d3c0001537983 */ /* 0x002ee80000300800 */
[----:B------:R-:W3:Y:S04]  /*7010*/  LDL.LU R82, [R1+0xd38] ;  /* 0x000d380001527983 */ /* 0x000ee80000300800 */
[----:B------:R-:W-:Y:S04]  /*7020*/  STL [R1+0x868], R9 ;  /* 0x0008680901007387 */ /* 0x000fe80000100800 */
[----:B------:R0:W-:Y:S01]  /*7030*/  STL [R1+0x864], R10 ;  /* 0x0008640a01007387 */ /* 0x0001e20000100800 */
[----:B------:R-:W-:Y:S01]  /*7040*/  PRMT R80, RZ, 0x7610, R80 ;  /* 0x00007610ff507816 */ /* 0x000fe20000000050 */
[----:B------:R-:W-:Y:S01]  /*7050*/  USHF.R.S32.HI UR6, URZ, 0x1f, UR5 ;  /* 0x0000001fff067899 */ /* 0x000fe20008011405 */
[----:B0-----:R-:W-:-:S04]  /*7060*/  @P6 LOP3.LUT R10, R11, R10, RZ, 0x3c, !PT ;  /* 0x0000000a0b0a6212 */ /* 0x001fc800078e3cff */
[----:B------:R-:W-:-:S05]  /*7070*/  @P6 LOP3.LUT R11, R11, R10, RZ, 0x3c, !PT ;  /* 0x0000000a0b0b6212 */ /* 0x000fca00078e3cff */
[----:B------:R0:W3:Y:S01]  /*7080*/  @P6 LDG.E.U8 R80, desc[UR24][R10.64] ;  /* 0x000000180a506981 */ /* 0x0000e2000c1e1100 */
[----:B------:R-:W-:Y:S02]  /*7090*/  SHF.R.U64 R9, R12, 0x14, RZ ;  /* 0x000000140c097819 */ /* 0x000fe400000012ff */
[----:B------:R-:W-:Y:S02]  /*70a0*/  PRMT R81, RZ, 0x7610, R81 ;  /* 0x00007610ff517816 */ /* 0x000fe40000000051 */
[----:B------:R-:W-:Y:S01]  /*70b0*/  PRMT R77, RZ, 0x7610, R77 ;  /* 0x00007610ff4d7816 */ /* 0x000fe2000000004d */
        /* <DEDUP_REMOVED lines=13> */
[----:B------:R-:W-:-:S05]  /*7190*/  @P4 LOP3.LUT R11, R11, R10, RZ, 0x3c, !PT ;  /* 0x0000000a0b0b4212 */ /* 0x000fca00078e3cff */
[----:B------:R0:W2:Y:S02]  /*71a0*/  @P4 LDG.E.U8 R81, desc[UR24][R10.64] ;  /* 0x000000180a514981 */ /* 0x0000a4000c1e1100 */
[----:B0-----:R-:W-:Y:S02]  /*71b0*/  IMAD.MOV.U32 R11, RZ, RZ, R55 ;  /* 0x000000ffff0b7224 */ /* 0x001fe400078e0037 */
[----:B------:R-:W-:-:S05]  /*71c0*/  @P4 IMAD.MOV.U32 R10, RZ, RZ, R9 ;  /* 0x000000ffff0a4224 */ /* 0x000fca00078e0009 */
[----:B------:R0:W4:Y:S04]  /*71d0*/  @P4 LDG.E.U8 R77, desc[UR24][R10.64] ;  /* 0x000000180a4d4981 */ /* 0x000128000c1e1100 */
[----:B---3--:R1:W-:Y:S04]  /*71e0*/  STL [R1+0x88], R80 ;  /* 0x0000885001007387 */ /* 0x0083e80000100800 */
[----:B------:R-:W-:Y:S01]  /*71f0*/  STL [R1+0x900], R55 ;  /* 0x0009003701007387 */ /* 0x000fe20000100800 */
[----:B-1----:R-:W-:Y:S02]  /*7200*/  IADD3 R80, P6, PT, R5, UR5, RZ ;  /* 0x0000000505507c10 */ /* 0x002fe4000ffde0ff */
[----:B------:R-:W-:-:S02]  /*7210*/  PRMT R79, RZ, 0x7610, R79 ;  /* 0x00007610ff4f7816 */ /* 0x000fc4000000004f */
[----:B0-----:R-:W-:Y:S01]  /*7220*/  IADD3.X R11, PT, PT, R6, UR6, RZ, P6, !PT ;  /* 0x00000006060b7c10 */ /* 0x001fe2000b7fe4ff */
[----:B------:R-:W-:Y:S01]  /*7230*/  @P4 IMAD.MOV.U32 R10, RZ, RZ, R80 ;  /* 0x000000ffff0a4224 */ /* 0x000fe200078e0050 */
[----:B------:R-:W-:-:S04]  /*7240*/  PRMT R76, RZ, 0x7610, R76 ;  /* 0x00007610ff4c7816 */ /* 0x000fc8000000004c */
[----:B------:R0:W3:Y:S04]  /*7250*/  @P4 LDG.E.U8 R79, desc[UR24][R10.64] ;  /* 0x000000180a4f4981 */ /* 0x0000e8000c1e1100 */
[----:B--2---:R1:W-:Y:S04]  /*7260*/  STL [R1+0x84], R81 ;  /* 0x0000845101007387 */ /* 0x0043e80000100800 */
[----:B-1----:R-:W2:Y:S04]  /*7270*/  LDL.LU R81, [R1+0xd34] ;  /* 0x000d340001517983 */ /* 0x002ea80000300800 */
[----:B------:R-:W2:Y:S04]  /*7280*/  LDL.LU R55, [R1+0xd30] ;  /* 0x000d300001377983 */ /* 0x000ea80000300800 */
[----:B------:R-:W-:Y:S04]  /*7290*/  STL [R1+0x90c], R80 ;  /* 0x00090c5001007387 */ /* 0x000fe80000100800 */
[----:B----4-:R1:W-:Y:S02]  /*72a0*/  STL [R1+0x80], R77 ;  /* 0x0000804d01007387 */ /* 0x0103e40000100800 */
[----:B-1----:R-:W-:-:S04]  /*72b0*/  IADD3 R77, P6, PT, R7, UR5, RZ ;  /* 0x00000005074d7c10 */ /* 0x002fc8000ffde0ff */
[----:B------:R-:W-:Y:S01]  /*72c0*/  IADD3.X R9, PT, PT, R8, UR6, RZ, P6, !PT ;  /* 0x0000000608097c10 */ /* 0x000fe2000b7fe4ff */
[----:B------:R1:W-:Y:S01]  /*72d0*/  STL [R1+0x908], R11 ;  /* 0x0009080b01007387 */ /* 0x0003e20000100800 */
[----:B0-----:R-:W-:-:S03]  /*72e0*/  @P4 IMAD.MOV.U32 R10, RZ, RZ, R77 ;  /* 0x000000ffff0a4224 */ /* 0x001fc600078e004d */
[----:B-1----:R-:W-:-:S05]  /*72f0*/  IMAD.MOV.U32 R11, RZ, RZ, R9 ;  /* 0x000000ffff0b7224 */ /* 0x002fca00078e0009 */
[----:B------:R0:W4:Y:S01]  /*7300*/  @P4 LDG.E.U8 R76, desc[UR24][R10.64] ;  /* 0x000000180a4c4981 */ /* 0x000122000c1e1100 */
[----:B------:R-:W-:-:S03]  /*7310*/  UIMAD UR5, UR12, 0x2b, URZ ;  /* 0x0000002b0c0578a4 */ /* 0x000fc6000f8e02ff */
[----:B------:R-:W-:Y:S04]  /*7320*/  STL [R1+0x914], R77 ;  /* 0x0009144d01007387 */ /* 0x000fe80000100800 */
[----:B------:R-:W2:Y:S01]  /*7330*/  LDL.LU R80, [R1+0xd2c] ;  /* 0x000d2c0001507983 */ /* 0x000ea20000300800 */
[----:B------:R-:W-:-:S03]  /*7340*/  USHF.R.S32.HI UR14, URZ, 0x1f, UR5 ;  /* 0x0000001fff0e7899 */ /* 0x000fc60008011405 */
[----:B---3--:R1:W-:Y:S04]  /*7350*/  STL [R1+0x7c], R79 ;  /* 0x00007c4f01007387 */ /* 0x0083e80000100800 */
[----:B-1----:R-:W3:Y:S04]  /*7360*/  LDL.LU R79, [R1+0xd28] ;  /* 0x000d2800014f7983 */ /* 0x002ee80000300800 */
[----:B------:R1:W-:Y:S02]  /*7370*/  STL [R1+0x910], R9 ;  /* 0x0009100901007387 */ /* 0x0003e40000100800 */
[----:B-1----:R-:W-:-:S04]  /*7380*/  IADD3 R9, P6, PT, R0, UR5, RZ ;  /* 0x0000000500097c10 */ /* 0x002fc8000ffde0ff */
[----:B0-----:R-:W-:Y:S01]  /*7390*/  IADD3.X R10, PT, PT, R2, UR14, RZ, P6, !PT ;  /* 0x0000000e020a7c10 */ /* 0x001fe2000b7fe4ff */
[----:B------:R-:W-:Y:S01]  /*73a0*/  STL [R1+0x9a8], R9 ;  /* 0x0009a80901007387 */ /* 0x000fe20000100800 */
[----:B------:R-:W-:-:S05]  /*73b0*/  IMAD.MOV.U32 R11, RZ, RZ, R9 ;  /* 0x000000ffff0b7224 */ /* 0x000fca00078e0009 */
[----:B------:R-:W-:Y:S02]  /*73c0*/  @P5 LOP3.LUT R11, R11, R10, RZ, 0x3c, !PT ;  /* 0x0000000a0b0b5212 */ /* 0x000fe400078e3cff */
[----:B------:R-:W-:Y:S02]  /*73d0*/  PRMT R78, RZ, 0x7610, R78 ;  /* 0x00007610ff4e7816 */ /* 0x000fe4000000004e */
[----:B------:R-:W-:Y:S01]  /*73e0*/  PRMT R75, RZ, 0x7610, R75 ;  /* 0x00007610ff4b7816 */ /* 0x000fe2000000004b */
[----:B----4-:R0:W-:Y:S02]  /*73f0*/  STL [R1+0x78], R76 ;  /* 0x0000784c01007387 */ /* 0x0101e40000100800 */
[----:B0-----:R-:W-:-:S05]  /*7400*/  IADD3 R76, P4, PT, R3, UR5, RZ ;  /* 0x00000005034c7c10 */ /* 0x001fca000ff9e0ff */
[----:B------:R-:W-:Y:S04]  /*7410*/  STL [R1+0x9b0], R76 ;  /* 0x0009b04c01007387 */ /* 0x000fe80000100800 */
[----:B------:R0:W-:Y:S01]  /*7420*/  STL [R1+0x9a4], R10 ;  /* 0x0009a40a01007387 */ /* 0x0001e20000100800 */
[----:B------:R-:W-:Y:S02]  /*7430*/  IADD3.X R77, PT, PT, R4, UR14, RZ, P4, !PT ;  /* 0x0000000e044d7c10 */ /* 0x000fe4000a7fe4ff */
[----:B0-----:R-:W-:-:S04]  /*7440*/  @P5 LOP3.LUT R10, R11, R10, RZ, 0x3c, !PT ;  /* 0x0000000a0b0a5212 */ /* 0x001fc800078e3cff */
[----:B------:R-:W-:-:S05]  /*7450*/  @P5 LOP3.LUT R11, R11, R10, RZ, 0x3c, !PT ;  /* 0x0000000a0b0b5212 */ /* 0x000fca00078e3cff */
[----:B------:R0:W4:Y:S02]  /*7460*/  @P5 LDG.E.U8 R78, desc[UR24][R10.64] ;  /* 0x000000180a4e5981 */ /* 0x000124000c1e1100 */
[----:B0-----:R-:W-:Y:S02]  /*7470*/  @P5 IMAD.MOV.U32 R10, RZ, RZ, R76 ;  /* 0x000000ffff0a5224 */ /* 0x001fe400078e004c */
[----:B------:R-:W-:-:S05]  /*7480*/  @P5 IMAD.MOV.U32 R11, RZ, RZ, R77 ;  /* 0x000000ffff0b5224 */ /* 0x000fca00078e004d */
[----:B------:R0:W2:Y:S01]  /*7490*/  @P5 LDG.E.U8 R75, desc[UR24][R10.64] ;  /* 0x000000180a4b5981 */ /* 0x0000a2000c1e1100 */
[----:B------:R-:W-:-:S04]  /*74a0*/  SHF.R.U64 R9, R12, 0xc, RZ ;  /* 0x0000000c0c097819 */ /* 0x000fc800000012ff */
[----:B------:R-:W-:Y:S02]  /*74b0*/  LOP3.LUT P6, RZ, R9, 0x1, RZ, 0xc0, !PT ;  /* 0x0000000109ff7812 */ /* 0x000fe400078cc0ff */
[----:B------:R-:W-:-:S04]  /*74c0*/  IADD3 R9, P4, PT, R5, UR5, RZ ;  /* 0x0000000505097c10 */ /* 0x000fc8000ff9e0ff */
[----:B0-----:R-:W-:Y:S01]  /*74d0*/  IADD3.X R10, PT, PT, R6, UR14, RZ, P4, !PT ;  /* 0x0000000e060a7c10 */ /* 0x001fe2000a7fe4ff */
[----:B------:R-:W-:-:S05]  /*74e0*/  IMAD.MOV.U32 R11, RZ, RZ, R9 ;  /* 0x000000ffff0b7224 */ /* 0x000fca00078e0009 */
[-C--:B------:R-:W-:Y:S02]  /*74f0*/  @P5 LOP3.LUT R11, R11, R10.reuse, RZ, 0x3c, !PT ;  /* 0x0000000a0b0b5212 */ /* 0x080fe400078e3cff */
[----:B------:R-:W-:Y:S02]  /*7500*/  PRMT R70, RZ, 0x7610, R70 ;  /* 0x00007610ff467816 */ /* 0x000fe40000000046 */
[----:B------:R-:W-:Y:S01]  /*7510*/  PRMT R74, RZ, 0x7610, R74 ;  /* 0x00007610ff4a7816 */ /* 0x000fe2000000004a */
[----:B----4-:R0:W-:Y:S04]  /*7520*/  STL [R1+0x74], R78 ;  /* 0x0000744e01007387 */ /* 0x0101e80000100800 */
[----:B0-----:R-:W4:Y:S04]  /*7530*/  LDL.LU R78, [R1+0xd24] ;  /* 0x000d2400014e7983 */ /* 0x001f280000300800 */
[----:B------:R0:W-:Y:S04]  /*7540*/  STL [R1+0x9ac], R77 ;  /* 0x0009ac4d01007387 */ /* 0x0001e80000100800 */
[----:B0-----:R-:W3:Y:S04]  /*7550*/  LDL.LU R77, [R1+0xd20] ;  /* 0x000d2000014d7983 */ /* 0x001ee80000300800 */
[----:B------:R-:W3:Y:S04]  /*7560*/  LDL.LU R76, [R1+0xd1c] ;  /* 0x000d1c00014c7983 */ /* 0x000ee80000300800 */
[----:B------:R-:W-:Y:S04]  /*7570*/  STL [R1+0x9b8], R9 ;  /* 0x0009b80901007387 */ /* 0x000fe80000100800 */
[----:B--2---:R-:W-:Y:S04]  /*7580*/  STL [R1+0x70], R75 ;  /* 0x0000704b01007387 */ /* 0x004fe80000100800 */
[----:B------:R0:W-:Y:S02]  /*7590*/  STL [R1+0x9b4], R10 ;  /* 0x0009b40a01007387 */ /* 0x0001e40000100800 */
[----:B0-----:R-:W-:-:S04]  /*75a0*/  @P5 LOP3.LUT R10, R11, R10, RZ, 0x3c, !PT ;  /* 0x0000000a0b0a5212 */ /* 0x001fc800078e3cff */
[----:B------:R-:W-:Y:S02]  /*75b0*/  @P5 LOP3.LUT R11, R11, R10, RZ, 0x3c, !PT ;  /* 0x0000000a0b0b5212 */ /* 0x000fe400078e3cff */
[----:B------:R-:W-:-:S03]  /*75c0*/  IADD3 R75, P4, PT, R7, UR5, RZ ;  /* 0x00000005074b7c10 */ /* 0x000fc6000ff9e0ff */
[----:B------:R0:W2:Y:S01]  /*75d0*/  @P5 LDG.E.U8 R70, desc[UR24][R10.64] ;  /* 0x000000180a465981 */ /* 0x0000a2000c1e1100 */
[----:B------:R-:W-:-:S05]  /*75e0*/  IADD3.X R9, PT, PT, R8, UR14, RZ, P4, !PT ;  /* 0x0000000e08097c10 */ /* 0x000fca000a7fe4ff */
[----:B0-----:R-:W-:Y:S02]  /*75f0*/  IMAD.MOV.U32 R11, RZ, RZ, R9 ;  /* 0x000000ffff0b7224 */ /* 0x001fe400078e0009 */
[----:B------:R-:W-:-:S05]  /*7600*/  @P5 IMAD.MOV.U32 R10, RZ, RZ, R75 ;  /* 0x000000ffff0a5224 */ /* 0x000fca00078e004b */
[----:B------:R0:W3:Y:S01]  /*7610*/  @P5 LDG.E.U8 R74, desc[UR24][R10.64] ;  /* 0x000000180a4a5981 */ /* 0x0000e2000c1e1100 */
[----:B------:R-:W-:-:S03]  /*7620*/  UIMAD UR6, UR12, 0x33, URZ ;  /* 0x000000330c0678a4 */ /* 0x000fc6000f8e02ff */
[----:B------:R-:W-:Y:S01]  /*7630*/  STL [R1+0x9c0], R75 ;  /* 0x0009c04b01007387 */ /* 0x000fe20000100800 */
[----:B------:R-:W-:-:S03]  /*7640*/  USHF.R.S32.HI UR15, URZ, 0x1f, UR6 ;  /* 0x0000001fff0f7899 */ /* 0x000fc60008011406 */
[----:B------:R-:W-:Y:S01]  /*7650*/  STL [R1+0x9bc], R9 ;  /* 0x0009bc0901007387 */ /* 0x000fe20000100800 */
[----:B------:R-:W-:Y:S02]  /*7660*/  PRMT R71, RZ, 0x7610, R71 ;  /* 0x00007610ff477816 */ /* 0x000fe40000000047 */
[----:B------:R-:W-:Y:S01]  /*7670*/  PRMT R73, RZ, 0x7610, R73 ;  /* 0x00007610ff497816 */ /* 0x000fe20000000049 */
[----:B--2---:R1:W-:Y:S02]  /*7680*/  STL [R1+0x6c], R70 ;  /* 0x00006c4601007387 */ /* 0x0043e40000100800 */
[----:B-1----:R-:W-:-:S04]  /*7690*/  IADD3 R70, P4, PT, R0, UR6, RZ ;  /* 0x0000000600467c10 */ /* 0x002fc8000ff9e0ff */
[----:B0-----:R-:W-:Y:S01]  /*76a0*/  IADD3.X R10, PT, PT, R2, UR15, RZ, P4, !PT ;  /* 0x0000000f020a7c10 */ /* 0x001fe2000a7fe4ff */
[----:B------:R-:W-:Y:S01]  /*76b0*/  IMAD.MOV.U32 R11, RZ, RZ, R70 ;  /* 0x000000ffff0b7224 */ /* 0x000fe200078e0046 */
[----:B------:R-:W-:Y:S04]  /*76c0*/  STL [R1+0xa68], R70 ;  /* 0x000a684601007387 */ /* 0x000fe80000100800 */
[----:B------:R-:W-:Y:S01]  /*76d0*/  @P6 LOP3.LUT R11, R11, R10, RZ, 0x3c, !PT ;  /* 0x0000000a0b0b6212 */ /* 0x000fe200078e3cff */
[----:B---3--:R0:W-:Y:S04]  /*76e0*/  STL [R1+0x68], R74 ;  /* 0x0000684a01007387 */ /* 0x0081e80000100800 */
[----:B------:R1:W-:Y:S01]  /*76f0*/  STL [R1+0xa64], R10 ;  /* 0x000a640a01007387 */ /* 0x0003e20000100800 */
[----:B0-----:R-:W-:-:S02]  /*7700*/  IADD3 R74, P5, PT, R3, UR6, RZ ;  /* 0x00000006034a7c10 */ /* 0x001fc4000ffbe0ff */
[C---:B-1----:R-:W-:Y:S02]  /*7710*/  @P6 LOP3.LUT R10, R11.reuse, R10, RZ, 0x3c, !PT ;  /* 0x0000000a0b0a6212 */ /* 0x042fe400078e3cff */
[----:B------:R-:W-:Y:S02]  /*7720*/  IADD3.X R75, PT, PT, R4, UR15, RZ, P5, !PT ;  /* 0x0000000f044b7c10 */ /* 0x000fe4000affe4ff */
[----:B------:R-:W-:-:S05]  /*7730*/  @P6 LOP3.LUT R11, R11, R10, RZ, 0x3c, !PT ;  /* 0x0000000a0b0b6212 */ /* 0x000fca00078e3cff */
[----:B------:R0:W2:Y:S02]  /*7740*/  @P6 LDG.E.U8 R71, desc[UR24][R10.64] ;  /* 0x000000180a476981 */ /* 0x0000a4000c1e1100 */
[----:B0-----:R-:W-:Y:S02]  /*7750*/  @P6 IMAD.MOV.U32 R10, RZ, RZ, R74 ;  /* 0x000000ffff0a6224 */ /* 0x001fe400078e004a */
[----:B------:R-:W-:-:S05]  /*7760*/  @P6 IMAD.MOV.U32 R11, RZ, RZ, R75 ;  /* 0x000000ffff0b6224 */ /* 0x000fca00078e004b */
[----:B------:R0:W3:Y:S01]  /*7770*/  @P6 LDG.E.U8 R73, desc[UR24][R10.64] ;  /* 0x000000180a496981 */ /* 0x0000e2000c1e1100 */
[----:B------:R-:W-:-:S03]  /*7780*/  IADD3 R70, P5, PT, R5, UR6, RZ ;  /* 0x0000000605467c10 */ /* 0x000fc6000ffbe0ff */
[----:B------:R-:W-:Y:S01]  /*7790*/  STL [R1+0xa70], R74 ;  /* 0x000a704a01007387 */ /* 0x000fe20000100800 */
[----:B------:R-:W-:-:S03]  /*77a0*/  SHF.R.U64 R9, R12, 0x4, RZ ;  /* 0x000000040c097819 */ /* 0x000fc600000012ff */
[----:B------:R1:W-:Y:S04]  /*77b0*/  STL [R1+0xa6c], R75 ;  /* 0x000a6c4b01007387 */ /* 0x0003e80000100800 */
[----:B------:R-:W-:Y:S01]  /*77c0*/  STL [R1+0xa78], R70 ;  /* 0x000a784601007387 */ /* 0x000fe20000100800 */
[----:B------:R-:W-:Y:S01]  /*77d0*/  LOP3.LUT P4, RZ, R9, 0x1, RZ, 0xc0, !PT ;  /* 0x0000000109ff7812 */ /* 0x000fe2000788c0ff */
[----:B0-----:R-:W-:Y:S01]  /*77e0*/  @P6 IMAD.MOV.U32 R10, RZ, RZ, R70 ;  /* 0x000000ffff0a6224 */ /* 0x001fe200078e0046 */
[----:B------:R-:W-:Y:S02]  /*77f0*/  PRMT R9, RZ, 0x7610, R9 ;  /* 0x00007610ff097816 */ /* 0x000fe40000000009 */
[----:B------:R-:W-:Y:S01]  /*7800*/  PRMT R46, RZ, 0x7610, R46 ;  /* 0x00007610ff2e7816 */ /* 0x000fe2000000002e */
[----:B--2---:R0:W-:Y:S04]  /*7810*/  STL [R1+0x64], R71 ;  /* 0x0000644701007387 */ /* 0x0041e80000100800 */
[----:B-1----:R-:W2:Y:S04]  /*7820*/  LDL.LU R75, [R1+0xd18] ;  /* 0x000d1800014b7983 */ /* 0x002ea80000300800 */
[----:B------:R-:W2:Y:S01]  /*7830*/  LDL.LU R74, [R1+0xd14] ;  /* 0x000d1400014a7983 */ /* 0x000ea20000300800 */
[----:B0-----:R-:W-:-:S05]  /*7840*/  IADD3.X R71, PT, PT, R6, UR15, RZ, P5, !PT ;  /* 0x0000000f06477c10 */ /* 0x001fca000affe4ff */
[----:B------:R-:W-:Y:S01]  /*7850*/  IMAD.MOV.U32 R11, RZ, RZ, R71 ;  /* 0x000000ffff0b7224 */ /* 0x000fe200078e0047 */
[----:B---3--:R0:W-:Y:S04]  /*7860*/  STL [R1+0x60], R73 ;  /* 0x0000604901007387 */ /* 0x0081e80000100800 */
[----:B------:R1:W3:Y:S04]  /*7870*/  @P6 LDG.E.U8 R9, desc[UR24][R10.64] ;  /* 0x000000180a096981 */ /* 0x0002e8000c1e1100 */
[----:B0-----:R-:W2:Y:S04]  /*7880*/  LDL.LU R73, [R1+0xd10] ;  /* 0x000d100001497983 */ /* 0x001ea80000300800 */
[----:B------:R0:W-:Y:S02]  /*7890*/  STL [R1+0xa74], R71 ;  /* 0x000a744701007387 */ /* 0x0001e40000100800 */
[----:B0-----:R-:W-:-:S04]  /*78a0*/  IADD3 R71, P5, PT, R7, UR6, RZ ;  /* 0x0000000607477c10 */ /* 0x001fc8000ffbe0ff */
[----:B-1----:R-:W-:Y:S01]  /*78b0*/  IADD3.X R11, PT, PT, R8, UR15, RZ, P5, !PT ;  /* 0x0000000f080b7c10 */ /* 0x002fe2000affe4ff */
[----:B------:R-:W-:-:S05]  /*78c0*/  @P6 IMAD.MOV.U32 R10, RZ, RZ, R71 ;  /* 0x000000ffff0a6224 */ /* 0x000fca00078e0047 */
[----:B------:R0:W2:Y:S01]  /*78d0*/  @P6 LDG.E.U8 R46, desc[UR24][R10.64] ;  /* 0x000000180a2e6981 */ /* 0x0000a2000c1e1100 */
[----:B------:R-:W-:-:S04]  /*78e0*/  UIMAD UR5, UR12, 0x3b, URZ ;  /* 0x0000003b0c0578a4 */ /* 0x000fc8000f8e02ff */
[----:B------:R-:W-:Y:S02]  /*78f0*/  USHF.R.S32.HI UR6, URZ, 0x1f, UR5 ;  /* 0x0000001fff067899 */ /* 0x000fe40008011405 */
[----:B------:R-:W-:Y:S01]  /*7900*/  IADD3 R70, P5, PT, R0, UR5, RZ ;  /* 0x0000000500467c10 */ /* 0x000fe2000ffbe0ff */
[----:B------:R-:W-:Y:S03]  /*7910*/  STL [R1+0xa80], R71 ;  /* 0x000a804701007387 */ /* 0x000fe60000100800 */
[----:B0-----:R-:W-:Y:S02]  /*7920*/  IADD3.X R10, PT, PT, R2, UR6, RZ, P5, !PT ;  /* 0x00000006020a7c10 */ /* 0x001fe4000affe4ff */
[----:B------:R-:W-:Y:S02]  /*7930*/  PRMT R72, RZ, 0x7610, R72 ;  /* 0x00007610ff487816 */ /* 0x000fe40000000048 */
[----:B------:R-:W-:Y:S01]  /*7940*/  PRMT R68, RZ, 0x7610, R68 ;  /* 0x00007610ff447816 */ /* 0x000fe20000000044 */
[----:B---3--:R-:W-:Y:S04]  /*7950*/  STL [R1+0x5c], R9 ;  /* 0x00005c0901007387 */ /* 0x008fe80000100800 */
[----:B------:R0:W-:Y:S04]  /*7960*/  STL [R1+0xa7c], R11 ;  /* 0x000a7c0b01007387 */ /* 0x0001e80000100800 */
[----:B------:R1:W-:Y:S01]  /*7970*/  STL [R1+0xb28], R70 ;  /* 0x000b284601007387 */ /* 0x0003e20000100800 */
[----:B0-----:R-:W-:Y:S01]  /*7980*/  IMAD.MOV.U32 R11, RZ, RZ, R70 ;  /* 0x000000ffff0b7224 */ /* 0x001fe200078e0046 */
[----:B-1----:R-:W-:-:S04]  /*7990*/  IADD3 R70, P6, PT, R3, UR5, RZ ;  /* 0x0000000503467c10 */ /* 0x002fc8000ffde0ff */
[-C--:B------:R-:W-:Y:S01]  /*79a0*/  @P4 LOP3.LUT R11, R11, R10.reuse, RZ, 0x3c, !PT ;  /* 0x0000000a0b0b4212 */ /* 0x080fe200078e3cff */
[----:B------:R-:W-:Y:S01]  /*79b0*/  VIADD R9, R66, 0xfffffff3 ;  /* 0xfffffff342097836 */ /* 0x000fe20000000000 */
[----:B------:R-:W-:Y:S01]  /*79c0*/  IADD3.X R71, PT, PT, R4, UR6, RZ, P6, !PT ;  /* 0x0000000604477c10 */ /* 0x000fe2000b7fe4ff */
[----:B--2---:R-:W-:Y:S04]  /*79d0*/  STL [R1+0xc9c], R46 ;  /* 0x000c9c2e01007387 */ /* 0x004fe80000100800 */
[----:B------:R-:W-:Y:S04]  /*79e0*/  STL [R1+0xb34], R70 ;  /* 0x000b344601007387 */ /* 0x000fe80000100800 */
[----:B------:R0:W-:Y:S01]  /*79f0*/  STL [R1+0xb24], R10 ;  /* 0x000b240a01007387 */ /* 0x0001e20000100800 */
[----:B------:R-:W-:Y:S01]  /*7a00*/  ISETP.GE.U32.AND P5, PT, R9, 0x7fffffb4, PT ;  /* 0x7fffffb40900780c */ /* 0x000fe20003fa6070 */
[----:B------:R-:W-:Y:S01]  /*7a10*/  IMAD.MOV.U32 R9, RZ, RZ, R70 ;  /* 0x000000ffff097224 */ /* 0x000fe200078e0046 */
[----:B0-----:R-:W-:-:S04]  /*7a20*/  @P4 LOP3.LUT R10, R11, R10, RZ, 0x3c, !PT ;  /* 0x0000000a0b0a4212 */ /* 0x001fc800078e3cff */
[----:B------:R-:W-:-:S05]  /*7a30*/  @P4 LOP3.LUT R11, R11, R10, RZ, 0x3c, !PT ;  /* 0x0000000a0b0b4212 */ /* 0x000fca00078e3cff */
[----:B------:R0:W2:Y:S02]  /*7a40*/  @P4 LDG.E.U8 R72, desc[UR24][R10.64] ;  /* 0x000000180a484981 */ /* 0x0000a4000c1e1100 */
[----:B0-----:R-:W-:Y:S02]  /*7a50*/  IMAD.MOV.U32 R11, RZ, RZ, R71 ;  /* 0x000000ffff0b7224 */ /* 0x001fe400078e0047 */
[----:B------:R-:W-:-:S05]  /*7a60*/  @P4 IMAD.MOV.U32 R10, RZ, RZ, R9 ;  /* 0x000000ffff0a4224 */ /* 0x000fca00078e0009 */
[----:B------:R0:W3:Y:S01]  /*7a70*/  @P4 LDG.E.U8 R68, desc[UR24][R10.64] ;  /* 0x000000180a444981 */ /* 0x0000e2000c1e1100 */
[----:B------:R-:W-:-:S03]  /*7a80*/  IADD3 R70, P6, PT, R5, UR5, RZ ;  /* 0x0000000505467c10 */ /* 0x000fc6000ffde0ff */
[----:B------:R-:W-:Y:S01]  /*7a90*/  STL [R1+0xb2c], R71 ;  /* 0x000b2c4701007387 */ /* 0x000fe20000100800 */
[----:B0-----:R-:W-:Y:S02]  /*7aa0*/  IADD3.X R11, PT, PT, R6, UR6, RZ, P6, !PT ;  /* 0x00000006060b7c10 */ /* 0x001fe4000b7fe4ff */
[----:B------:R-:W-:Y:S01]  /*7ab0*/  IADD3 R9, P6, PT, R7, UR5, RZ ;  /* 0x0000000507097c10 */ /* 0x000fe2000ffde0ff */
[----:B------:R-:W-:Y:S01]  /*7ac0*/  @P4 IMAD.MOV.U32 R10, RZ, RZ, R70 ;  /* 0x000000ffff0a4224 */ /* 0x000fe200078e0046 */
[----:B------:R-:W-:-:S06]  /*7ad0*/  PRMT R69, RZ, 0x7610, R69 ;  /* 0x00007610ff457816 */ /* 0x000fcc0000000045 */
[----:B------:R0:W4:Y:S01]  /*7ae0*/  @P4 LDG.E.U8 R69, desc[UR24][R10.64] ;  /* 0x000000180a454981 */ /* 0x000122000c1e1100 */
[----:B------:R-:W-:-:S03]  /*7af0*/  PRMT R65, RZ, 0x7610, R65 ;  /* 0x00007610ff417816 */ /* 0x000fc60000000041 */
[----:B--2---:R1:W-:Y:S04]  /*7b00*/  STL [R1+0x54], R72 ;  /* 0x0000544801007387 */ /* 0x0043e80000100800 */
[----:B-1----:R-:W2:Y:S04]  /*7b10*/  LDL.LU R72, [R1+0xd0c] ;  /* 0x000d0c0001487983 */ /* 0x002ea80000300800 */
[----:B------:R-:W2:Y:S04]  /*7b20*/  LDL.LU R71, [R1+0xd08] ;  /* 0x000d080001477983 */ /* 0x000ea80000300800 */
[----:B------:R-:W-:Y:S04]  /*7b30*/  STL [R1+0xb3c], R70 ;  /* 0x000b3c4601007387 */ /* 0x000fe80000100800 */
[----:B------:R0:W-:Y:S04]  /*7b40*/  STL [R1+0xb38], R11 ;  /* 0x000b380b01007387 */ /* 0x0001e80000100800 */
[----:B------:R-:W-:Y:S04]  /*7b50*/  STL [R1+0xb44], R9 ;  /* 0x000b440901007387 */ /* 0x000fe80000100800 */
[----:B---3--:R1:W-:Y:S01]  /*7b60*/  STL [R1+0x50], R68 ;  /* 0x0000504401007387 */ /* 0x0083e20000100800 */
[----:B0-----:R-:W-:Y:S01]  /*7b70*/  IMAD.MOV.U32 R11, RZ, RZ, R9 ;  /* 0x000000ffff0b7224 */ /* 0x001fe200078e0009 */
[----:B------:R-:W-:-:S02]  /*7b80*/  USHF.L.U32 UR5, UR12, 0x2, URZ ;  /* 0x000000020c057899 */ /* 0x000fc400080006ff */
[----:B------:R-:W3:Y:S01]  /*7b90*/  LDL.LU R70, [R1+0xd04] ;  /* 0x000d040001467983 */ /* 0x000ee20000300800 */
[----:B-1----:R-:W-:-:S05]  /*7ba0*/  IADD3.X R68, PT, PT, R8, UR6, RZ, P6, !PT ;  /* 0x0000000608447c10 */ /* 0x002fca000b7fe4ff */
[----:B------:R-:W-:-:S05]  /*7bb0*/  IMAD.MOV.U32 R10, RZ, RZ, R68 ;  /* 0x000000ffff0a7224 */ /* 0x000fca00078e0044 */
[----:B------:R-:W-:-:S04]  /*7bc0*/  @P4 LOP3.LUT R11, R11, R10, RZ, 0x3c, !PT ;  /* 0x0000000a0b0b4212 */ /* 0x000fc800078e3cff */
[----:B------:R-:W-:-:S04]  /*7bd0*/  @P4 LOP3.LUT R10, R11, R10, RZ, 0x3c, !PT ;  /* 0x0000000a0b0a4212 */ /* 0x000fc800078e3cff */
[----:B------:R-:W-:-:S05]  /*7be0*/  @P4 LOP3.LUT R11, R11, R10, RZ, 0x3c, !PT ;  /* 0x0000000a0b0b4212 */ /* 0x000fca00078e3cff */
[----:B------:R0:W2:Y:S01]  /*7bf0*/  @P4 LDG.E.U8 R65, desc[UR24][R10.64] ;  /* 0x000000180a414981 */ /* 0x0000a2000c1e1100 */
[----:B------:R-:W-:Y:S02]  /*7c00*/  USHF.R.S32.HI UR14, URZ, 0x1f, UR5 ;  /* 0x0000001fff0e7899 */ /* 0x000fe40008011405 */
[----:B------:R-:W-:Y:S01]  /*7c10*/  IADD3 R9, P6, PT, R0, UR5, RZ ;  /* 0x0000000500097c10 */ /* 0x000fe2000ffde0ff */
[----:B----4-:R1:W-:Y:S04]  /*7c20*/  STL [R1+0x4c], R69 ;  /* 0x00004c4501007387 */ /* 0x0103e80000100800 */
[----:B0-----:R-:W-:Y:S01]  /*7c30*/  IMAD.MOV.U32 R11, RZ, RZ, R9 ;  /* 0x000000ffff0b7224 */ /* 0x001fe200078e0009 */
[----:B-1----:R-:W4:Y:S01]  /*7c40*/  LDL.LU R69, [R1+0xd00] ;  /* 0x000d000001457983 */ /* 0x002f220000300800 */
[----:B------:R-:W-:-:S03]  /*7c50*/  IADD3.X R10, PT, PT, R2, UR14, RZ, P6, !PT ;  /* 0x0000000e020a7c10 */ /* 0x000fc6000b7fe4ff */
[----:B------:R0:W-:Y:S01]  /*7c60*/  STL [R1+0xb40], R68 ;  /* 0x000b404401007387 */ /* 0x0001e20000100800 */
[----:B------:R-:W-:-:S03]  /*7c70*/  @!P2 LOP3.LUT R11, R11, R10, RZ, 0x3c, !PT ;  /* 0x0000000a0b0ba212 */ /* 0x000fc600078e3cff */
[----:B0-----:R-:W3:Y:S04]  /*7c80*/  LDL.LU R68, [R1+0xcfc] ;  /* 0x000cfc0001447983 */ /* 0x001ee80000300800 */
[----:B------:R0:W-:Y:S01]  /*7c90*/  STL [R1+0x330], R9 ;  /* 0x0003300901007387 */ /* 0x0001e20000100800 */
[----:B------:R-:W-:Y:S02]  /*7ca0*/  PRMT R67, RZ, 0x7610, R67 ;  /* 0x00007610ff437816 */ /* 0x000fe40000000043 */
[----:B------:R-:W-:Y:S01]  /*7cb0*/  PRMT R64, RZ, 0x7610, R64 ;  /* 0x00007610ff407816 */ /* 0x000fe20000000040 */
[----:B0-----:R-:W-:Y:S01]  /*7cc0*/  VIADD R9, R66, 0xfffffffa ;  /* 0xfffffffa42097836 */ /* 0x001fe20000000000 */
[----:B--2---:R0:W-:Y:S02]  /*7cd0*/  STL [R1+0x48], R65 ;  /* 0x0000484101007387 */ /* 0x0041e40000100800 */
[----:B0-----:R-:W-:-:S05]  /*7ce0*/  IADD3 R65, P4, PT, R3, UR5, RZ ;  /* 0x0000000503417c10 */ /* 0x001fca000ff9e0ff */
[----:B------:R-:W-:Y:S04]  /*7cf0*/  STL [R1+0x338], R65 ;  /* 0x0003384101007387 */ /* 0x000fe80000100800 */
[----:B------:R0:W-:Y:S01]  /*7d00*/  STL [R1+0x32c], R10 ;  /* 0x00032c0a01007387 */ /* 0x0001e20000100800 */
[----:B------:R-:W-:Y:S02]  /*7d10*/  IADD3.X R66, PT, PT, R4, UR14, RZ, P4, !PT ;  /* 0x0000000e04427c10 */ /* 0x000fe4000a7fe4ff */
[----:B0-----:R-:W-:-:S04]  /*7d20*/  @!P2 LOP3.LUT R10, R11, R10, RZ, 0x3c, !PT ;  /* 0x0000000a0b0aa212 */ /* 0x001fc800078e3cff */
[----:B------:R-:W-:-:S05]  /*7d30*/  @!P2 LOP3.LUT R11, R11, R10, RZ, 0x3c, !PT ;  /* 0x0000000a0b0ba212 */ /* 0x000fca00078e3cff */
[----:B------:R0:W2:Y:S02]  /*7d40*/  @!P2 LDG.E.U8 R67, desc[UR24][R10.64] ;  /* 0x000000180a43a981 */ /* 0x0000a4000c1e1100 */
[----:B0-----:R-:W-:Y:S02]  /*7d50*/  @!P2 IMAD.MOV.U32 R10, RZ, RZ, R65 ;  /* 0x000000ffff0aa224 */ /* 0x001fe400078e0041 */
[----:B------:R-:W-:-:S05]  /*7d60*/  @!P2 IMAD.MOV.U32 R11, RZ, RZ, R66 ;  /* 0x000000ffff0ba224 */ /* 0x000fca00078e0042 */
[----:B------:R0:W3:Y:S01]  /*7d70*/  @!P2 LDG.E.U8 R64, desc[UR24][R10.64] ;  /* 0x000000180a40a981 */ /* 0x0000e2000c1e1100 */
[----:B------:R-:W-:Y:S02]  /*7d80*/  ISETP.GE.U32.AND P6, PT, R9, 0x7fffffbb, PT ;  /* 0x7fffffbb0900780c */ /* 0x000fe40003fc6070 */
[----:B------:R-:W-:-:S05]  /*7d90*/  IADD3 R9, P4, PT, R5, UR5, RZ ;  /* 0x0000000505097c10 */ /* 0x000fca000ff9e0ff */
[----:B0-----:R-:W-:Y:S01]  /*7da0*/  IMAD.MOV.U32 R11, RZ, RZ, R9 ;  /* 0x000000ffff0b7224 */ /* 0x001fe200078e0009 */
[----:B------:R-:W-:-:S04]  /*7db0*/  IADD3.X R10, PT, PT, R6, UR14, RZ, P4, !PT ;  /* 0x0000000e060a7c10 */ /* 0x000fc8000a7fe4ff */
[-C--:B------:R-:W-:Y:S02]  /*7dc0*/  @!P2 LOP3.LUT R11, R11, R10.reuse, RZ, 0x3c, !PT ;  /* 0x0000000a0b0ba212 */ /* 0x080fe400078e3cff */
        /* <DEDUP_REMOVED lines=9> */
[----:B0-----:R-:W-:-:S04]  /*7e60*/  @!P2 LOP3.LUT R10, R11, R10, RZ, 0x3c, !PT ;  /* 0x0000000a0b0aa212 */ /* 0x001fc800078e3cff */
[----:B------:R-:W-:-:S05]  /*7e70*/  @!P2 LOP3.LUT R11, R11, R10, RZ, 0x3c, !PT ;  /* 0x0000000a0b0ba212 */ /* 0x000fca00078e3cff */
[----:B------:R0:W3:Y:S01]  /*7e80*/  @!P2 LDG.E.U8 R60, desc[UR24][R10.64] ;  /* 0x000000180a3ca981 */ /* 0x0000e2000c1e1100 */
[----:B------:R-:W-:Y:S01]  /*7e90*/  IADD3 R64, P4, PT, R7, UR5, RZ ;  /* 0x0000000507407c10 */ /* 0x000fe2000ff9e0ff */
[----:B------:R-:W-:-:S03]  /*7ea0*/  UIMAD UR6, UR12, 0xc, URZ ;  /* 0x0000000c0c0678a4 */ /* 0x000fc6000f8e02ff */
[----:B------:R-:W-:Y:S01]  /*7eb0*/  IADD3.X R9, PT, PT, R8, UR14, RZ, P4, !PT ;  /* 0x0000000e08097c10 */ /* 0x000fe2000a7fe4ff */
[----:B------:R-:W-:Y:S01]  /*7ec0*/  STL [R1+0x348], R64 ;  /* 0x0003484001007387 */ /* 0x000fe20000100800 */
[----:B------:R-:W-:Y:S01]  /*7ed0*/  PRMT R63, RZ, 0x7610, R63 ;  /* 0x00007610ff3f7816 */ /* 0x000fe2000000003f */
[----:B------:R-:W-:Y:S02]  /*7ee0*/  USHF.R.S32.HI UR15, URZ, 0x1f, UR6 ;  /* 0x0000001fff0f7899 */ /* 0x000fe40008011406 */
[----:B------:R1:W-:Y:S01]  /*7ef0*/  STL [R1+0x344], R9 ;  /* 0x0003440901007387 */ /* 0x0003e20000100800 */
[----:B0-----:R-:W-:Y:S02]  /*7f00*/  IMAD.MOV.U32 R11, RZ, RZ, R9 ;  /* 0x000000ffff0b7224 */ /* 0x001fe400078e0009 */
[----:B------:R-:W-:-:S05]  /*7f10*/  @!P2 IMAD.MOV.U32 R10, RZ, RZ, R64 ;  /* 0x000000ffff0aa224 */ /* 0x000fca00078e0040 */
[----:B------:R0:W2:Y:S01]  /*7f20*/  @!P2 LDG.E.U8 R63, desc[UR24][R10.64] ;  /* 0x000000180a3fa981 */ /* 0x0000a2000c1e1100 */
[----:B------:R-:W-:Y:S02]  /*7f30*/  PRMT R56, RZ, 0x7610, R56 ;  /* 0x00007610ff387816 */ /* 0x000fe40000000038 */
[----:B-1----:R-:W-:-:S04]  /*7f40*/  SHF.R.U32.HI R9, RZ, 0xb, R16 ;  /* 0x0000000bff097819 */ /* 0x002fc80000011610 */
[----:B------:R-:W-:Y:S02]  /*7f50*/  LOP3.LUT P2, RZ, R9, 0x1, RZ, 0xc0, !PT ;  /* 0x0000000109ff7812 */ /* 0x000fe4000784c0ff */
[----:B------:R-:W-:Y:S01]  /*7f60*/  PRMT R9, RZ, 0x7610, R9 ;  /* 0x00007610ff097816 */ /* 0x000fe20000000009 */
[----:B---3--:R1:W-:Y:S02]  /*7f70*/  STL [R1+0x3c], R60 ;  /* 0x00003c3c01007387 */ /* 0x0083e40000100800 */
[----:B-1----:R-:W-:-:S04]  /*7f80*/  IADD3 R60, P4, PT, R0, UR6, RZ ;  /* 0x00000006003c7c10 */ /* 0x002fc8000ff9e0ff */
[----:B0-----:R-:W-:Y:S01]  /*7f90*/  IADD3.X R10, PT, PT, R2, UR15, RZ, P4, !PT ;  /* 0x0000000f020a7c10 */ /* 0x001fe2000a7fe4ff */
[----:B------:R-:W-:Y:S01]  /*7fa0*/  IMAD.MOV.U32 R11, RZ, RZ, R60 ;  /* 0x000000ffff0b7224 */ /* 0x000fe200078e003c */
[----:B------:R0:W-:Y:S04]  /*7fb0*/  STL [R1+0x6ac], R60 ;  /* 0x0006ac3c01007387 */ /* 0x0001e80000100800 */
[-C--:B------:R-:W-:Y:S01]  /*7fc0*/  @!P5 LOP3.LUT R11, R11, R10.reuse, RZ, 0x3c, !PT ;  /* 0x0000000a0b0bd212 */ /* 0x080fe200078e3cff */
[----:B------:R1:W-:Y:S01]  /*7fd0*/  STL [R1+0x6a8], R10 ;  /* 0x0006a80a01007387 */ /* 0x0003e20000100800 */
[----:B0-----:R-:W-:Y:S02]  /*7fe0*/  IADD3 R60, P4, PT, R3, UR6, RZ ;  /* 0x00000006033c7c10 */ /* 0x001fe4000ff9e0ff */
[----:B-1----:R-:W-:-:S02]  /*7ff0*/  @!P5 LOP3.LUT R10, R11, R10, RZ, 0x3c, !PT ;  /* 0x0000000a0b0ad212 */ /* 0x002fc400078e3cff */
[----:B------:R-:W-:Y:S02]  /*8000*/  IADD3.X R64, PT, PT, R4, UR15, RZ, P4, !PT ;  /* 0x0000000f04407c10 */ /* 0x000fe4000a7fe4ff */
[----:B------:R-:W-:-:S05]  /*8010*/  @!P5 LOP3.LUT R11, R11, R10, RZ, 0x3c, !PT ;  /* 0x0000000a0b0bd212 */ /* 0x000fca00078e3cff */
[----:B------:R0:W3:Y:S02]  /*8020*/  @!P5 LDG.E.U8 R56, desc[UR24][R10.64] ;  /* 0x000000180a38d981 */ /* 0x0000e4000c1e1100 */
[----:B0-----:R-:W-:Y:S02]  /*8030*/  @!P5 IMAD.MOV.U32 R10, RZ, RZ, R60 ;  /* 0x000000ffff0ad224 */ /* 0x001fe400078e003c */
[----:B------:R-:W-:-:S05]  /*8040*/  @!P5 IMAD.MOV.U32 R11, RZ, RZ, R64 ;  /* 0x000000ffff0bd224 */ /* 0x000fca00078e0040 */
[----:B------:R0:W4:Y:S04]  /*8050*/  @!P5 LDG.E.U8 R9, desc[UR24][R10.64] ;  /* 0x000000180a09d981 */ /* 0x000128000c1e1100 */
[----:B------:R-:W-:Y:S04]  /*8060*/  STL [R1+0x6b4], R60 ;  /* 0x0006b43c01007387 */ /* 0x000fe80000100800 */
[----:B--2---:R1:W-:Y:S04]  /*8070*/  STL [R1+0x38], R63 ;  /* 0x0000383f01007387 */ /* 0x0043e80000100800 */
[----:B------:R2:W-:Y:S01]  /*8080*/  STL [R1+0x6b0], R64 ;  /* 0x0006b04001007387 */ /* 0x0005e20000100800 */
[----:B-1----:R-:W-:-:S05]  /*8090*/  IADD3 R63, P4, PT, R5, UR6, RZ ;  /* 0x00000006053f7c10 */ /* 0x002fca000ff9e0ff */
[----:B------:R-:W-:Y:S01]  /*80a0*/  STL [R1+0x6bc], R63 ;  /* 0x0006bc3f01007387 */ /* 0x000fe20000100800 */
[----:B------:R-:W-:Y:S01]  /*80b0*/  PRMT R59, RZ, 0x7610, R59 ;  /* 0x00007610ff3b7816 */ /* 0x000fe2000000003b */
[----:B0-----:R-:W-:Y:S01]  /*80c0*/  @!P5 IMAD.MOV.U32 R10, RZ, RZ, R63 ;  /* 0x000000ffff0ad224 */ /* 0x001fe200078e003f */
[----:B------:R-:W-:Y:S01]  /*80d0*/  PRMT R61, RZ, 0x7610, R61 ;  /* 0x00007610ff3d7816 */ /* 0x000fe2000000003d */
[----:B---3--:R0:W-:Y:S04]  /*80e0*/  STL [R1+0x34], R56 ;  /* 0x0000343801007387 */ /* 0x0081e80000100800 */
[----:B--2---:R-:W2:Y:S04]  /*80f0*/  LDL.LU R64, [R1+0xcec] ;  /* 0x000cec0001407983 */ /* 0x004ea80000300800 */
[----:B------:R-:W3:Y:S01]  /*8100*/  LDL.LU R60, [R1+0xce8] ;  /* 0x000ce800013c7983 */ /* 0x000ee20000300800 */
[----:B0-----:R-:W-:-:S05]  /*8110*/  IADD3.X R56, PT, PT, R6, UR15, RZ, P4, !PT ;  /* 0x0000000f06387c10 */ /* 0x001fca000a7fe4ff */
[----:B------:R-:W-:Y:S01]  /*8120*/  @!P5 IMAD.MOV.U32 R11, RZ, RZ, R56 ;  /* 0x000000ffff0bd224 */ /* 0x000fe200078e0038 */
[----:B----4-:R0:W-:Y:S04]  /*8130*/  STL [R1+0x30], R9 ;  /* 0x0000300901007387 */ /* 0x0101e80000100800 */
[----:B------:R1:W4:Y:S01]  /*8140*/  @!P5 LDG.E.U8 R59, desc[UR24][R10.64] ;  /* 0x000000180a3bd981 */ /* 0x000322000c1e1100 */
[----:B0-----:R-:W-:-:S03]  /*8150*/  IADD3 R9, P4, PT, R7, UR6, RZ ;  /* 0x0000000607097c10 */ /* 0x001fc6000ff9e0ff */
[----:B------:R0:W-:Y:S01]  /*8160*/  STL [R1+0x6b8], R56 ;  /* 0x0006b83801007387 */ /* 0x0001e20000100800 */
[----:B-1----:R-:W-:Y:S01]  /*8170*/  IADD3.X R10, PT, PT, R8, UR15, RZ, P4, !PT ;  /* 0x0000000f080a7c10 */ /* 0x002fe2000a7fe4ff */
[----:B------:R-:W-:-:S05]  /*8180*/  IMAD.MOV.U32 R11, RZ, RZ, R9 ;  /* 0x000000ffff0b7224 */ /* 0x000fca00078e0009 */
[-C--:B------:R-:W-:Y:S01]  /*8190*/  @!P5 LOP3.LUT R11, R11, R10.reuse, RZ, 0x3c, !PT ;  /* 0x0000000a0b0bd212 */ /* 0x080fe200078e3cff */
[----:B0-----:R-:W2:Y:S04]  /*81a0*/  LDL.LU R56, [R1+0xce4] ;  /* 0x000ce40001387983 */ /* 0x001ea80000300800 */
[----:B------:R-:W2:Y:S04]  /*81b0*/  LDL.LU R63, [R1+0xce0] ;  /* 0x000ce000013f7983 */ /* 0x000ea80000300800 */
[----:B------:R-:W-:Y:S04]  /*81c0*/  STL [R1+0x6c4], R9 ;  /* 0x0006c40901007387 */ /* 0x000fe80000100800 */
[----:B------:R0:W-:Y:S02]  /*81d0*/  STL [R1+0x6c0], R10 ;  /* 0x0006c00a01007387 */ /* 0x0001e40000100800 */
[----:B0-----:R-:W-:-:S04]  /*81e0*/  @!P5 LOP3.LUT R10, R11, R10, RZ, 0x3c, !PT ;  /* 0x0000000a0b0ad212 */ /* 0x001fc800078e3cff */
[----:B------:R-:W-:-:S05]  /*81f0*/  @!P5 LOP3.LUT R11, R11, R10, RZ, 0x3c, !PT ;  /* 0x0000000a0b0bd212 */ /* 0x000fca00078e3cff */
[----:B------:R0:W2:Y:S01]  /*8200*/  @!P5 LDG.E.U8 R61, desc[UR24][R10.64] ;  /* 0x000000180a3dd981 */ /* 0x0000a2000c1e1100 */
[----:B------:R-:W-:-:S04]  /*8210*/  UIMAD UR5, UR12, 0x14, URZ ;  /* 0x000000140c0578a4 */ /* 0x000fc8000f8e02ff */
[----:B------:R-:W-:Y:S01]  /*8220*/  USHF.R.S32.HI UR6, URZ, 0x1f, UR5 ;  /* 0x0000001fff067899 */ /* 0x000fe20008011405 */
[----:B------:R-:W-:Y:S02]  /*8230*/  SHF.R.U32.HI R9, RZ, 0x3, R16 ;  /* 0x00000003ff097819 */ /* 0x000fe40000011610 */
[----:B------:R-:W-:Y:S02]  /*8240*/  PRMT R62, RZ, 0x7610, R62 ;  /* 0x00007610ff3e7816 */ /* 0x000fe4000000003e */
[----:B------:R-:W-:Y:S01]  /*8250*/  PRMT R57, RZ, 0x7610, R57 ;  /* 0x00007610ff397816 */ /* 0x000fe20000000039 */
[----:B----4-:R1:W-:Y:S02]  /*8260*/  STL [R1+0x2c], R59 ;  /* 0x00002c3b01007387 */ /* 0x0103e40000100800 */
        /* <DEDUP_REMOVED lines=10> */
[C---:B0-----:R-:W-:Y:S01]  /*8310*/  @P2 LOP3.LUT R10, R11.reuse, R10, RZ, 0x3c, !PT ;  /* 0x0000000a0b0a2212 */ /* 0x041fe200078e3cff */
[----:B--2---:R0:W-:Y:S03]  /*8320*/  STL [R1+0x28], R61 ;  /* 0x0000283d01007387 */ /* 0x0041e60000100800 */
[----:B------:R-:W-:-:S05]  /*8330*/  @P2 LOP3.LUT R11, R11, R10, RZ, 0x3c, !PT ;  /* 0x0000000a0b0b2212 */ /* 0x000fca00078e3cff */
[----:B------:R1:W2:Y:S01]  /*8340*/  @P2 LDG.E.U8 R62, desc[UR24][R10.64] ;  /* 0x000000180a3e2981 */ /* 0x0002a2000c1e1100 */
[----:B0-----:R-:W-:-:S05]  /*8350*/  IADD3.X R61, PT, PT, R4, UR6, RZ, P5, !PT ;  /* 0x00000006043d7c10 */ /* 0x001fca000affe4ff */
[----:B-1----:R-:W-:Y:S02]  /*8360*/  IMAD.MOV.U32 R11, RZ, RZ, R61 ;  /* 0x000000ffff0b7224 */ /* 0x002fe400078e003d */
[----:B------:R-:W-:-:S05]  /*8370*/  @P2 IMAD.MOV.U32 R10, RZ, RZ, R9 ;  /* 0x000000ffff0a2224 */ /* 0x000fca00078e0009 */
[----:B------:R0:W4:Y:S01]  /*8380*/  @P2 LDG.E.U8 R57, desc[UR24][R10.64] ;  /* 0x000000180a392981 */ /* 0x000122000c1e1100 */
[----:B------:R-:W-:-:S03]  /*8390*/  IADD3 R59, P5, PT, R5, UR5, RZ ;  /* 0x00000005053b7c10 */ /* 0x000fc6000ffbe0ff */
[----:B------:R-:W-:Y:S01]  /*83a0*/  STL [R1+0x7b0], R61 ;  /* 0x0007b03d01007387 */ /* 0x000fe20000100800 */
[----:B------:R-:W-:Y:S02]  /*83b0*/  PRMT R58, RZ, 0x7610, R58 ;  /* 0x00007610ff3a7816 */ /* 0x000fe4000000003a */
        /* <DEDUP_REMOVED lines=56> */
[----:B------:R-:W-:-:S05]  /*8740*/  @P4 LOP3.LUT R11, R11, R10, RZ, 0x3c, !PT ;  /* 0x0000000a0b0b4212 */ /* 0x000fca00078e3cff */
[----:B------:R0:W2:Y:S01]  /*8750*/  @P4 LDG.E.U8 R46, desc[UR24][R10.64] ;  /* 0x000000180a2e4981 */ /* 0x0000a2000c1e1100 */
[----:B------:R-:W-:Y:S01]  /*8760*/  IADD3 R41, P2, PT, R7, UR5, RZ ;  /* 0x0000000507297c10 */ /* 0x000fe2000ff5e0ff */
[----:B------:R-:W-:-:S03]  /*8770*/  UIMAD UR6, UR12, 0x24, URZ ;  /* 0x000000240c0678a4 */ /* 0x000fc6000f8e02ff */
[----:B------:R-:W-:Y:S01]  /*8780*/  IADD3.X R9, PT, PT, R8, UR14, RZ, P2, !PT ;  /* 0x0000000e08097c10 */ /* 0x000fe200097fe4ff */
[----:B------:R-:W-:Y:S01]  /*8790*/  STL [R1+0x888], R41 ;  /* 0x0008882901007387 */ /* 0x000fe20000100800 */
[----:B------:R-:W-:-:S03]  /*87a0*/  PRMT R19, RZ, 0x7610, R19 ;  /* 0x00007610ff137816 */ /* 0x000fc60000000013 */
[----:B------:R1:W-:Y:S01]  /*87b0*/  STL [R1+0x884], R9 ;  /* 0x0008840901007387 */ /* 0x0003e20000100800 */
[----:B0-----:R-:W-:Y:S01]  /*87c0*/  IMAD.MOV.U32 R11, RZ, RZ, R9 ;  /* 0x000000ffff0b7224 */ /* 0x001fe200078e0009 */
[----:B------:R-:W-:Y:S01]  /*87d0*/  USHF.R.S32.HI UR15, URZ, 0x1f, UR6 ;  /* 0x0000001fff0f7899 */ /* 0x000fe20008011406 */
[----:B------:R-:W-:-:S05]  /*87e0*/  @P4 IMAD.MOV.U32 R10, RZ, RZ, R41 ;  /* 0x000000ffff0a4224 */ /* 0x000fca00078e0029 */
[----:B------:R0:W3:Y:S01]  /*87f0*/  @P4 LDG.E.U8 R19, desc[UR24][R10.64] ;  /* 0x000000180a134981 */ /* 0x0000e2000c1e1100 */
[----:B-1----:R-:W-:Y:S02]  /*8800*/  SHF.R.U64 R9, R12, 0x13, RZ ;  /* 0x000000130c097819 */ /* 0x002fe400000012ff */
[----:B------:R-:W-:Y:S02]  /*8810*/  IADD3 R41, P4, PT, R3, UR6, RZ ;  /* 0x0000000603297c10 */ /* 0x000fe4000ff9e0ff */
[----:B------:R-:W-:Y:S01]  /*8820*/  PRMT R47, RZ, 0x7610, R47 ;  /* 0x00007610ff2f7816 */ /* 0x000fe2000000002f */
[----:B--2---:R1:W-:Y:S02]  /*8830*/  STL [R1+0xc], R46 ;  /* 0x00000c2e01007387 */ /* 0x0043e40000100800 */
[----:B-1----:R-:W-:Y:S01]  /*8840*/  IMAD.MOV.U32 R46, RZ, RZ, R14 ;  /* 0x000000ffff2e7224 */ /* 0x002fe200078e000e */
[----:B------:R-:W-:-:S04]  /*8850*/  IADD3 R14, P2, PT, R0, UR6, RZ ;  /* 0x00000006000e7c10 */ /* 0x000fc8000ff5e0ff */
[----:B0-----:R-:W-:Y:S01]  /*8860*/  IADD3.X R10, PT, PT, R2, UR15, RZ, P2, !PT ;  /* 0x0000000f020a7c10 */ /* 0x001fe200097fe4ff */
[----:B------:R-:W-:Y:S01]  /*8870*/  IMAD.MOV.U32 R11, RZ, RZ, R14 ;  /* 0x000000ffff0b7224 */ /* 0x000fe200078e000e */
[----:B------:R-:W-:Y:S04]  /*8880*/  STL [R1+0x91c], R14 ;  /* 0x00091c0e01007387 */ /* 0x000fe80000100800 */
[----:B------:R-:W-:Y:S01]  /*8890*/  @P5 LOP3.LUT R11, R11, R10, RZ, 0x3c, !PT ;  /* 0x0000000a0b0b5212 */ /* 0x000fe200078e3cff */
[----:B------:R0:W-:Y:S01]  /*88a0*/  STL [R1+0x918], R10 ;  /* 0x0009180a01007387 */ /* 0x0001e20000100800 */
[----:B------:R-:W-:Y:S02]  /*88b0*/  LOP3.LUT P2, RZ, R9, 0x1, RZ, 0xc0, !PT ;  /* 0x0000000109ff7812 */ /* 0x000fe4000784c0ff */
[----:B------:R-:W-:-:S02]  /*88c0*/  PRMT R9, RZ, 0x7610, R9 ;  /* 0x00007610ff097816 */ /* 0x000fc40000000009 */
[----:B0-----:R-:W-:-:S04]  /*88d0*/  @P5 LOP3.LUT R10, R11, R10, RZ, 0x3c, !PT ;  /* 0x0000000a0b0a5212 */ /* 0x001fc800078e3cff */
[----:B------:R-:W-:Y:S02]  /*88e0*/  @P5 LOP3.LUT R11, R11, R10, RZ, 0x3c, !PT ;  /* 0x0000000a0b0b5212 */ /* 0x000fe400078e3cff */
[----:B------:R-:W-:-:S03]  /*88f0*/  IADD3.X R14, PT, PT, R4, UR15, RZ, P4, !PT ;  /* 0x0000000f040e7c10 */ /* 0x000fc6000a7fe4ff */
[----:B------:R0:W2:Y:S02]  /*8900*/  @P5 LDG.E.U8 R9, desc[UR24][R10.64] ;  /* 0x000000180a095981 */ /* 0x0000a4000c1e1100 */
[----:B0-----:R-:W-:Y:S02]  /*8910*/  @P5 IMAD.MOV.U32 R10, RZ, RZ, R41 ;  /* 0x000000ffff0a5224 */ /* 0x001fe400078e0029 */
[----:B------:R-:W-:-:S05]  /*8920*/  @P5 IMAD.MOV.U32 R11, RZ, RZ, R14 ;  /* 0x000000ffff0b5224 */ /* 0x000fca00078e000e */
[----:B------:R0:W4:Y:S04]  /*8930*/  @P5 LDG.E.U8 R47, desc[UR24][R10.64] ;  /* 0x000000180a2f5981 */ /* 0x000128000c1e1100 */
[----:B------:R-:W-:Y:S04]  /*8940*/  STL [R1+0x924], R41 ;  /* 0x0009242901007387 */ /* 0x000fe80000100800 */
[----:B---3--:R1:W-:Y:S04]  /*8950*/  STL [R1+0x8], R19 ;  /* 0x0000081301007387 */ /* 0x0083e80000100800 */
[----:B------:R3:W-:Y:S01]  /*8960*/  STL [R1+0x920], R14 ;  /* 0x0009200e01007387 */ /* 0x0007e20000100800 */
[----:B-1----:R-:W-:-:S05]  /*8970*/  IADD3 R19, P4, PT, R5, UR6, RZ ;  /* 0x0000000605137c10 */ /* 0x002fca000ff9e0ff */
[----:B------:R-:W-:Y:S01]  /*8980*/  STL [R1+0x92c], R19 ;  /* 0x00092c1301007387 */ /* 0x000fe20000100800 */
[----:B------:R-:W-:Y:S01]  /*8990*/  PRMT R93, RZ, 0x7610, R93 ;  /* 0x00007610ff5d7816 */ /* 0x000fe2000000005d */
[----:B0-----:R-:W-:Y:S01]  /*89a0*/  @P5 IMAD.MOV.U32 R10, RZ, RZ, R19 ;  /* 0x000000ffff0a5224 */ /* 0x001fe200078e0013 */
[----:B------:R-:W-:Y:S01]  /*89b0*/  PRMT R92, RZ, 0x7610, R92 ;  /* 0x00007610ff5c7816 */ /* 0x000fe2000000005c */
[----:B--2---:R0:W-:Y:S04]  /*89c0*/  STL [R1+0x4], R9 ;  /* 0x0000040901007387 */ /* 0x0041e80000100800 */
[----:B---3--:R-:W2:Y:S04]  /*89d0*/  LDL.LU R14, [R1+0xcc0] ;  /* 0x000cc000010e7983 */ /* 0x008ea80000300800 */
[----:B------:R-:W3:Y:S01]  /*89e0*/  LDL.LU R41, [R1+0xcbc] ;  /* 0x000cbc0001297983 */ /* 0x000ee20000300800 */
[----:B0-----:R-:W-:-:S05]  /*89f0*/  IADD3.X R9, PT, PT, R6, UR15, RZ, P4, !PT ;  /* 0x0000000f06097c10 */ /* 0x001fca000a7fe4ff */
[----:B------:R-:W-:Y:S01]  /*8a00*/  @P5 IMAD.MOV.U32 R11, RZ, RZ, R9 ;  /* 0x000000ffff0b5224 */ /* 0x000fe200078e0009 */
[----:B----4-:R0:W-:Y:S04]  /*8a10*/  STL [R1+0xc48], R47 ;  /* 0x000c482f01007387 */ /* 0x0101e80000100800 */
[----:B------:R1:W4:Y:S01]  /*8a20*/  @P5 LDG.E.U8 R93, desc[UR24][R10.64] ;  /* 0x000000180a5d5981 */ /* 0x000322000c1e1100 */
[----:B0-----:R-:W-:-:S04]  /*8a30*/  IADD3 R47, P4, PT, R7, UR6, RZ ;  /* 0x00000006072f7c10 */ /* 0x001fc8000ff9e0ff */
[----:B-1----:R-:W-:Y:S01]  /*8a40*/  IADD3.X R11, PT, PT, R8, UR15, RZ, P4, !PT ;  /* 0x0000000f080b7c10 */ /* 0x002fe2000a7fe4ff */
[----:B------:R-:W-:-:S05]  /*8a50*/  @P5 IMAD.MOV.U32 R10, RZ, RZ, R47 ;  /* 0x000000ffff0a5224 */ /* 0x000fca00078e002f */
[----:B------:R0:W2:Y:S01]  /*8a60*/  @P5 LDG.E.U8 R92, desc[UR24][R10.64] ;  /* 0x000000180a5c5981 */ /* 0x0000a2000c1e1100 */
[----:B------:R-:W-:-:S03]  /*8a70*/  UIMAD UR5, UR12, 0x2c, URZ ;  /* 0x0000002c0c0578a4 */ /* 0x000fc6000f8e02ff */
[----:B------:R-:W-:Y:S01]  /*8a80*/  STL [R1+0x928], R9 ;  /* 0x0009280901007387 */ /* 0x000fe20000100800 */
[----:B------:R-:W-:Y:S02]  /*8a90*/  USHF.R.S32.HI UR6, URZ, 0x1f, UR5 ;  /* 0x0000001fff067899 */ /* 0x000fe40008011405 */
[----:B------:R-:W-:Y:S01]  /*8aa0*/  IADD3 R19, P4, PT, R0, UR5, RZ ;  /* 0x0000000500137c10 */ /* 0x000fe2000ff9e0ff */
[----:B------:R-:W-:Y:S03]  /*8ab0*/  STL [R1+0x934], R47 ;  /* 0x0009342f01007387 */ /* 0x000fe60000100800 */
[----:B0-----:R-:W-:Y:S02]  /*8ac0*/  IADD3.X R10, PT, PT, R2, UR6, RZ, P4, !PT ;  /* 0x00000006020a7c10 */ /* 0x001fe4000a7fe4ff */
[----:B------:R-:W-:Y:S01]  /*8ad0*/  PRMT R91, RZ, 0x7610, R91 ;  /* 0x00007610ff5b7816 */ /* 0x000fe2000000005b */
[----:B----4-:R-:W-:Y:S04]  /*8ae0*/  STL [R1+0xc4c], R93 ;  /* 0x000c4c5d01007387 */ /* 0x010fe80000100800 */
[----:B------:R0:W-:Y:S04]  /*8af0*/  STL [R1+0x930], R11 ;  /* 0x0009300b01007387 */ /* 0x0001e80000100800 */
[----:B------:R1:W-:Y:S01]  /*8b00*/  STL [R1+0x9c8], R19 ;  /* 0x0009c81301007387 */ /* 0x0003e20000100800 */
[----:B0-----:R-:W-:Y:S01]  /*8b10*/  IMAD.MOV.U32 R11, RZ, RZ, R19 ;  /* 0x000000ffff0b7224 */ /* 0x001fe200078e0013 */
[----:B-1----:R-:W-:-:S02]  /*8b20*/  IADD3 R19, P5, PT, R3, UR5, RZ ;  /* 0x0000000503137c10 */ /* 0x002fc4000ffbe0ff */
[----:B--2---:R-:W-:Y:S02]  /*8b30*/  STL [R1+0xc50], R92 ;  /* 0x000c505c01007387 */ /* 0x004fe40000100800 */
[-C--:B------:R-:W-:Y:S02]  /*8b40*/  @P2 LOP3.LUT R11, R11, R10.reuse, RZ, 0x3c, !PT ;  /* 0x0000000a0b0b2212 */ /* 0x080fe400078e3cff */
[----:B------:R-:W-:Y:S04]  /*8b50*/  STL [R1+0x9d0], R19 ;  /* 0x0009d01301007387 */ /* 0x000fe80000100800 */
[----:B------:R0:W-:Y:S02]  /*8b60*/  STL [R1+0x9c4], R10 ;  /* 0x0009c40a01007387 */ /* 0x0001e40000100800 */
[----:B0-----:R-:W-:-:S04]  /*8b70*/  @P2 LOP3.LUT R10, R11, R10, RZ, 0x3c, !PT ;  /* 0x0000000a0b0a2212 */ /* 0x001fc800078e3cff */
[----:B------:R-:W-:-:S05]  /*8b80*/  @P2 LOP3.LUT R11, R11, R10, RZ, 0x3c, !PT ;  /* 0x0000000a0b0b2212 */ /* 0x000fca00078e3cff */
[----:B------:R0:W2:Y:S01]  /*8b90*/  @P2 LDG.E.U8 R91, desc[UR24][R10.64] ;  /* 0x000000180a5b2981 */ /* 0x0000a2000c1e1100 */
[----:B------:R-:W-:Y:S02]  /*8ba0*/  IADD3.X R93, PT, PT, R4, UR6, RZ, P5, !PT ;  /* 0x00000006045d7c10 */ /* 0x000fe4000affe4ff */
[----:B------:R-:W-:Y:S02]  /*8bb0*/  IADD3 R47, P5, PT, R5, UR5, RZ ;  /* 0x00000005052f7c10 */ /* 0x000fe4000ffbe0ff */
[----:B------:R-:W-:Y:S01]  /*8bc0*/  PRMT R90, RZ, 0x7610, R90 ;  /* 0x00007610ff5a7816 */ /* 0x000fe2000000005a */
[----:B------:R-:W-:Y:S04]  /*8bd0*/  STL [R1+0x9cc], R93 ;  /* 0x0009cc5d01007387 */ /* 0x000fe80000100800 */
[----:B------:R-:W-:Y:S01]  /*8be0*/  STL [R1+0x9d8], R47 ;  /* 0x0009d82f01007387 */ /* 0x000fe20000100800 */
[----:B0-----:R-:W-:-:S02]  /*8bf0*/  @P2 IMAD.MOV.U32 R10, RZ, RZ, R19 ;  /* 0x000000ffff0a2224 */ /* 0x001fc400078e0013 */
[----:B------:R-:W-:Y:S01]  /*8c00*/  @P2 IMAD.MOV.U32 R11, RZ, RZ, R93 ;  /* 0x000000ffff0b2224 */ /* 0x000fe200078e005d */
[----:B------:R-:W-:-:S04]  /*8c10*/  PRMT R89, RZ, 0x7610, R89 ;  /* 0x00007610ff597816 */ /* 0x000fc80000000059 */
[----:B------:R0:W4:Y:S02]  /*8c20*/  @P2 LDG.E.U8 R90, desc[UR24][R10.64] ;  /* 0x000000180a5a2981 */ /* 0x000124000c1e1100 */
[----:B0-----:R-:W-:Y:S02]  /*8c30*/  @P2 IMAD.MOV.U32 R10, RZ, RZ, R47 ;  /* 0x000000ffff0a2224 */ /* 0x001fe400078e002f */
[----:B--2---:R0:W-:Y:S02]  /*8c40*/  STL [R1+0xc54], R91 ;  /* 0x000c545b01007387 */ /* 0x0041e40000100800 */
[----:B0-----:R-:W-:-:S05]  /*8c50*/  IADD3.X R91, PT, PT, R6, UR6, RZ, P5, !PT ;  /* 0x00000006065b7c10 */ /* 0x001fca000affe4ff */
[----:B------:R-:W-:-:S05]  /*8c60*/  @P2 IMAD.MOV.U32 R11, RZ, RZ, R91 ;  /* 0x000000ffff0b2224 */ /* 0x000fca00078e005b */
[----:B------:R0:W2:Y:S01]  /*8c70*/  @P2 LDG.E.U8 R89, desc[UR24][R10.64] ;  /* 0x000000180a592981 */ /* 0x0000a2000c1e1100 */
[----:B------:R-:W-:-:S04]  /*8c80*/  SHF.R.U64 R9, R12, 0xb, RZ ;  /* 0x0000000b0c097819 */ /* 0x000fc800000012ff */
[----:B------:R-:W-:Y:S02]  /*8c90*/  LOP3.LUT P4, RZ, R9, 0x1, RZ, 0xc0, !PT ;  /* 0x0000000109ff7812 */ /* 0x000fe4000788c0ff */
[----:B------:R-:W-:Y:S01]  /*8ca0*/  IADD3 R9, P5, PT, R7, UR5, RZ ;  /* 0x0000000507097c10 */ /* 0x000fe2000ffbe0ff */
[----:B------:R-:W-:Y:S01]  /*8cb0*/  UIMAD UR5, UR12, 0x34, URZ ;  /* 0x000000340c0578a4 */ /* 0x000fe2000f8e02ff */
[----:B----4-:R1:W-:Y:S02]  /*8cc0*/  STL [R1+0xc58], R90 ;  /* 0x000c585a01007387 */ /* 0x0103e40000100800 */
[----:B------:R-:W-:Y:S01]  /*8cd0*/  IADD3.X R19, PT, PT, R8, UR6, RZ, P5, !PT ;  /* 0x0000000608137c10 */ /* 0x000fe2000affe4ff */
[----:B------:R-:W-:Y:S01]  /*8ce0*/  USHF.R.S32.HI UR14, URZ, 0x1f, UR5 ;  /* 0x0000001fff0e7899 */ /* 0x000fe20008011405 */
[----:B------:R-:W-:Y:S01]  /*8cf0*/  STL [R1+0x9d4], R91 ;  /* 0x0009d45b01007387 */ /* 0x000fe20000100800 */
[----:B------:R-:W-:Y:S01]  /*8d00*/  PRMT R88, RZ, 0x7610, R88 ;  /* 0x00007610ff587816 */ /* 0x000fe20000000058 */
[----:B0-----:R-:W-:-:S02]  /*8d10*/  @P2 IMAD.MOV.U32 R10, RZ, RZ, R9 ;  /* 0x000000ffff0a2224 */ /* 0x001fc400078e0009 */
[----:B------:R-:W-:Y:S01]  /*8d20*/  STL [R1+0x9e0], R9 ;  /* 0x0009e00901007387 */ /* 0x000fe20000100800 */
[----:B-1----:R-:W-:Y:S01]  /*8d30*/  IADD3 R90, P5, PT, R0, UR5, RZ ;  /* 0x00000005005a7c10 */ /* 0x002fe2000ffbe0ff */
[----:B------:R-:W-:Y:S01]  /*8d40*/  @P2 IMAD.MOV.U32 R11, RZ, RZ, R19 ;  /* 0x000000ffff0b2224 */ /* 0x000fe200078e0013 */
[----:B------:R-:W-:-:S04]  /*8d50*/  PRMT R87, RZ, 0x7610, R87 ;  /* 0x00007610ff577816 */ /* 0x000fc80000000057 */
[----:B------:R0:W4:Y:S02]  /*8d60*/  @P2 LDG.E.U8 R88, desc[UR24][R10.64] ;  /* 0x000000180a582981 */ /* 0x000124000c1e1100 */
[----:B0-----:R-:W-:Y:S02]  /*8d70*/  @P4 IMAD.MOV.U32 R10, RZ, RZ, R90 ;  /* 0x000000ffff0a4224 */ /* 0x001fe400078e005a */
[----:B--2---:R0:W-:Y:S02]  /*8d80*/  STL [R1+0xc5c], R89 ;  /* 0x000c5c5901007387 */ /* 0x0041e40000100800 */
[----:B0-----:R-:W-:-:S05]  /*8d90*/  IADD3.X R89, PT, PT, R2, UR14, RZ, P5, !PT ;  /* 0x0000000e02597c10 */ /* 0x001fca000affe4ff */
[----:B------:R-:W-:-:S05]  /*8da0*/  @P4 IMAD.MOV.U32 R11, RZ, RZ, R89 ;  /* 0x000000ffff0b4224 */ /* 0x000fca00078e0059 */
[----:B------:R0:W2:Y:S04]  /*8db0*/  @P4 LDG.E.U8 R87, desc[UR24][R10.64] ;  /* 0x000000180a574981 */ /* 0x0000a8000c1e1100 */
[----:B------:R1:W-:Y:S01]  /*8dc0*/  STL [R1+0x9dc], R19 ;  /* 0x0009dc1301007387 */ /* 0x0003e20000100800 */
[----:B------:R-:W-:Y:S02]  /*8dd0*/  SHF.R.U64 R9, R12, 0x3, RZ ;  /* 0x000000030c097819 */ /* 0x000fe400000012ff */
[----:B-1----:R-:W-:-:S04]  /*8de0*/  IADD3 R19, P2, PT, R3, UR5, RZ ;  /* 0x0000000503137c10 */ /* 0x002fc8000ff5e0ff */
[----:B------:R-:W-:Y:S01]  /*8df0*/  IADD3.X R47, PT, PT, R4, UR14, RZ, P2, !PT ;  /* 0x0000000e042f7c10 */ /* 0x000fe200097fe4ff */
[----:B----4-:R-:W-:Y:S01]  /*8e00*/  STL [R1+0xc60], R88 ;  /* 0x000c605801007387 */ /* 0x010fe20000100800 */
[----:B------:R-:W-:Y:S01]  /*8e10*/  PRMT R86, RZ, 0x7610, R86 ;  /* 0x00007610ff567816 */ /* 0x000fe20000000056 */
[----:B0-----:R-:W-:Y:S01]  /*8e20*/  @P4 IMAD.MOV.U32 R10, RZ, RZ, R19 ;  /* 0x000000ffff0a4224 */ /* 0x001fe200078e0013 */
[----:B------:R-:W-:Y:S01]  /*8e30*/  LOP3.LUT P5, RZ, R9, 0x1, RZ, 0xc0, !PT ;  /* 0x0000000109ff7812 */ /* 0x000fe200078ac0ff */
[----:B------:R-:W-:Y:S01]  /*8e40*/  STL [R1+0xa88], R90 ;  /* 0x000a885a01007387 */ /* 0x000fe20000100800 */
[----:B------:R-:W-:Y:S01]  /*8e50*/  @P4 IMAD.MOV.U32 R11, RZ, RZ, R47 ;  /* 0x000000ffff0b4224 */ /* 0x000fe200078e002f */
[----:B------:R-:W-:Y:S02]  /*8e60*/  IADD3 R9, P2, PT, R5, UR5, RZ ;  /* 0x0000000505097c10 */ /* 0x000fe4000ff5e0ff */
[----:B------:R-:W-:Y:S04]  /*8e70*/  STL [R1+0xa90], R19 ;  /* 0x000a901301007387 */ /* 0x000fe80000100800 */
[----:B------:R0:W-:Y:S04]  /*8e80*/  STL [R1+0xa84], R89 ;  /* 0x000a845901007387 */ /* 0x0001e80000100800 */
[----:B------:R-:W-:Y:S04]  /*8e90*/  STL [R1+0xa8c], R47 ;  /* 0x000a8c2f01007387 */ /* 0x000fe80000100800 */
[----:B------:R1:W4:Y:S01]  /*8ea0*/  @P4 LDG.E.U8 R86, desc[UR24][R10.64] ;  /* 0x000000180a564981 */ /* 0x000322000c1e1100 */
[----:B------:R-:W-:Y:S01]  /*8eb0*/  PRMT R85, RZ, 0x7610, R85 ;  /* 0x00007610ff557816 */ /* 0x000fe20000000055 */
[----:B0-----:R-:W0:Y:S01]  /*8ec0*/  LDC R89, c[0x0][0x3a0] ;  /* 0x0000e800ff597b82 */ /* 0x001e220000000800 */
[----:B-1----:R-:W-:Y:S01]  /*8ed0*/  @P4 IMAD.MOV.U32 R10, RZ, RZ, R9 ;  /* 0x000000ffff0a4224 */ /* 0x002fe200078e0009 */
[----:B------:R-:W-:Y:S01]  /*8ee0*/  PRMT R84, RZ, 0x7610, R84 ;  /* 0x00007610ff547816 */ /* 0x000fe20000000054 */
[----:B--2---:R1:W-:Y:S02]  /*8ef0*/  STL [R1+0xc64], R87 ;  /* 0x000c645701007387 */ /* 0x0043e40000100800 */
[----:B-1----:R-:W-:-:S02]  /*8f00*/  IADD3.X R87, PT, PT, R6, UR14, RZ, P2, !PT ;  /* 0x0000000e06577c10 */ /* 0x002fc400097fe4ff */
[----:B------:R-:W-:-:S03]  /*8f10*/  IADD3 R19, P2, PT, R7, UR5, RZ ;  /* 0x0000000507137c10 */ /* 0x000fc6000ff5e0ff */
[----:B------:R-:W-:Y:S01]  /*8f20*/  @P4 IMAD.MOV.U32 R11, RZ, RZ, R87 ;  /* 0x000000ffff0b4224 */ /* 0x000fe200078e0057 */
[----:B------:R-:W-:-:S04]  /*8f30*/  IADD3.X R47, PT, PT, R8, UR14, RZ, P2, !PT ;  /* 0x0000000e082f7c10 */ /* 0x000fc800097fe4ff */
[----:B------:R1:W2:Y:S02]  /*8f40*/  @P4 LDG.E.U8 R85, desc[UR24][R10.64] ;  /* 0x000000180a554981 */ /* 0x0002a4000c1e1100 */
[----:B-1----:R-:W-:Y:S02]  /*8f50*/  @P4 IMAD.MOV.U32 R10, RZ, RZ, R19 ;  /* 0x000000ffff0a4224 */ /* 0x002fe400078e0013 */
[----:B------:R-:W-:-:S05]  /*8f60*/  @P4 IMAD.MOV.U32 R11, RZ, RZ, R47 ;  /* 0x000000ffff0b4224 */ /* 0x000fca00078e002f */
[----:B------:R1:W3:Y:S01]  /*8f70*/  @P4 LDG.E.U8 R84, desc[UR24][R10.64] ;  /* 0x000000180a544981 */ /* 0x0002e2000c1e1100 */
[----:B------:R-:W-:-:S03]  /*8f80*/  UIMAD UR6, UR12, 0x3c, URZ ;  /* 0x0000003c0c0678a4 */ /* 0x000fc6000f8e02ff */
[----:B----4-:R4:W-:Y:S01]  /*8f90*/  STL [R1+0xc68], R86 ;  /* 0x000c685601007387 */ /* 0x0109e20000100800 */
[----:B------:R-:W-:-:S03]  /*8fa0*/  USHF.R.S32.HI UR15, URZ, 0x1f, UR6 ;  /* 0x0000001fff0f7899 */ /* 0x000fc60008011406 */
[----:B------:R-:W-:Y:S01]  /*8fb0*/  STL [R1+0xa98], R9 ;  /* 0x000a980901007387 */ /* 0x000fe20000100800 */
[----:B----4-:R-:W-:-:S03]  /*8fc0*/  IADD3 R86, P2, PT, R0, UR6, RZ ;  /* 0x0000000600567c10 */ /* 0x010fc6000ff5e0ff */
[----:B------:R4:W-:Y:S01]  /*8fd0*/  STL [R1+0xa94], R87 ;  /* 0x000a945701007387 */ /* 0x0009e20000100800 */
[----:B------:R-:W-:-:S03]  /*8fe0*/  PRMT R83, RZ, 0x7610, R83 ;  /* 0x00007610ff537816 */ /* 0x000fc60000000053 */
[----:B------:R0:W-:Y:S01]  /*8ff0*/  STL [R1+0xaa0], R19 ;  /* 0x000aa01301007387 */ /* 0x0001e20000100800 */
[----:B-1----:R-:W-:Y:S01]  /*9000*/  @P5 IMAD.MOV.U32 R10, RZ, RZ, R86 ;  /* 0x000000ffff0a5224 */ /* 0x002fe200078e0056 */
[----:B----4-:R-:W-:Y:S02]  /*9010*/  IADD3.X R87, PT, PT, R2, UR15, RZ, P2, !PT ;  /* 0x0000000f02577c10 */ /* 0x010fe400097fe4ff */
[----:B------:R-:W-:Y:S01]  /*9020*/  STL [R1+0xa9c], R47 ;  /* 0x000a9c2f01007387 */ /* 0x000fe20000100800 */
[----:B0-----:R-:W-:Y:S02]  /*9030*/  IADD3 R19, P4, PT, R3, UR6, RZ ;  /* 0x0000000603137c10 */ /* 0x001fe4000ff9e0ff */
[----:B------:R-:W-:Y:S01]  /*9040*/  @P5 IMAD.MOV.U32 R11, RZ, RZ, R87 ;  /* 0x000000ffff0b5224 */ /* 0x000fe200078e0057 */
[----:B------:R-:W-:Y:S01]  /*9050*/  PRMT R82, RZ, 0x7610, R82 ;  /* 0x00007610ff527816 */ /* 0x000fe20000000052 */
[----:B------:R-:W-:-:S03]  /*9060*/  VIADD R9, R89, 0xfffffff2 ;  /* 0xfffffff259097836 */ /* 0x000fc60000000000 */
[----:B------:R0:W4:Y:S02]  /*9070*/  @P5 LDG.E.U8 R83, desc[UR24][R10.64] ;  /* 0x000000180a535981 */ /* 0x000124000c1e1100 */
[----:B------:R-:W-:Y:S01]  /*9080*/  ISETP.GE.U32.AND P2, PT, R9, 0x7fffffb3, PT ;  /* 0x7fffffb30900780c */ /* 0x000fe20003f46070 */
[----:B0-----:R-:W-:Y:S01]  /*9090*/  @P5 IMAD.MOV.U32 R10, RZ, RZ, R19 ;  /* 0x000000ffff0a5224 */ /* 0x001fe200078e0013 */
[----:B------:R-:W-:Y:S02]  /*90a0*/  PRMT R81, RZ, 0x7610, R81 ;  /* 0x00007610ff517816 */ /* 0x000fe40000000051 */
[----:B------:R-:W-:Y:S01]  /*90b0*/  PRMT R55, RZ, 0x7610, R55 ;  /* 0x00007610ff377816 */ /* 0x000fe20000000037 */
[----:B--2---:R0:W-:Y:S02]  /*90c0*/  STL [R1+0xc6c], R85 ;  /* 0x000c6c5501007387 */ /* 0x0041e40000100800 */
[----:B0-----:R-:W-:Y:S02]  /*90d0*/  IADD3.X R85, PT, PT, R4, UR15, RZ, P4, !PT ;  /* 0x0000000f04557c10 */ /* 0x001fe4000a7fe4ff */
[----:B------:R-:W-:-:S03]  /*90e0*/  IADD3 R47, P4, PT, R5, UR6, RZ ;  /* 0x00000006052f7c10 */ /* 0x000fc6000ff9e0ff */
[----:B------:R-:W-:Y:S01]  /*90f0*/  @P5 IMAD.MOV.U32 R11, RZ, RZ, R85 ;  /* 0x000000ffff0b5224 */ /* 0x000fe200078e0055 */
[----:B------:R-:W-:Y:S01]  /*9100*/  STL [R1+0xb4c], R86 ;  /* 0x000b4c5601007387 */ /* 0x000fe20000100800 */
[----:B------:R-:W-:-:S03]  /*9110*/  IADD3.X R9, PT, PT, R6, UR15, RZ, P4, !PT ;  /* 0x0000000f06097c10 */ /* 0x000fc6000a7fe4ff */
[----:B---3--:R-:W-:Y:S04]  /*9120*/  STL [R1+0xc70], R84 ;  /* 0x000c705401007387 */ /* 0x008fe80000100800 */
[----:B------:R-:W-:Y:S04]  /*9130*/  STL [R1+0xb48], R87 ;  /* 0x000b485701007387 */ /* 0x000fe80000100800 */
[----:B------:R0:W2:Y:S04]  /*9140*/  @P5 LDG.E.U8 R82, desc[UR24][R10.64] ;  /* 0x000000180a525981 */ /* 0x0000a8000c1e1100 */
[----:B------:R1:W-:Y:S04]  /*9150*/  STL [R1+0xb54], R19 ;  /* 0x000b541301007387 */ /* 0x0003e80000100800 */
[----:B------:R-:W-:Y:S01]  /*9160*/  STL [R1+0xb50], R85 ;  /* 0x000b505501007387 */ /* 0x000fe20000100800 */
[----:B0-----:R-:W-:Y:S01]  /*9170*/  @P5 IMAD.MOV.U32 R10, RZ, RZ, R47 ;  /* 0x000000ffff0a5224 */ /* 0x001fe200078e002f */
[----:B-1----:R-:W-:-:S02]  /*9180*/  IADD3 R19, P4, PT, R7, UR6, RZ ;  /* 0x0000000607137c10 */ /* 0x002fc4000ff9e0ff */
[----:B------:R0:W-:Y:S01]  /*9190*/  STL [R1+0xb5c], R47 ;  /* 0x000b5c2f01007387 */ /* 0x0001e20000100800 */
[----:B------:R-:W-:-:S05]  /*91a0*/  @P5 IMAD.MOV.U32 R11, RZ, RZ, R9 ;  /* 0x000000ffff0b5224 */ /* 0x000fca00078e0009 */
[----:B------:R1:W3:Y:S01]  /*91b0*/  @P5 LDG.E.U8 R81, desc[UR24][R10.64] ;  /* 0x000000180a515981 */ /* 0x0002e2000c1e1100 */
[----:B0-----:R-:W-:Y:S01]  /*91c0*/  IADD3.X R47, PT, PT, R8, UR15, RZ, P4, !PT ;  /* 0x0000000f082f7c10 */ /* 0x001fe2000a7fe4ff */
[----:B-1----:R-:W-:-:S04]  /*91d0*/  @P5 IMAD.MOV.U32 R10, RZ, RZ, R19 ;  /* 0x000000ffff0a5224 */ /* 0x002fc800078e0013 */
[----:B------:R-:W-:-:S05]  /*91e0*/  @P5 IMAD.MOV.U32 R11, RZ, RZ, R47 ;  /* 0x000000ffff0b5224 */ /* 0x000fca00078e002f */
[----:B------:R0:W3:Y:S01]  /*91f0*/  @P5 LDG.E.U8 R55, desc[UR24][R10.64] ;  /* 0x000000180a375981 */ /* 0x0000e2000c1e1100 */
[----:B------:R-:W-:-:S03]  /*9200*/  UIMAD UR5, UR12, 0x5, URZ ;  /* 0x000000050c0578a4 */ /* 0x000fc6000f8e02ff */
[----:B----4-:R-:W-:Y:S01]  /*9210*/  STL [R1+0xc74], R83 ;  /* 0x000c745301007387 */ /* 0x010fe20000100800 */
[----:B------:R-:W-:Y:S01]  /*9220*/  USHF.R.S32.HI UR6, URZ, 0x1f, UR5 ;  /* 0x0000001fff067899 */ /* 0x000fe20008011405 */
[----:B------:R-:W-:Y:S02]  /*9230*/  PRMT R80, RZ, 0x7610, R80 ;  /* 0x00007610ff507816 */ /* 0x000fe40000000050 */
[----:B------:R-:W-:Y:S02]  /*9240*/  PRMT R79, RZ, 0x7610, R79 ;  /* 0x00007610ff4f7816 */ /* 0x000fe4000000004f */
[----:B------:R-:W-:Y:S02]  /*9250*/  PRMT R78, RZ, 0x7610, R78 ;  /* 0x00007610ff4e7816 */ /* 0x000fe4000000004e */
[----:B------:R-:W-:Y:S01]  /*9260*/  PRMT R77, RZ, 0x7610, R77 ;  /* 0x00007610ff4d7816 */ /* 0x000fe2000000004d */
[----:B--2---:R1:W-:Y:S04]  /*9270*/  STL [R1+0xc78], R82 ;  /* 0x000c785201007387 */ /* 0x0043e80000100800 */
[----:B------:R-:W-:Y:S01]  /*9280*/  STL [R1+0xb58], R9 ;  /* 0x000b580901007387 */ /* 0x000fe20000100800 */
[----:B-1----:R-:W-:-:S03]  /*9290*/  IADD3 R82, P4, PT, R0, UR5, RZ ;  /* 0x0000000500527c10 */ /* 0x002fc6000ff9e0ff */
[----:B------:R1:W-:Y:S01]  /*92a0*/  STL [R1+0xb68], R19 ;  /* 0x000b681301007387 */ /* 0x0003e20000100800 */
[----:B------:R-:W-:Y:S01]  /*92b0*/  IADD3.X R83, PT, PT, R2, UR6, RZ, P4, !PT ;  /* 0x0000000602537c10 */ /* 0x000fe2000a7fe4ff */
[----:B0-----:R-:W-:Y:S01]  /*92c0*/  @!P6 IMAD.MOV.U32 R10, RZ, RZ, R82 ;  /* 0x000000ffff0ae224 */ /* 0x001fe200078e0052 */
[----:B-1----:R-:W-:Y:S01]  /*92d0*/  IADD3 R19, P5, PT, R3, UR5, RZ ;  /* 0x0000000503137c10 */ /* 0x002fe2000ffbe0ff */
[----:B---3--:R0:W-:Y:S02]  /*92e0*/  STL [R1+0xc7c], R81 ;  /* 0x000c7c5101007387 */ /* 0x0081e40000100800 */
[----:B------:R-:W-:Y:S02]  /*92f0*/  @!P6 IMAD.MOV.U32 R11, RZ, RZ, R83 ;  /* 0x000000ffff0be224 */ /* 0x000fe400078e0053 */
[----:B------:R1:W-:Y:S01]  /*9300*/  STL [R1+0xb60], R47 ;  /* 0x000b602f01007387 */ /* 0x0003e20000100800 */
[----:B------:R-:W-:-:S03]  /*9310*/  SHF.R.U32.HI R9, RZ, 0x2, R16 ;  /* 0x00000002ff097819 */ /* 0x000fc60000011610 */
[----:B------:R2:W3:Y:S01]  /*9320*/  @!P6 LDG.E.U8 R80, desc[UR24][R10.64] ;  /* 0x000000180a50e981 */ /* 0x0004e2000c1e1100 */
[----:B0-----:R-:W-:Y:S02]  /*9330*/  IADD3.X R81, PT, PT, R4, UR6, RZ, P5, !PT ;  /* 0x0000000604517c10 */ /* 0x001fe4000affe4ff */
[----:B-1----:R-:W-:Y:S01]  /*9340*/  IADD3 R47, P5, PT, R5, UR5, RZ ;  /* 0x00000005052f7c10 */ /* 0x002fe2000ffbe0ff */
[----:B------:R0:W-:Y:S01]  /*9350*/  STL [R1+0xc80], R55 ;  /* 0x000c803701007387 */ /* 0x0001e20000100800 */
[----:B--2---:R-:W-:Y:S02]  /*9360*/  @!P6 IMAD.MOV.U32 R10, RZ, RZ, R19 ;  /* 0x000000ffff0ae224 */ /* 0x004fe400078e0013 */
[----:B------:R-:W-:Y:S01]  /*9370*/  @!P6 IMAD.MOV.U32 R11, RZ, RZ, R81 ;  /* 0x000000ffff0be224 */ /* 0x000fe200078e0051 */
[----:B------:R-:W-:Y:S02]  /*9380*/  LOP3.LUT P4, RZ, R9, 0x1, RZ, 0xc0, !PT ;  /* 0x0000000109ff7812 */ /* 0x000fe4000788c0ff */
[----:B0-----:R-:W-:-:S02]  /*9390*/  IADD3.X R55, PT, PT, R6, UR6, RZ, P5, !PT ;  /* 0x0000000606377c10 */ /* 0x001fc4000affe4ff */
[----:B------:R0:W2:Y:S01]  /*93a0*/  @!P6 LDG.E.U8 R79, desc[UR24][R10.64] ;  /* 0x000000180a4fe981 */ /* 0x0000a2000c1e1100 */
[----:B------:R-:W-:-:S03]  /*93b0*/  IADD3 R9, P5, PT, R7, UR5, RZ ;  /* 0x0000000507097c10 */ /* 0x000fc6000ffbe0ff */
[----:B------:R-:W-:Y:S04]  /*93c0*/  STL [R1+0x350], R82 ;  /* 0x0003505201007387 */ /* 0x000fe80000100800 */
[----:B------:R1:W-:Y:S01]  /*93d0*/  STL [R1+0x358], R19 ;  /* 0x0003581301007387 */ /* 0x0003e20000100800 */
[----:B0-----:R-:W-:Y:S02]  /*93e0*/  @!P6 IMAD.MOV.U32 R10, RZ, RZ, R47 ;  /* 0x000000ffff0ae224 */ /* 0x001fe400078e002f */
[----:B------:R-:W-:-:S05]  /*93f0*/  @!P6 IMAD.MOV.U32 R11, RZ, RZ, R55 ;  /* 0x000000ffff0be224 */ /* 0x000fca00078e0037 */
[----:B------:R0:W4:Y:S01]  /*9400*/  @!P6 LDG.E.U8 R78, desc[UR24][R10.64] ;  /* 0x000000180a4ee981 */ /* 0x000122000c1e1100 */
[----:B-1----:R-:W-:Y:S01]  /*9410*/  IADD3.X R19, PT, PT, R8, UR6, RZ, P5, !PT ;  /* 0x0000000608137c10 */ /* 0x002fe2000affe4ff */
[----:B0-----:R-:W-:-:S04]  /*9420*/  @!P6 IMAD.MOV.U32 R10, RZ, RZ, R9 ;  /* 0x000000ffff0ae224 */ /* 0x001fc800078e0009 */
[----:B------:R-:W-:-:S05]  /*9430*/  @!P6 IMAD.MOV.U32 R11, RZ, RZ, R19 ;  /* 0x000000ffff0be224 */ /* 0x000fca00078e0013 */
[----:B------:R0:W4:Y:S01]  /*9440*/  @!P6 LDG.E.U8 R77, desc[UR24][R10.64] ;  /* 0x000000180a4de981 */ /* 0x000122000c1e1100 */
[----:B------:R-:W-:-:S03]  /*9450*/  UIMAD UR5, UR12, 0xd, URZ ;  /* 0x0000000d0c0578a4 */ /* 0x000fc6000f8e02ff */
[----:B------:R-:W-:Y:S01]  /*9460*/  STL [R1+0x34c], R83 ;  /* 0x00034c5301007387 */ /* 0x000fe20000100800 */
[----:B------:R-:W-:-:S03]  /*9470*/  USHF.R.S32.HI UR14, URZ, 0x1f, UR5 ;  /* 0x0000001fff0e7899 */ /* 0x000fc60008011405 */
[----:B------:R-:W-:Y:S04]  /*9480*/  STL [R1+0x354], R81 ;  /* 0x0003545101007387 */ /* 0x000fe80000100800 */
[----:B------:R-:W-:Y:S01]  /*9490*/  STL [R1+0x360], R47 ;  /* 0x0003602f01007387 */ /* 0x000fe20000100800 */
[----:B------:R-:W-:Y:S02]  /*94a0*/  PRMT R76, RZ, 0x7610, R76 ;  /* 0x00007610ff4c7816 */ /* 0x000fe4000000004c */
[----:B------:R-:W-:Y:S02]  /*94b0*/  PRMT R75, RZ, 0x7610, R75 ;  /* 0x00007610ff4b7816 */ /* 0x000fe4000000004b */
[----:B------:R-:W-:Y:S02]  /*94c0*/  PRMT R74, RZ, 0x7610, R74 ;  /* 0x00007610ff4a7816 */ /* 0x000fe4000000004a */
[----:B------:R-:W-:Y:S01]  /*94d0*/  PRMT R73, RZ, 0x7610, R73 ;  /* 0x00007610ff497816 */ /* 0x000fe20000000049 */
[----:B---3--:R-:W-:Y:S04]  /*94e0*/  STL [R1+0xc84], R80 ;  /* 0x000c845001007387 */ /* 0x008fe80000100800 */
[----:B--2---:R-:W-:Y:S04]  /*94f0*/  STL [R1+0xc88], R79 ;  /* 0x000c884f01007387 */ /* 0x004fe80000100800 */
[----:B------:R1:W-:Y:S04]  /*9500*/  STL [R1+0x35c], R55 ;  /* 0x00035c3701007387 */ /* 0x0003e80000100800 */
[----:B------:R2:W-:Y:S01]  /*9510*/  STL [R1+0x368], R9 ;  /* 0x0003680901007387 */ /* 0x0005e20000100800 */
[----:B-1----:R-:W-:-:S03]  /*9520*/  IADD3 R55, P5, PT, R0, UR5, RZ ;  /* 0x0000000500377c10 */ /* 0x002fc6000ffbe0ff */
[----:B----4-:R1:W-:Y:S01]  /*9530*/  STL [R1+0xc8c], R78 ;  /* 0x000c8c4e01007387 */ /* 0x0103e20000100800 */
[----:B--2---:R-:W-:-:S03]  /*9540*/  SHF.R.U32.HI R9, RZ, 0xa, R16 ;  /* 0x0000000aff097819 */ /* 0x004fc60000011610 */
[----:B------:R2:W-:Y:S01]  /*9550*/  STL [R1+0x364], R19 ;  /* 0x0003641301007387 */ /* 0x0005e20000100800 */
[----:B0-----:R-:W-:Y:S01]  /*9560*/  @!P2 IMAD.MOV.U32 R10, RZ, RZ, R55 ;  /* 0x000000ffff0aa224 */ /* 0x001fe200078e0037 */
[----:B-1----:R-:W-:Y:S02]  /*9570*/  IADD3.X R78, PT, PT, R2, UR14, RZ, P5, !PT ;  /* 0x0000000e024e7c10 */ /* 0x002fe4000affe4ff */
[----:B--2---:R-:W-:-:S03]  /*9580*/  IADD3 R19, P6, PT, R3, UR5, RZ ;  /* 0x0000000503137c10 */ /* 0x004fc6000ffde0ff */
[----:B------:R-:W-:Y:S01]  /*9590*/  @!P2 IMAD.MOV.U32 R11, RZ, RZ, R78 ;  /* 0x000000ffff0ba224 */ /* 0x000fe200078e004e */
[----:B------:R-:W-:Y:S01]  /*95a0*/  LOP3.LUT P5, RZ, R9, 0x1, RZ, 0xc0, !PT ;  /* 0x0000000109ff7812 */ /* 0x000fe200078ac0ff */
[----:B------:R-:W-:Y:S01]  /*95b0*/  STL [R1+0xc90], R77 ;  /* 0x000c904d01007387 */ /* 0x000fe20000100800 */
[----:B------:R-:W-:Y:S02]  /*95c0*/  IADD3.X R47, PT, PT, R4, UR14, RZ, P6, !PT ;  /* 0x0000000e042f7c10 */ /* 0x000fe4000b7fe4ff */
[----:B------:R-:W-:Y:S01]  /*95d0*/  IADD3 R9, P6, PT, R5, UR5, RZ ;  /* 0x0000000505097c10 */ /* 0x000fe2000ffde0ff */
[----:B------:R-:W-:Y:S04]  /*95e0*/  STL [R1+0x6cc], R55 ;  /* 0x0006cc3701007387 */ /* 0x000fe80000100800 */
[----:B------:R-:W-:Y:S04]  /*95f0*/  STL [R1+0xc94], R16 ;  /* 0x000c941001007387 */ /* 0x000fe80000100800 */
[----:B------:R-:W-:Y:S04]  /*9600*/  STL [R1+0x6d4], R19 ;  /* 0x0006d41301007387 */ /* 0x000fe80000100800 */
[----:B------:R-:W-:Y:S04]  /*9610*/  STL [R1+0x6c8], R78 ;  /* 0x0006c84e01007387 */ /* 0x000fe80000100800 */
[----:B------:R0:W2:Y:S04]  /*9620*/  @!P2 LDG.E.U8 R76, desc[UR24][R10.64] ;  /* 0x000000180a4ca981 */ /* 0x0000a8000c1e1100 */
[----:B------:R1:W-:Y:S01]  /*9630*/  STL [R1+0x6d0], R47 ;  /* 0x0006d02f01007387 */ /* 0x0003e20000100800 */
[----:B0-----:R-:W-:-:S02]  /*9640*/  @!P2 IMAD.MOV.U32 R10, RZ, RZ, R19 ;  /* 0x000000ffff0aa224 */ /* 0x001fc400078e0013 */
[----:B------:R-:W-:Y:S01]  /*9650*/  @!P2 IMAD.MOV.U32 R11, RZ, RZ, R47 ;  /* 0x000000ffff0ba224 */ /* 0x000fe200078e002f */
[----:B-1----:R-:W-:-:S04]  /*9660*/  IADD3.X R47, PT, PT, R6, UR14, RZ, P6, !PT ;  /* 0x0000000e062f7c10 */ /* 0x002fc8000b7fe4ff */
[----:B------:R0:W3:Y:S01]  /*9670*/  @!P2 LDG.E.U8 R75, desc[UR24][R10.64] ;  /* 0x000000180a4ba981 */ /* 0x0000e2000c1e1100 */
[----:B------:R-:W-:Y:S01]  /*9680*/  IADD3 R16, P6, PT, R7, UR5, RZ ;  /* 0x0000000507107c10 */ /* 0x000fe2000ffde0ff */
[----:B0-----:R-:W-:Y:S02]  /*9690*/  @!P2 IMAD.MOV.U32 R10, RZ, RZ, R9 ;  /* 0x000000ffff0aa224 */ /* 0x001fe400078e0009 */
[----:B------:R-:W-:Y:S01]  /*96a0*/  @!P2 IMAD.MOV.U32 R11, RZ, RZ, R47 ;  /* 0x000000ffff0ba224 */ /* 0x000fe200078e002f */
[----:B------:R-:W-:-:S04]  /*96b0*/  IADD3.X R19, PT, PT, R8, UR14, RZ, P6, !PT ;  /* 0x0000000e08137c10 */ /* 0x000fc8000b7fe4ff */
[----:B------:R0:W4:Y:S02]  /*96c0*/  @!P2 LDG.E.U8 R74, desc[UR24][R10.64] ;  /* 0x000000180a4aa981 */ /* 0x000124000c1e1100 */
[----:B0-----:R-:W-:Y:S02]  /*96d0*/  @!P2 IMAD.MOV.U32 R10, RZ, RZ, R16 ;  /* 0x000000ffff0aa224 */ /* 0x001fe400078e0010 */
[----:B------:R-:W-:-:S05]  /*96e0*/  @!P2 IMAD.MOV.U32 R11, RZ, RZ, R19 ;  /* 0x000000ffff0ba224 */ /* 0x000fca00078e0013 */
[----:B------:R0:W4:Y:S01]  /*96f0*/  @!P2 LDG.E.U8 R73, desc[UR24][R10.64] ;  /* 0x000000180a49a981 */ /* 0x000122000c1e1100 */
[----:B------:R-:W-:-:S04]  /*9700*/  UIMAD UR6, UR12, 0x15, URZ ;  /* 0x000000150c0678a4 */ /* 0x000fc8000f8e02ff */
[----:B------:R-:W-:Y:S02]  /*9710*/  USHF.R.S32.HI UR15, URZ, 0x1f, UR6 ;  /* 0x0000001fff0f7899 */ /* 0x000fe40008011406 */
[----:B------:R-:W-:Y:S02]  /*9720*/  IADD3 R55, P6, PT, R0, UR6, RZ ;  /* 0x0000000600377c10 */ /* 0x000fe4000ffde0ff */
[----:B------:R-:W-:-:S03]  /*9730*/  PRMT R72, RZ, 0x7610, R72 ;  /* 0x00007610ff487816 */ /* 0x000fc60000000048 */
[----:B0-----:R-:W-:Y:S01]  /*9740*/  @P5 IMAD.MOV.U32 R10, RZ, RZ, R55 ;  /* 0x000000ffff0a5224 */ /* 0x001fe200078e0037 */
[----:B------:R-:W-:Y:S02]  /*9750*/  PRMT R71, RZ, 0x7610, R71 ;  /* 0x00007610ff477816 */ /* 0x000fe40000000047 */
[----:B------:R-:W-:Y:S02]  /*9760*/  PRMT R70, RZ, 0x7610, R70 ;  /* 0x00007610ff467816 */ /* 0x000fe40000000046 */
[----:B------:R-:W-:Y:S01]  /*9770*/  PRMT R69, RZ, 0x7610, R69 ;  /* 0x00007610ff457816 */ /* 0x000fe20000000045 */
[----:B--2---:R-:W-:Y:S04]  /*9780*/  STL [R1+0xc98], R76 ;  /* 0x000c984c01007387 */ /* 0x004fe80000100800 */
[----:B---3--:R-:W-:Y:S04]  /*9790*/  STL [R1+0xca0], R75 ;  /* 0x000ca04b01007387 */ /* 0x008fe80000100800 */
[----:B------:R0:W-:Y:S04]  /*97a0*/  STL [R1+0x6dc], R9 ;  /* 0x0006dc0901007387 */ /* 0x0001e80000100800 */
[----:B------:R-:W-:Y:S04]  /*97b0*/  STL [R1+0x6d8], R47 ;  /* 0x0006d82f01007387 */ /* 0x000fe80000100800 */
[----:B------:R-:W-:Y:S04]  /*97c0*/  STL [R1+0x6e4], R16 ;  /* 0x0006e41001007387 */ /* 0x000fe80000100800 */
[----:B----4-:R1:W-:Y:S01]  /*97d0*/  STL [R1+0xca4], R74 ;  /* 0x000ca44a01007387 */ /* 0x0103e20000100800 */
[----:B0-----:R-:W-:-:S02]  /*97e0*/  SHF.R.U64 R9, R12, 0x1a, RZ ;  /* 0x0000001a0c097819 */ /* 0x001fc400000012ff */
[----:B-1----:R-:W-:Y:S02]  /*97f0*/  IADD3.X R74, PT, PT, R2, UR15, RZ, P6, !PT ;  /* 0x0000000f024a7c10 */ /* 0x002fe4000b7fe4ff */
[----:B------:R-:W-:Y:S01]  /*9800*/  IADD3 R16, P6, PT, R3, UR6, RZ ;  /* 0x0000000603107c10 */ /* 0x000fe2000ffde0ff */
[----:B------:R0:W-:Y:S02]  /*9810*/  STL [R1+0x6e0], R19 ;  /* 0x0006e01301007387 */ /* 0x0001e40000100800 */
[----:B------:R-:W-:Y:S01]  /*9820*/  @P5 IMAD.MOV.U32 R11, RZ, RZ, R74 ;  /* 0x000000ffff0b5224 */ /* 0x000fe200078e004a */
[----:B------:R-:W-:Y:S01]  /*9830*/  IADD3.X R47, PT, PT, R4, UR15, RZ, P6, !PT ;  /* 0x0000000f042f7c10 */ /* 0x000fe2000b7fe4ff */
[----:B------:R-:W-:Y:S01]  /*9840*/  STL [R1+0x7cc], R55 ;  /* 0x0007cc3701007387 */ /* 0x000fe20000100800 */
[----:B------:R-:W-:-:S03]  /*9850*/  LOP3.LUT P2, RZ, R9, 0x1, RZ, 0xc0, !PT ;  /* 0x0000000109ff7812 */ /* 0x000fc6000784c0ff */
[----:B------:R1:W2:Y:S01]  /*9860*/  @P5 LDG.E.U8 R72, desc[UR24][R10.64] ;  /* 0x000000180a485981 */ /* 0x0002a2000c1e1100 */
[----:B0-----:R-:W-:-:S03]  /*9870*/  IADD3 R19, P6, PT, R5, UR6, RZ ;  /* 0x0000000605137c10 */ /* 0x001fc6000ffde0ff */
[----:B------:R-:W-:Y:S01]  /*9880*/  STL [R1+0xca8], R73 ;  /* 0x000ca84901007387 */ /* 0x000fe20000100800 */
[----:B------:R-:W-:Y:S01]  /*9890*/  IADD3.X R9, PT, PT, R6, UR15, RZ, P6, !PT ;  /* 0x0000000f06097c10 */ /* 0x000fe2000b7fe4ff */
[----:B-1----:R-:W-:Y:S02]  /*98a0*/  @P5 IMAD.MOV.U32 R10, RZ, RZ, R16 ;  /* 0x000000ffff0a5224 */ /* 0x002fe400078e0010 */
[----:B------:R-:W-:Y:S01]  /*98b0*/  @P5 IMAD.MOV.U32 R11, RZ, RZ, R47 ;  /* 0x000000ffff0b5224 */ /* 0x000fe200078e002f */
[----:B------:R-:W-:Y:S04]  /*98c0*/  STL [R1+0x7c8], R74 ;  /* 0x0007c84a01007387 */ /* 0x000fe80000100800 */
[----:B------:R0:W-:Y:S04]  /*98d0*/  STL [R1+0x7d4], R16 ;  /* 0x0007d41001007387 */ /* 0x0001e80000100800 */
[----:B------:R1:W3:Y:S04]  /*98e0*/  @P5 LDG.E.U8 R71, desc[UR24][R10.64] ;  /* 0x000000180a475981 */ /* 0x0002e8000c1e1100 */
[----:B------:R-:W-:Y:S01]  /*98f0*/  STL [R1+0x7d0], R47 ;  /* 0x0007d02f01007387 */ /* 0x000fe20000100800 */
[----:B0-----:R-:W-:-:S03]  /*9900*/  IADD3 R16, P6, PT, R7, UR6, RZ ;  /* 0x0000000607107c10 */ /* 0x001fc6000ffde0ff */
[----:B------:R0:W-:Y:S01]  /*9910*/  STL [R1+0x7dc], R19 ;  /* 0x0007dc1301007387 */ /* 0x0001e20000100800 */
[----:B-1----:R-:W-:Y:S02]  /*9920*/  @P5 IMAD.MOV.U32 R10, RZ, RZ, R19 ;  /* 0x000000ffff0a5224 */ /* 0x002fe400078e0013 */
[----:B------:R-:W-:-:S05]  /*9930*/  @P5 IMAD.MOV.U32 R11, RZ, RZ, R9 ;  /* 0x000000ffff0b5224 */ /* 0x000fca00078e0009 */
[----:B------:R1:W4:Y:S01]  /*9940*/  @P5 LDG.E.U8 R70, desc[UR24][R10.64] ;  /* 0x000000180a465981 */ /* 0x000322000c1e1100 */
[----:B0-----:R-:W-:Y:S01]  /*9950*/  IADD3.X R19, PT, PT, R8, UR15, RZ, P6, !PT ;  /* 0x0000000f08137c10 */ /* 0x001fe2000b7fe4ff */
[----:B-1----:R-:W-:-:S04]  /*9960*/  @P5 IMAD.MOV.U32 R10, RZ, RZ, R16 ;  /* 0x000000ffff0a5224 */ /* 0x002fc800078e0010 */
[----:B------:R-:W-:-:S05]  /*9970*/  @P5 IMAD.MOV.U32 R11, RZ, RZ, R19 ;  /* 0x000000ffff0b5224 */ /* 0x000fca00078e0013 */
[----:B------:R0:W4:Y:S01]  /*9980*/  @P5 LDG.E.U8 R69, desc[UR24][R10.64] ;  /* 0x000000180a455981 */ /* 0x000122000c1e1100 */
        /* <DEDUP_REMOVED lines=8> */
[----:B------:R-:W-:Y:S01]  /*9a10*/  UIMAD UR14, UR12, 0x35, URZ ;  /* 0x000000350c0e78a4 */ /* 0x000fe2000f8e02ff */
[----:B------:R-:W-:-:S03]  /*9a20*/  PRMT R64, RZ, 0x7610, R64 ;  /* 0x00007610ff407816 */ /* 0x000fc60000000040 */
[----:B------:R-:W-:Y:S01]  /*9a30*/  USHF.R.S32.HI UR17, URZ, 0x1f, UR14 ;  /* 0x0000001fff117899 */ /* 0x000fe2000801140e */
[----:B------:R-:W-:Y:S02]  /*9a40*/  PRMT R60, RZ, 0x7610, R60 ;  /* 0x00007610ff3c7816 */ /* 0x000fe4000000003c */
[----:B------:R-:W-:Y:S02]  /*9a50*/  PRMT R56, RZ, 0x7610, R56 ;  /* 0x00007610ff387816 */ /* 0x000fe40000000038 */
[----:B------:R-:W-:Y:S02]  /*9a60*/  PRMT R63, RZ, 0x7610, R63 ;  /* 0x00007610ff3f7816 */ /* 0x000fe4000000003f */
[----:B------:R-:W-:Y:S02]  /*9a70*/  PRMT R62, RZ, 0x7610, R62 ;  /* 0x00007610ff3e7816 */ /* 0x000fe4000000003e */
[----:B------:R-:W-:Y:S01]  /*9a80*/  PRMT R61, RZ, 0x7610, R61 ;  /* 0x00007610ff3d7816 */ /* 0x000fe2000000003d */
[----:B------:R-:W0:Y:S01]  /*9a90*/  S2R R92, SR_TID.X ;  /* 0x00000000005c7919 */ /* 0x000e220000002100 */
[----:B------:R-:W-:-:S02]  /*9aa0*/  PRMT R59, RZ, 0x7610, R59 ;  /* 0x00007610ff3b7816 */ /* 0x000fc4000000003b */
[----:B------:R-:W-:Y:S01]  /*9ab0*/  PRMT R58, RZ, 0x7610, R58 ;  /* 0x00007610ff3a7816 */ /* 0x000fe2000000003a */
[----:B------:R-:W-:Y:S01]  /*9ac0*/  IMAD.MOV.U32 R93, RZ, RZ, R21 ;  /* 0x000000ffff5d7224 */ /* 0x000fe200078e0015 */
[C---:B------:R-:W-:Y:S02]  /*9ad0*/  LOP3.LUT R21, R13.reuse, 0x8, RZ, 0xfc, !PT ;  /* 0x000000080d157812 */ /* 0x040fe400078efcff */
[----:B------:R-:W-:Y:S01]  /*9ae0*/  PRMT R57, RZ, 0x7610, R57 ;  /* 0x00007610ff397816 */ /* 0x000fe20000000039 */
[----:B------:R-:W-:Y:S02]  /*9af0*/  IMAD.MOV.U32 R90, RZ, RZ, R20 ;  /* 0x000000ffff5a7224 */ /* 0x000fe400078e0014 */
[----:B------:R-:W-:Y:S01]  /*9b00*/  IMAD.MOV.U32 R88, RZ, RZ, R28 ;  /* 0x000000ffff587224 */ /* 0x000fe200078e001c */
[C---:B------:R-:W-:Y:S01]  /*9b10*/  LOP3.LUT R28, R13.reuse, 0x14, RZ, 0xfc, !PT ;  /* 0x000000140d1c7812 */ /* 0x040fe200078efcff */
[----:B------:R-:W-:Y:S01]  /*9b20*/  IMAD.MOV.U32 R87, RZ, RZ, R26 ;  /* 0x000000ffff577224 */ /* 0x000fe200078e001a */
[----:B------:R-:W-:Y:S01]  /*9b30*/  LOP3.LUT R26, R13, 0x16, RZ, 0xfc, !PT ;  /* 0x000000160d1a7812 */ /* 0x000fe200078efcff */
[----:B------:R-:W-:-:S02]  /*9b40*/  IMAD.MOV.U32 R85, RZ, RZ, R88 ;  /* 0x000000ffff557224 */ /* 0x000fc400078e0058 */
[----:B------:R-:W-:Y:S02]  /*9b50*/  IMAD.MOV.U32 R84, RZ, RZ, R87 ;  /* 0x000000ffff547224 */ /* 0x000fe400078e0057 */
[----:B------:R-:W-:Y:S01]  /*9b60*/  IMAD.MOV.U32 R87, RZ, RZ, R29 ;  /* 0x000000ffff577224 */ /* 0x000fe200078e001d */
[C---:B------:R-:W-:Y:S01]  /*9b70*/  LOP3.LUT R29, R13.reuse, 0x1c, RZ, 0xfc, !PT ;  /* 0x0000001c0d1d7812 */ /* 0x040fe200078efcff */
[----:B------:R-:W-:Y:S02]  /*9b80*/  IMAD.MOV.U32 R81, RZ, RZ, R32 ;  /* 0x000000ffff517224 */ /* 0x000fe400078e0020 */
[----:B------:R-:W-:Y:S01]  /*9b90*/  IMAD.MOV.U32 R80, RZ, RZ, R35 ;  /* 0x000000ffff507224 */ /* 0x000fe200078e0023 */
[----:B------:R-:W-:Y:S01]  /*9ba0*/  LOP3.LUT R35, R13, 0x24, RZ, 0xfc, !PT ;  /* 0x000000240d237812 */ /* 0x000fe200078efcff */
[----:B------:R-:W-:-:S03]  /*9bb0*/  IMAD.MOV.U32 R79, RZ, RZ, R36 ;  /* 0x000000ffff4f7224 */ /* 0x000fc600078e0024 */
[----:B------:R-:W-:Y:S01]  /*9bc0*/  IABS R36, R35 ;  /* 0x0000002300247213 */ /* 0x000fe20000000000 */
[----:B--2---:R-:W-:Y:S04]  /*9bd0*/  STL [R1+0xcac], R72 ;  /* 0x000cac4801007387 */ /* 0x004fe80000100800 */
[----:B---3--:R-:W-:Y:S04]  /*9be0*/  STL [R1+0xcb0], R71 ;  /* 0x000cb04701007387 */ /* 0x008fe80000100800 */
[----:B------:R-:W-:Y:S04]  /*9bf0*/  STL [R1+0x7d8], R9 ;  /* 0x0007d80901007387 */ /* 0x000fe80000100800 */
[----:B------:R1:W-:Y:S04]  /*9c00*/  STL [R1+0x7e4], R16 ;  /* 0x0007e41001007387 */ /* 0x0003e80000100800 */
[----:B----4-:R2:W-:Y:S01]  /*9c10*/  STL [R1+0xcb4], R70 ;  /* 0x000cb44601007387 */ /* 0x0105e20000100800 */
[----:B-1----:R-:W-:-:S03]  /*9c20*/  IADD3 R16, P5, PT, R3, UR5, RZ ;  /* 0x0000000503107c10 */ /* 0x002fc6000ffbe0ff */
[----:B------:R1:W-:Y:S01]  /*9c30*/  STL [R1+0x7e0], R19 ;  /* 0x0007e01301007387 */ /* 0x0003e20000100800 */
[----:B--2---:R-:W-:Y:S02]  /*9c40*/  IADD3.X R70, PT, PT, R2, UR6, RZ, P6, !PT ;  /* 0x0000000602467c10 */ /* 0x004fe4000b7fe4ff */
[----:B------:R-:W-:-:S03]  /*9c50*/  IADD3.X R47, PT, PT, R4, UR6, RZ, P5, !PT ;  /* 0x00000006042f7c10 */ /* 0x000fc6000affe4ff */
[----:B------:R-:W-:Y:S01]  /*9c60*/  @P4 IMAD.MOV.U32 R11, RZ, RZ, R70 ;  /* 0x000000ffff0b4224 */ /* 0x000fe200078e0046 */
[----:B------:R-:W-:Y:S01]  /*9c70*/  STL [R1+0xcb8], R69 ;  /* 0x000cb84501007387 */ /* 0x000fe20000100800 */
[----:B-1----:R-:W-:-:S03]  /*9c80*/  IADD3 R19, P5, PT, R5, UR5, RZ ;  /* 0x0000000505137c10 */ /* 0x002fc6000ffbe0ff */
[----:B------:R-:W-:Y:S01]  /*9c90*/  STL [R1+0x890], R55 ;  /* 0x0008903701007387 */ /* 0x000fe20000100800 */
[----:B------:R-:W-:-:S03]  /*9ca0*/  SHF.R.U64 R9, R12, 0x12, RZ ;  /* 0x000000120c097819 */ /* 0x000fc600000012ff */
[----:B------:R-:W-:Y:S04]  /*9cb0*/  STL [R1+0x898], R16 ;  /* 0x0008981001007387 */ /* 0x000fe80000100800 */
[----:B------:R-:W-:Y:S04]  /*9cc0*/  STL [R1+0x88c], R70 ;  /* 0x00088c4601007387 */ /* 0x000fe80000100800 */
[----:B------:R1:W2:Y:S01]  /*9cd0*/  @P4 LDG.E.U8 R68, desc[UR24][R10.64] ;  /* 0x000000180a444981 */ /* 0x0002a2000c1e1100 */
[----:B------:R-:W-:-:S03]  /*9ce0*/  LOP3.LUT P6, RZ, R9, 0x1, RZ, 0xc0, !PT ;  /* 0x0000000109ff7812 */ /* 0x000fc600078cc0ff */
[----:B------:R3:W-:Y:S01]  /*9cf0*/  STL [R1+0x894], R47 ;  /* 0x0008942f01007387 */ /* 0x0007e20000100800 */
[----:B-1----:R-:W-:Y:S02]  /*9d00*/  @P4 IMAD.MOV.U32 R11, RZ, RZ, R47 ;  /* 0x000000ffff0b4224 */ /* 0x002fe400078e002f */
[----:B------:R-:W-:Y:S02]  /*9d10*/  @P4 IMAD.MOV.U32 R10, RZ, RZ, R16 ;  /* 0x000000ffff0a4224 */ /* 0x000fe400078e0010 */
[----:B---3--:R-:W-:Y:S01]  /*9d20*/  IMAD.MOV.U32 R47, RZ, RZ, R22 ;  /* 0x000000ffff2f7224 */ /* 0x008fe200078e0016 */
[----:B------:R-:W-:Y:S02]  /*9d30*/  IADD3.X R22, PT, PT, R6, UR6, RZ, P5, !PT ;  /* 0x0000000606167c10 */ /* 0x000fe4000affe4ff */
[----:B------:R-:W-:Y:S01]  /*9d40*/  IADD3 R9, P5, PT, R7, UR5, RZ ;  /* 0x0000000507097c10 */ /* 0x000fe2000ffbe0ff */
[----:B------:R1:W3:Y:S03]  /*9d50*/  @P4 LDG.E.U8 R67, desc[UR24][R10.64] ;  /* 0x000000180a434981 */ /* 0x0002e6000c1e1100 */
[----:B------:R-:W-:Y:S01]  /*9d60*/  IADD3.X R16, PT, PT, R8, UR6, RZ, P5, !PT ;  /* 0x0000000608107c10 */ /* 0x000fe2000affe4ff */
[----:B------:R-:W-:Y:S01]  /*9d70*/  UIMAD UR5, UR12, 0x25, URZ ;  /* 0x000000250c0578a4 */ /* 0x000fe2000f8e02ff */
[----:B-1----:R-:W-:-:S02]  /*9d80*/  @P4 IMAD.MOV.U32 R10, RZ, RZ, R19 ;  /* 0x000000ffff0a4224 */ /* 0x002fc400078e0013 */
[----:B------:R-:W-:-:S05]  /*9d90*/  @P4 IMAD.MOV.U32 R11, RZ, RZ, R22 ;  /* 0x000000ffff0b4224 */ /* 0x000fca00078e0016 */
[----:B------:R1:W4:Y:S01]  /*9da0*/  @P4 LDG.E.U8 R66, desc[UR24][R10.64] ;  /* 0x000000180a424981 */ /* 0x000322000c1e1100 */
[----:B------:R-:W-:Y:S02]  /*9db0*/  USHF.R.S32.HI UR15, URZ, 0x1f, UR5 ;  /* 0x0000001fff0f7899 */ /* 0x000fe40008011405 */
[----:B------:R-:W-:Y:S01]  /*9dc0*/  UIMAD UR6, UR12, 0x2d, URZ ;  /* 0x0000002d0c0678a4 */ /* 0x000fe2000f8e02ff */
[----:B------:R0:W-:Y:S01]  /*9dd0*/  STL [R1+0x8a0], R19 ;  /* 0x0008a01301007387 */ /* 0x0001e20000100800 */
[----:B-1----:R-:W-:Y:S02]  /*9de0*/  @P4 IMAD.MOV.U32 R10, RZ, RZ, R9 ;  /* 0x000000ffff0a4224 */ /* 0x002fe400078e0009 */
[----:B------:R-:W-:Y:S01]  /*9df0*/  @P4 IMAD.MOV.U32 R11, RZ, RZ, R16 ;  /* 0x000000ffff0b4224 */ /* 0x000fe200078e0010 */
[----:B------:R-:W-:Y:S04]  /*9e00*/  STL [R1+0x89c], R22 ;  /* 0x00089c1601007387 */ /* 0x000fe80000100800 */
[----:B------:R1:W2:Y:S01]  /*9e10*/  @P4 LDG.E.U8 R65, desc[UR24][R10.64] ;  /* 0x000000180a414981 */ /* 0x0002a2000c1e1100 */
[----:B------:R-:W-:-:S03]  /*9e20*/  IADD3 R70, P4, PT, R0, UR5, RZ ;  /* 0x0000000500467c10 */ /* 0x000fc6000ff9e0ff */
[----:B------:R1:W-:Y:S01]  /*9e30*/  STL [R1+0x8a8], R9 ;  /* 0x0008a80901007387 */ /* 0x0003e20000100800 */
[----:B------:R-:W-:Y:S01]  /*9e40*/  USHF.R.S32.HI UR16, URZ, 0x1f, UR6 ;  /* 0x0000001fff107899 */ /* 0x000fe20008011406 */
[----:B------:R-:W-:Y:S02]  /*9e50*/  IADD3.X R71, PT, PT, R2, UR15, RZ, P4, !PT ;  /* 0x0000000f02477c10 */ /* 0x000fe4000a7fe4ff */
[----:B------:R1:W-:Y:S01]  /*9e60*/  STL [R1+0x8a4], R16 ;  /* 0x0008a41001007387 */ /* 0x0003e20000100800 */
[----:B0-----:R-:W-:Y:S02]  /*9e70*/  IADD3 R19, P4, PT, R0, UR6, RZ ;  /* 0x0000000600137c10 */ /* 0x001fe4000ff9e0ff */
[----:B-1----:R-:W-:Y:S02]  /*9e80*/  SHF.R.U64 R9, R12, 0xa, RZ ;  /* 0x0000000a0c097819 */ /* 0x002fe400000012ff */
[----:B------:R-:W-:Y:S01]  /*9e90*/  IADD3 R16, P5, PT, R3, UR5, RZ ;  /* 0x0000000503107c10 */ /* 0x000fe2000ffbe0ff */
[----:B------:R-:W-:-:S03]  /*9ea0*/  @P2 IMAD.MOV.U32 R10, RZ, RZ, R70 ;  /* 0x000000ffff0a2224 */ /* 0x000fc600078e0046 */
[----:B------:R-:W-:Y:S01]  /*9eb0*/  IADD3.X R55, PT, PT, R4, UR15, RZ, P5, !PT ;  /* 0x0000000f04377c10 */ /* 0x000fe2000affe4ff */
[----:B------:R-:W-:Y:S01]  /*9ec0*/  @P2 IMAD.MOV.U32 R11, RZ, RZ, R71 ;  /* 0x000000ffff0b2224 */ /* 0x000fe200078e0047 */
[----:B------:R-:W-:Y:S02]  /*9ed0*/  LOP3.LUT P5, RZ, R9, 0x1, RZ, 0xc0, !PT ;  /* 0x0000000109ff7812 */ /* 0x000fe400078ac0ff */
[----:B------:R-:W-:Y:S02]  /*9ee0*/  IADD3.X R69, PT, PT, R2, UR16, RZ, P4, !PT ;  /* 0x0000001002457c10 */ /* 0x000fe4000a7fe4ff */
[----:B------:R-:W-:Y:S01]  /*9ef0*/  IADD3 R22, P4, PT, R0, UR14, RZ ;  /* 0x0000000e00167c10 */ /* 0x000fe2000ff9e0ff */
[----:B------:R0:W2:Y:S03]  /*9f00*/  @P2 LDG.E.U8 R64, desc[UR24][R10.64] ;  /* 0x000000180a402981 */ /* 0x0000a6000c1e1100 */
[----:B------:R-:W-:Y:S01]  /*9f10*/  IADD3.X R9, PT, PT, R2, UR17, RZ, P4, !PT ;  /* 0x0000001102097c10 */ /* 0x000fe2000a7fe4ff */
[----:B------:R-:W-:Y:S01]  /*9f20*/  STL [R1+0x93c], R70 ;  /* 0x00093c4601007387 */ /* 0x000fe20000100800 */
[----:B0-----:R-:W-:-:S02]  /*9f30*/  @P6 IMAD.MOV.U32 R10, RZ, RZ, R19 ;  /* 0x000000ffff0a6224 */ /* 0x001fc400078e0013 */
[----:B------:R-:W-:Y:S01]  /*9f40*/  @P6 IMAD.MOV.U32 R11, RZ, RZ, R69 ;  /* 0x000000ffff0b6224 */ /* 0x000fe200078e0045 */
[----:B------:R-:W-:Y:S04]  /*9f50*/  STL [R1+0x944], R16 ;  /* 0x0009441001007387 */ /* 0x000fe80000100800 */
[----:B------:R0:W2:Y:S04]  /*9f60*/  @P6 LDG.E.U8 R60, desc[UR24][R10.64] ;  /* 0x000000180a3c6981 */ /* 0x0000a8000c1e1100 */
[----:B------:R-:W-:Y:S04]  /*9f70*/  STL [R1+0x938], R71 ;  /* 0x0009384701007387 */ /* 0x000fe80000100800 */
[----:B------:R1:W-:Y:S01]  /*9f80*/  STL [R1+0x9e8], R19 ;  /* 0x0009e81301007387 */ /* 0x0003e20000100800 */
[----:B0-----:R-:W-:-:S02]  /*9f90*/  @P5 IMAD.MOV.U32 R10, RZ, RZ, R22 ;  /* 0x000000ffff0a5224 */ /* 0x001fc400078e0016 */
[----:B------:R-:W-:Y:S01]  /*9fa0*/  @P5 IMAD.MOV.U32 R11, RZ, RZ, R9 ;  /* 0x000000ffff0b5224 */ /* 0x000fe200078e0009 */
[----:B------:R-:W-:Y:S01]  /*9fb0*/  STL [R1+0x940], R55 ;  /* 0x0009403701007387 */ /* 0x000fe20000100800 */
[----:B-1----:R-:W-:-:S03]  /*9fc0*/  IADD3 R19, P4, PT, R5, UR5, RZ ;  /* 0x0000000505137c10 */ /* 0x002fc6000ff9e0ff */
[----:B------:R-:W-:Y:S04]  /*9fd0*/  STL [R1+0x9e4], R69 ;  /* 0x0009e44501007387 */ /* 0x000fe80000100800 */
[----:B------:R0:W2:Y:S04]  /*9fe0*/  @P5 LDG.E.U8 R56, desc[UR24][R10.64] ;  /* 0x000000180a385981 */ /* 0x0000a8000c1e1100 */
[----:B------:R1:W-:Y:S04]  /*9ff0*/  STL [R1+0xaa8], R22 ;  /* 0x000aa81601007387 */ /* 0x0003e80000100800 */
[----:B------:R1:W-:Y:S01]  /*a000*/  STL [R1+0xaa4], R9 ;  /* 0x000aa40901007387 */ /* 0x0003e20000100800 */
[----:B0-----:R-:W-:-:S02]  /*a010*/  @P2 IMAD.MOV.U32 R10, RZ, RZ, R16 ;  /* 0x000000ffff0a2224 */ /* 0x001fc400078e0010 */
[----:B------:R-:W-:Y:S01]  /*a020*/  @P2 IMAD.MOV.U32 R11, RZ, RZ, R55 ;  /* 0x000000ffff0b2224 */ /* 0x000fe200078e0037 */
[----:B-1----:R-:W-:-:S04]  /*a030*/  IADD3.X R22, PT, PT, R6, UR15, RZ, P4, !PT ;  /* 0x0000000f06167c10 */ /* 0x002fc8000a7fe4ff */
[----:B------:R0:W2:Y:S01]  /*a040*/  @P2 LDG.E.U8 R63, desc[UR24][R10.64] ;  /* 0x000000180a3f2981 */ /* 0x0000a2000c1e1100 */
[----:B------:R-:W-:-:S04]  /*a050*/  IADD3 R9, P4, PT, R7, UR5, RZ ;  /* 0x0000000507097c10 */ /* 0x000fc8000ff9e0ff */
[----:B------:R-:W-:Y:S01]  /*a060*/  IADD3.X R16, PT, PT, R8, UR15, RZ, P4, !PT ;  /* 0x0000000f08107c10 */ /* 0x000fe2000a7fe4ff */
[----:B------:R-:W-:Y:S01]  /*a070*/  STL [R1+0x94c], R19 ;  /* 0x00094c1301007387 */ /* 0x000fe20000100800 */
[----:B0-----:R-:W-:Y:S02]  /*a080*/  @P2 IMAD.MOV.U32 R10, RZ, RZ, R19 ;  /* 0x000000ffff0a2224 */ /* 0x001fe400078e0013 */
[----:B------:R-:W-:Y:S01]  /*a090*/  @P2 IMAD.MOV.U32 R11, RZ, RZ, R22 ;  /* 0x000000ffff0b2224 */ /* 0x000fe200078e0016 */
[----:B------:R0:W-:Y:S01]  /*a0a0*/  STL [R1+0x948], R22 ;  /* 0x0009481601007387 */ /* 0x0001e20000100800 */
[----:B------:R-:W-:Y:S01]  /*a0b0*/  IMAD.MOV.U32 R91, RZ, RZ, R47 ;  /* 0x000000ffff5b7224 */ /* 0x000fe200078e002f */
[----:B------:R-:W-:-:S04]  /*a0c0*/  @!UP1 UIADD3 UR4, UPT, UPT, -UR4, 0x100000, URZ ;  /* 0x0010000004049890 */ /* 0x000fc8000fffe1ff */
[----:B------:R-:W-:Y:S02]  /*a0d0*/  @!UP1 USHF.L.U32 UR5, UR4, 0xb, URZ ;  /* 0x0000000b04059899 */ /* 0x000fe400080006ff */
[----:B------:R-:W-:Y:S01]  /*a0e0*/  @!UP1 USHF.L.U32 UR4, UR4, 0x1, URZ ;  /* 0x0000000104049899 */ /* 0x000fe200080006ff */
[----:B------:R-:W1:Y:S01]  /*a0f0*/  LDCU UR15, c[0x0][0x3b0] ;  /* 0x00007600ff0f77ac */ /* 0x000e620008000800 */
[----:B------:R1:W2:Y:S01]  /*a100*/  @P2 LDG.E.U8 R62, desc[UR24][R10.64] ;  /* 0x000000180a3e2981 */ /* 0x0002a2000c1e1100 */
[----:B0-----:R-:W-:Y:S01]  /*a110*/  IADD3 R22, P4, PT, R3, UR6, RZ ;  /* 0x0000000603167c10 */ /* 0x001fe2000ff9e0ff */
[----:B-1----:R-:W-:Y:S02]  /*a120*/  @P2 IMAD.MOV.U32 R10, RZ, RZ, R9 ;  /* 0x000000ffff0a2224 */ /* 0x002fe400078e0009 */
[----:B------:R-:W-:Y:S01]  /*a130*/  @P2 IMAD.MOV.U32 R11, RZ, RZ, R16 ;  /* 0x000000ffff0b2224 */ /* 0x000fe200078e0010 */
[----:B------:R-:W-:Y:S01]  /*a140*/  IADD3.X R55, PT, PT, R4, UR16, RZ, P4, !PT ;  /* 0x0000001004377c10 */ /* 0x000fe2000a7fe4ff */
[----:B------:R0:W-:Y:S04]  /*a150*/  STL [R1+0x954], R9 ;  /* 0x0009540901007387 */ /* 0x0001e80000100800 */
[----:B------:R1:W2:Y:S01]  /*a160*/  @P2 LDG.E.U8 R61, desc[UR24][R10.64] ;  /* 0x000000180a3d2981 */ /* 0x0002a2000c1e1100 */
[----:B------:R-:W-:-:S02]  /*a170*/  LOP3.LUT R19, R13, 0x4, RZ, 0xfc, !PT ;  /* 0x000000040d137812 */ /* 0x000fc400078efcff */
[----:B0-----:R-:W-:Y:S01]  /*a180*/  IADD3 R9, P2, PT, R5, UR6, RZ ;  /* 0x0000000605097c10 */ /* 0x001fe2000ff5e0ff */
[----:B------:R0:W-:Y:S01]  /*a190*/  STL [R1+0x950], R16 ;  /* 0x0009501001007387 */ /* 0x0001e20000100800 */
[----:B-1----:R-:W-:-:S03]  /*a1a0*/  @P6 IMAD.MOV.U32 R10, RZ, RZ, R22 ;  /* 0x000000ffff0a6224 */ /* 0x002fc600078e0016 */
[----:B------:R1:W-:Y:S01]  /*a1b0*/  STL [R1+0x9f0], R22 ;  /* 0x0009f01601007387 */ /* 0x0003e20000100800 */
[----:B------:R-:W-:Y:S01]  /*a1c0*/  @P6 IMAD.MOV.U32 R11, RZ, RZ, R55 ;  /* 0x000000ffff0b6224 */ /* 0x000fe200078e0037 */
[----:B0-----:R-:W-:Y:S02]  /*a1d0*/  IADD3.X R16, PT, PT, R6, UR16, RZ, P2, !PT ;  /* 0x0000001006107c10 */ /* 0x001fe400097fe4ff */
[----:B------:R-:W-:Y:S01]  /*a1e0*/  STL [R1+0x9f8], R9 ;  /* 0x0009f80901007387 */ /* 0x000fe20000100800 */
[----:B-1----:R-:W-:-:S03]  /*a1f0*/  IADD3 R22, P2, PT, R7, UR6, RZ ;  /* 0x0000000607167c10 */ /* 0x002fc6000ff5e0ff */
[----:B------:R0:W-:Y:S01]  /*a200*/  STL [R1+0x9ec], R55 ;  /* 0x0009ec3701007387 */ /* 0x0001e20000100800 */
[----:B------:R-:W-:Y:S01]  /*a210*/  IMAD.MOV.U32 R47, RZ, RZ, R18 ;  /* 0x000000ffff2f7224 */ /* 0x000fe200078e0012 */
[----:B------:R-:W-:Y:S02]  /*a220*/  LOP3.LUT R18, R13, 0x6, RZ, 0xfc, !PT ;  /* 0x000000060d127812 */ /* 0x000fe400078efcff */
[----:B------:R1:W2:Y:S04]  /*a230*/  @P6 LDG.E.U8 R59, desc[UR24][R10.64] ;  /* 0x000000180a3b6981 */ /* 0x0002a8000c1e1100 */
[----:B------:R1:W-:Y:S01]  /*a240*/  STL [R1+0x1d0], R19 ;  /* 0x0001d01301007387 */ /* 0x0003e20000100800 */
[----:B0-----:R-:W-:Y:S01]  /*a250*/  IADD3.X R55, PT, PT, R8, UR16, RZ, P2, !PT ;  /* 0x0000001008377c10 */ /* 0x001fe200097fe4ff */
[----:B------:R-:W-:-:S02]  /*a260*/  IMAD.MOV.U32 R86, RZ, RZ, R47 ;  /* 0x000000ffff567224 */ /* 0x000fc400078e002f */
[----:B-1----:R-:W-:Y:S02]  /*a270*/  @P6 IMAD.MOV.U32 R10, RZ, RZ, R9 ;  /* 0x000000ffff0a6224 */ /* 0x002fe400078e0009 */
[----:B------:R-:W-:Y:S01]  /*a280*/  @P6 IMAD.MOV.U32 R11, RZ, RZ, R16 ;  /* 0x000000ffff0b6224 */ /* 0x000fe200078e0010 */
[----:B------:R0:W-:Y:S01]  /*a290*/  STL [R1+0x9f4], R16 ;  /* 0x0009f41001007387 */ /* 0x0001e20000100800 */
[----:B------:R-:W-:Y:S02]  /*a2a0*/  IABS R19, R19 ;  /* 0x0000001300137213 */ /* 0x000fe40000000000 */
[----:B------:R-:W-:Y:S01]  /*a2b0*/  PRMT R41, RZ, 0x7610, R41 ;  /* 0x00007610ff297816 */ /* 0x000fe20000000029 */
[----:B------:R1:W-:Y:S01]  /*a2c0*/  STL [R1+0xa00], R22 ;  /* 0x000a001601007387 */ /* 0x0003e20000100800 */
[----:B------:R-:W-:Y:S01]  /*a2d0*/  VOTEU.ALL UP1, P3 ;  /* 0x0000000000ff7886 */ /* 0x000fe20001820000 */
[----:B------:R-:W-:Y:S01]  /*a2e0*/  IMAD.HI.U32 R9, R15, R19, RZ ;  /* 0x000000130f097227 */ /* 0x000fe200078e00ff */
[----:B------:R-:W2:Y:S01]  /*a2f0*/  LDCU UR16, c[0x0][0x3b0] ;  /* 0x00007600ff1077ac */ /* 0x000ea20008000800 */
[----:B------:R1:W2:Y:S01]  /*a300*/  @P6 LDG.E.U8 R58, desc[UR24][R10.64] ;  /* 0x000000180a3a6981 */ /* 0x0002a2000c1e1100 */
[----:B0-----:R-:W-:-:S03]  /*a310*/  LOP3.LUT R16, R13, 0xa, RZ, 0xfc, !PT ;  /* 0x0000000a0d107812 */ /* 0x001fc600078efcff */
[----:B------:R-:W-:Y:S01]  /*a320*/  STL [R1+0x9fc], R55 ;  /* 0x0009fc3701007387 */ /* 0x000fe20000100800 */
[----:B------:R-:W-:Y:S01]  /*a330*/  IMAD.MOV.U32 R47, RZ, RZ, R25 ;  /* 0x000000ffff2f7224 */ /* 0x000fe200078e0019 */
[----:B------:R0:W0:Y:S02]  /*a340*/  @!UP1 SYNCS.EXCH.64 URZ, [UR9+0x12008], UR4 ;  /* 0x0120080409ff95b2 */ /* 0x0000240008000100 */
[----:B------:R1:W-:Y:S02]  /*a350*/  STL [R1+0x1c4], R18 ;  /* 0x0001c41201007387 */ /* 0x0003e40000100800 */
[----:B-1----:R-:W-:Y:S01]  /*a360*/  @P6 IMAD.MOV.U32 R10, RZ, RZ, R22 ;  /* 0x000000ffff0a6224 */ /* 0x002fe200078e0016 */
[----:B------:R-:W-:Y:S01]  /*a370*/  IABS R22, R21 ;  /* 0x0000001500167213 */ /* 0x000fe20000000000 */
[----:B------:R-:W-:Y:S01]  /*a380*/  @P6 IMAD.MOV.U32 R11, RZ, RZ, R55 ;  /* 0x000000ffff0b6224 */ /* 0x000fe200078e0037 */
[----:B------:R1:W-:Y:S01]  /*a390*/  STL [R1+0x1c0], R21 ;  /* 0x0001c01501007387 */ /* 0x0003e20000100800 */
[----:B------:R-:W-:-:S03]  /*a3a0*/  IMAD.MOV R9, RZ, RZ, -R9 ;  /* 0x000000ffff097224 */ /* 0x000fc600078e0a09 */
[----:B------:R0:W2:Y:S01]  /*a3b0*/  @P6 LDG.E.U8 R57, desc[UR24][R10.64] ;  /* 0x000000180a396981 */ /* 0x0000a2000c1e1100 */
[----:B------:R-:W-:Y:S02]  /*a3c0*/  IABS R18, R18 ;  /* 0x0000001200127213 */ /* 0x000fe40000000000 */
[----:B-1----:R-:W-:Y:S01]  /*a3d0*/  IABS R21, R16 ;  /* 0x0000001000157213 */ /* 0x002fe20000000000 */
[----:B------:R-:W-:-:S04]  /*a3e0*/  IMAD R19, R14, R9, R19 ;  /* 0x000000090e137224 */ /* 0x000fc800078e0213 */
[C---:B0-----:R-:W-:Y:S01]  /*a3f0*/  IMAD.HI.U32 R11, R15.reuse, R21, RZ ;  /* 0x000000150f0b7227 */ /* 0x041fe200078e00ff */
[----:B------:R0:W-:Y:S03]  /*a400*/  STL [R1+0x1dc], R16 ;  /* 0x0001dc1001007387 */ /* 0x0001e60000100800 */
[----:B------:R-:W-:-:S04]  /*a410*/  IMAD.HI.U32 R10, R15, R22, RZ ;  /* 0x000000160f0a7227 */ /* 0x000fc800078e00ff */
[----:B------:R-:W-:-:S04]  /*a420*/  IMAD.HI.U32 R9, R15, R18, RZ ;  /* 0x000000120f097227 */ /* 0x000fc800078e00ff */
[----:B------:R-:W-:Y:S01]  /*a430*/  IMAD.MOV R11, RZ, RZ, -R11 ;  /* 0x000000ffff0b7224 */ /* 0x000fe200078e0a0b */
[----:B0-----:R-:W-:Y:S01]  /*a440*/  LEA.HI R16, R92, R91, RZ, 0x1a ;  /* 0x0000005b5c107211 */ /* 0x001fe200078fd0ff */
[----:B------:R-:W-:Y:S02]  /*a450*/  IMAD.MOV R10, RZ, RZ, -R10 ;  /* 0x000000ffff0a7224 */ /* 0x000fe400078e0a0a */
[----:B------:R-:W-:Y:S02]  /*a460*/  IMAD.MOV R9, RZ, RZ, -R9 ;  /* 0x000000ffff097224 */ /* 0x000fe400078e0a09 */
[C---:B------:R-:W-:Y:S01]  /*a470*/  IMAD R21, R14.reuse, R11, R21 ;  /* 0x0000000b0e157224 */ /* 0x040fe200078e0215 */
[C---:B------:R-:W-:Y:S01]  /*a480*/  LOP3.LUT R11, R13.reuse, 0xc, RZ, 0xfc, !PT ;  /* 0x0000000c0d0b7812 */ /* 0x040fe200078efcff */
[C---:B------:R-:W-:Y:S02]  /*a490*/  IMAD R22, R14.reuse, R10, R22 ;  /* 0x0000000a0e167224 */ /* 0x040fe400078e0216 */
[----:B------:R-:W-:Y:S01]  /*a4a0*/  IMAD R18, R14, R9, R18 ;  /* 0x000000090e127224 */ /* 0x000fe200078e0212 */
[----:B------:R-:W-:Y:S01]  /*a4b0*/  LOP3.LUT R9, R13, 0x10, RZ, 0xfc, !PT ;  /* 0x000000100d097812 */ /* 0x000fe200078efcff */
[----:B------:R-:W-:Y:S01]  /*a4c0*/  VIADD R10, R16, 0xe ;  /* 0x0000000e100a7836 */ /* 0x000fe20000000000 */
[----:B------:R-:W-:Y:S01]  /*a4d0*/  IABS R20, R11 ;  /* 0x0000000b00147213 */ /* 0x000fe20000000000 */
[----:B------:R-:W-:Y:S01]  /*a4e0*/  STL [R1+0x134], R16 ;  /* 0x0001341001007387 */ /* 0x000fe20000100800 */
[----:B------:R-:W-:-:S02]  /*a4f0*/  IMAD.MOV.U32 R92, RZ, RZ, R93 ;  /* 0x000000ffff5c7224 */ /* 0x000fc400078e005d */
[----:B------:R-:W-:Y:S01]  /*a500*/  IMAD.MOV.U32 R91, RZ, RZ, R23 ;  /* 0x000000ffff5b7224 */ /* 0x000fe200078e0017 */
[----:B------:R-:W-:Y:S01]  /*a510*/  STL [R1+0x19c], R11 ;  /* 0x00019c0b01007387 */ /* 0x000fe20000100800 */
[----:B------:R-:W-:Y:S01]  /*a520*/  IMAD.MOV.U32 R93, RZ, RZ, R24 ;  /* 0x000000ffff5d7224 */ /* 0x000fe200078e0018 */
[----:B------:R-:W-:Y:S02]  /*a530*/  LOP3.LUT R23, R13, 0x12, RZ, 0xfc, !PT ;  /* 0x000000120d177812 */ /* 0x000fe400078efcff */
[----:B------:R-:W-:Y:S01]  /*a540*/  STL [R1+0x26c], R10 ;  /* 0x00026c0a01007387 */ /* 0x000fe20000100800 */
[----:B------:R-:W-:Y:S02]  /*a550*/  IABS R25, R10 ;  /* 0x0000000a00197213 */ /* 0x000fe40000000000 */
[----:B------:R-:W-:Y:S01]  /*a560*/  IABS R24, R9 ;  /* 0x0000000900187213 */ /* 0x000fe20000000000 */
[----:B------:R0:W-:Y:S01]  /*a570*/  STL [R1+0x1b8], R9 ;  /* 0x0001b80901007387 */ /* 0x0001e20000100800 */
[----:B------:R-:W-:-:S02]  /*a580*/  IMAD.MOV.U32 R88, RZ, RZ, R92 ;  /* 0x000000ffff587224 */ /* 0x000fc400078e005c */
[----:B------:R-:W-:Y:S01]  /*a590*/  IMAD.MOV.U32 R92, RZ, RZ, R46 ;  /* 0x000000ffff5c7224 */ /* 0x000fe200078e002e */
[----:B------:R1:W-:Y:S01]  /*a5a0*/  STL [R1+0x194], R23 ;  /* 0x0001941701007387 */ /* 0x0003e20000100800 */
[----:B------:R-:W-:Y:S02]  /*a5b0*/  IMAD.MOV.U32 R46, RZ, RZ, R27 ;  /* 0x000000ffff2e7224 */ /* 0x000fe400078e001b */
[C---:B0-----:R-:W-:Y:S01]  /*a5c0*/  IMAD.HI.U32 R9, R15.reuse, R20, RZ ;  /* 0x000000140f097227 */ /* 0x041fe200078e00ff */
[----:B------:R0:W-:Y:S01]  /*a5d0*/  STL [R1+0x1ac], R28 ;  /* 0x0001ac1c01007387 */ /* 0x0001e20000100800 */
[----:B------:R-:W-:Y:S02]  /*a5e0*/  IABS R27, R26 ;  /* 0x0000001a001b7213 */ /* 0x000fe40000000000 */
[----:B------:R-:W-:Y:S01]  /*a5f0*/  IMAD.HI.U32 R10, R15, R25, RZ ;  /* 0x000000190f0a7227 */ /* 0x000fe200078e00ff */
[----:B-1----:R-:W-:Y:S01]  /*a600*/  IABS R23, R23 ;  /* 0x0000001700177213 */ /* 0x002fe20000000000 */
[----:B------:R1:W-:Y:S02]  /*a610*/  STL [R1+0x1b4], R26 ;  /* 0x0001b41a01007387 */ /* 0x0003e40000100800 */
[----:B------:R-:W-:-:S02]  /*a620*/  IMAD.MOV R9, RZ, RZ, -R9 ;  /* 0x000000ffff097224 */ /* 0x000fc400078e0a09 */
[----:B------:R-:W-:Y:S01]  /*a630*/  IMAD.MOV R10, RZ, RZ, -R10 ;  /* 0x000000ffff0a7224 */ /* 0x000fe200078e0a0a */
[----:B0-----:R-:W-:Y:S01]  /*a640*/  IABS R28, R28 ;  /* 0x0000001c001c7213 */ /* 0x001fe20000000000 */
[----:B------:R-:W-:Y:S02]  /*a650*/  IMAD R20, R14, R9, R20 ;  /* 0x000000090e147224 */ /* 0x000fe400078e0214 */
[----:B------:R-:W-:Y:S01]  /*a660*/  IMAD.HI.U32 R11, R15, R24, RZ ;  /* 0x000000180f0b7227 */ /* 0x000fe200078e00ff */
[----:B-1----:R-:W-:-:S03]  /*a670*/  LOP3.LUT R26, R13, 0x18, RZ, 0xfc, !PT ;  /* 0x000000180d1a7812 */ /* 0x002fc600078efcff */
[----:B------:R-:W-:Y:S02]  /*a680*/  IMAD.MOV.U32 R83, RZ, RZ, R86 ;  /* 0x000000ffff537224 */ /* 0x000fe400078e0056 */
[----:B------:R-:W-:Y:S01]  /*a690*/  IMAD.HI.U32 R9, R15, R23, RZ ;  /* 0x000000170f097227 */ /* 0x000fe200078e00ff */
[----:B------:R0:W-:Y:S03]  /*a6a0*/  STL [R1+0x180], R26 ;  /* 0x0001801a01007387 */ /* 0x0001e60000100800 */
[----:B------:R-:W-:Y:S01]  /*a6b0*/  IMAD.MOV.U32 R86, RZ, RZ, R30 ;  /* 0x000000ffff567224 */ /* 0x000fe200078e001e */
[----:B------:R-:W-:Y:S01]  /*a6c0*/  LOP3.LUT R30, R13, 0x1a, RZ, 0xfc, !PT ;  /* 0x0000001a0d1e7812 */ /* 0x000fe200078efcff */
[----:B------:R-:W-:Y:S02]  /*a6d0*/  IMAD R25, R14, R10, R25 ;  /* 0x0000000a0e197224 */ /* 0x000fe400078e0219 */
[----:B------:R-:W-:-:S02]  /*a6e0*/  IMAD.MOV R11, RZ, RZ, -R11 ;  /* 0x000000ffff0b7224 */ /* 0x000fc400078e0a0b */
[----:B------:R-:W-:Y:S01]  /*a6f0*/  IMAD.HI.U32 R10, R15, R28, RZ ;  /* 0x0000001c0f0a7227 */ /* 0x000fe200078e00ff */
[----:B0-----:R-:W-:-:S03]  /*a700*/  IABS R26, R26 ;  /* 0x0000001a001a7213 */ /* 0x001fc60000000000 */
[----:B------:R-:W-:Y:S01]  /*a710*/  IMAD.MOV R9, RZ, RZ, -R9 ;  /* 0x000000ffff097224 */ /* 0x000fe200078e0a09 */
[----:B------:R0:W-:Y:S01]  /*a720*/  STL [R1+0x198], R30 ;  /* 0x0001981e01007387 */ /* 0x0001e20000100800 */
[C---:B------:R-:W-:Y:S02]  /*a730*/  IMAD R24, R14.reuse, R11, R24 ;  /* 0x0000000b0e187224 */ /* 0x040fe400078e0218 */
[----:B------:R-:W-:Y:S02]  /*a740*/  IMAD.MOV R10, RZ, RZ, -R10 ;  /* 0x000000ffff0a7224 */ /* 0x000fe400078e0a0a */
[----:B------:R-:W-:Y:S02]  /*a750*/  IMAD R23, R14, R9, R23 ;  /* 0x000000090e177224 */ /* 0x000fe400078e0217 */
[----:B------:R-:W-:Y:S01]  /*a760*/  IMAD.HI.U32 R11, R15, R27, RZ ;  /* 0x0000001b0f0b7227 */ /* 0x000fe200078e00ff */
[----:B0-----:R-:W-:-:S03]  /*a770*/  IABS R30, R30 ;  /* 0x0000001e001e7213 */ /* 0x001fc60000000000 */
[C---:B------:R-:W-:Y:S01]  /*a780*/  IMAD.HI.U32 R9, R15.reuse, R26, RZ ;  /* 0x0000001a0f097227 */ /* 0x040fe200078e00ff */
[----:B------:R0:W-:Y:S03]  /*a790*/  STL [R1+0x1a8], R29 ;  /* 0x0001a81d01007387 */ /* 0x0001e60000100800 */
[----:B------:R-:W-:Y:S02]  /*a7a0*/  IMAD R28, R14, R10, R28 ;  /* 0x0000000a0e1c7224 */ /* 0x000fe400078e021c */
[----:B------:R-:W-:Y:S02]  /*a7b0*/  IMAD.MOV R11, RZ, RZ, -R11 ;  /* 0x000000ffff0b7224 */ /* 0x000fe400078e0a0b */
[----:B------:R-:W-:Y:S01]  /*a7c0*/  IMAD.HI.U32 R10, R15, R30, RZ ;  /* 0x0000001e0f0a7227 */ /* 0x000fe200078e00ff */
[----:B0-----:R-:W-:-:S03]  /*a7d0*/  IABS R29, R29 ;  /* 0x0000001d001d7213 */ /* 0x001fc60000000000 */
[----:B------:R-:W-:Y:S02]  /*a7e0*/  IMAD.MOV R9, RZ, RZ, -R9 ;  /* 0x000000ffff097224 */ /* 0x000fe400078e0a09 */
[C---:B------:R-:W-:Y:S02]  /*a7f0*/  IMAD R27, R14.reuse, R11, R27 ;  /* 0x0000000b0e1b7224 */ /* 0x040fe400078e021b */
[----:B------:R-:W-:Y:S02]  /*a800*/  IMAD.MOV R10, RZ, RZ, -R10 ;  /* 0x000000ffff0a7224 */ /* 0x000fe400078e0a0a */
[----:B------:R-:W-:Y:S01]  /*a810*/  IMAD R26, R14, R9, R26 ;  /* 0x000000090e1a7224 */ /* 0x000fe200078e021a */
[----:B------:R-:W-:Y:S01]  /*a820*/  LOP3.LUT R9, R13, 0x22, RZ, 0xfc, !PT ;  /* 0x000000220d097812 */ /* 0x000fe200078efcff */
[----:B------:R-:W-:Y:S02]  /*a830*/  IMAD.MOV.U32 R55, RZ, RZ, R46 ;  /* 0x000000ffff377224 */ /* 0x000fe400078e002e */
[----:B------:R-:W-:-:S04]  /*a840*/  IMAD.HI.U32 R11, R15, R29, RZ ;  /* 0x0000001d0f0b7227 */ /* 0x000fc800078e00ff */
[----:B------:R-:W-:Y:S02]  /*a850*/  IMAD.MOV.U32 R82, RZ, RZ, R83 ;  /* 0x000000ffff527224 */ /* 0x000fe400078e0053 */
[----:B------:R-:W-:Y:S02]  /*a860*/  IMAD.MOV.U32 R83, RZ, RZ, R84 ;  /* 0x000000ffff537224 */ /* 0x000fe400078e0054 */
[----:B------:R-:W-:Y:S01]  /*a870*/  IMAD.MOV.U32 R84, RZ, RZ, R31 ;  /* 0x000000ffff547224 */ /* 0x000fe200078e001f */
[----:B------:R-:W-:Y:S01]  /*a880*/  IABS R31, R9 ;  /* 0x00000009001f7213 */ /* 0x000fe20000000000 */
[----:B------:R-:W-:Y:S01]  /*a890*/  IMAD R30, R14, R10, R30 ;  /* 0x0000000a0e1e7224 */ /* 0x000fe200078e021e */
[----:B------:R-:W-:Y:S01]  /*a8a0*/  LOP3.LUT R10, R13, 0x20, RZ, 0xfc, !PT ;  /* 0x000000200d0a7812 */ /* 0x000fe200078efcff */
[----:B------:R-:W-:Y:S02]  /*a8b0*/  VIADD R16, R16, 0x1e ;  /* 0x0000001e10107836 */ /* 0x000fe40000000000 */
[----:B------:R-:W-:-:S02]  /*a8c0*/  IMAD.MOV R11, RZ, RZ, -R11 ;  /* 0x000000ffff0b7224 */ /* 0x000fc400078e0a0b */
[----:B------:R-:W-:Y:S02]  /*a8d0*/  IMAD.MOV.U32 R78, RZ, RZ, R55 ;  /* 0x000000ffff4e7224 */ /* 0x000fe400078e0037 */
[----:B------:R-:W-:Y:S02]  /*a8e0*/  IMAD.MOV.U32 R55, RZ, RZ, R81 ;  /* 0x000000ffff377224 */ /* 0x000fe400078e0051 */
[----:B------:R-:W-:Y:S01]  /*a8f0*/  IMAD.MOV.U32 R81, RZ, RZ, R34 ;  /* 0x000000ffff517224 */ /* 0x000fe200078e0022 */
[----:B------:R-:W-:Y:S01]  /*a900*/  LOP3.LUT R34, R13, 0x26, RZ, 0xfc, !PT ;  /* 0x000000260d227812 */ /* 0x000fe200078efcff */
[----:B------:R-:W-:Y:S01]  /*a910*/  IMAD.MOV.U32 R46, RZ, RZ, R33 ;  /* 0x000000ffff2e7224 */ /* 0x000fe200078e0021 */
[----:B------:R0:W-:Y:S01]  /*a920*/  STL [R1+0x268], R16 ;  /* 0x0002681001007387 */ /* 0x0001e20000100800 */
[----:B------:R-:W-:Y:S01]  /*a930*/  IMAD R29, R14, R11, R29 ;  /* 0x0000000b0e1d7224 */ /* 0x000fe200078e021d */
[----:B------:R-:W-:Y:S01]  /*a940*/  IABS R33, R16 ;  /* 0x0000001000217213 */ /* 0x000fe20000000000 */
[----:B------:R-:W-:Y:S01]  /*a950*/  IMAD.HI.U32 R11, R15, R31, RZ ;  /* 0x0000001f0f0b7227 */ /* 0x000fe200078e00ff */
[----:B------:R-:W-:Y:S04]  /*a960*/  STL [R1+0x188], R10 ;  /* 0x0001880a01007387 */ /* 0x000fe80000100800 */
[----:B------:R-:W-:Y:S01]  /*a970*/  STL [R1+0x184], R9 ;  /* 0x0001840901007387 */ /* 0x000fe20000100800 */
[----:B0-----:R-:W-:-:S03]  /*a980*/  LOP3.LUT R16, R13, 0x28, RZ, 0xfc, !PT ;  /* 0x000000280d107812 */ /* 0x001fc600078efcff */
[----:B------:R0:W-:Y:S01]  /*a990*/  STL [R1+0x164], R35 ;  /* 0x0001642301007387 */ /* 0x0001e20000100800 */
[----:B------:R-:W-:-:S03]  /*a9a0*/  IMAD.MOV R11, RZ, RZ, -R11 ;  /* 0x000000ffff0b7224 */ /* 0x000fc600078e0a0b */
[----:B------:R1:W-:Y:S01]  /*a9b0*/  STL [R1+0x178], R34 ;  /* 0x0001782201007387 */ /* 0x0003e20000100800 */
[----:B------:R-:W-:Y:S01]  /*a9c0*/  IMAD R31, R14, R11, R31 ;  /* 0x0000000b0e1f7224 */ /* 0x000fe200078e021f */
[----:B0-----:R-:W-:Y:S02]  /*a9d0*/  IABS R35, R34 ;  /* 0x0000002200237213 */ /* 0x001fe40000000000 */
[----:B-1----:R-:W-:-:S05]  /*a9e0*/  IABS R34, R16 ;  /* 0x0000001000227213 */ /* 0x002fca0000000000 */
[----:B------:R-:W-:-:S04]  /*a9f0*/  IMAD.HI.U32 R11, R15, R34, RZ ;  /* 0x000000220f0b7227 */ /* 0x000fc800078e00ff */
[----:B------:R-:W-:-:S04]  /*aa00*/  IMAD.MOV R11, RZ, RZ, -R11 ;  /* 0x000000ffff0b7224 */ /* 0x000fc800078e0a0b */
[----:B------:R-:W-:Y:S02]  /*aa10*/  IMAD R34, R14, R11, R34 ;  /* 0x0000000b0e227224 */ /* 0x000fe400078e0222 */
[----:B------:R-:W0:Y:S01]  /*aa20*/  S2R R11, SR_TID.X ;  /* 0x00000000000b7919 */ /* 0x000e220000002100 */
[----:B------:R-:W-:Y:S01]  /*aa30*/  IABS R32, R10 ;  /* 0x0000000a00207213 */ /* 0x000fe20000000000 */
[----:B------:R-:W-:-:S04]  /*aa40*/  IMAD.HI.U32 R9, R15, R33, RZ ;  /* 0x000000210f097227 */ /* 0x000fc800078e00ff */
[----:B------:R-:W-:Y:S01]  /*aa50*/  IMAD.HI.U32 R10, R15, R32, RZ ;  /* 0x000000200f0a7227 */ /* 0x000fe200078e00ff */
[----:B------:R1:W-:Y:S03]  /*aa60*/  STL [R1+0x174], R16 ;  /* 0x0001741001007387 */ /* 0x0003e60000100800 */
[----:B------:R-:W-:Y:S02]  /*aa70*/  IMAD.MOV.U32 R77, RZ, RZ, R78 ;  /* 0x000000ffff4d7224 */ /* 0x000fe400078e004e */
[----:B------:R-:W-:Y:S02]  /*aa80*/  IMAD.MOV R10, RZ, RZ, -R10 ;  /* 0x000000ffff0a7224 */ /* 0x000fe400078e0a0a */
[----:B------:R-:W-:Y:S02]  /*aa90*/  IMAD.MOV.U32 R78, RZ, RZ, R80 ;  /* 0x000000ffff4e7224 */ /* 0x000fe400078e0050 */
[----:B------:R-:W-:-:S02]  /*aaa0*/  IMAD.MOV.U32 R80, RZ, RZ, R85 ;  /* 0x000000ffff507224 */ /* 0x000fc400078e0055 */
[----:B-1----:R-:W-:Y:S02]  /*aab0*/  IMAD.MOV.U32 R16, RZ, RZ, R79 ;  /* 0x000000ffff107224 */ /* 0x002fe400078e004f */
[----:B------:R-:W-:Y:S02]  /*aac0*/  IMAD.MOV.U32 R79, RZ, RZ, R81 ;  /* 0x000000ffff4f7224 */ /* 0x000fe400078e0051 */
[----:B------:R-:W-:Y:S02]  /*aad0*/  IMAD.MOV R9, RZ, RZ, -R9 ;  /* 0x000000ffff097224 */ /* 0x000fe400078e0a09 */
[----:B------:R-:W-:Y:S02]  /*aae0*/  IMAD.MOV.U32 R81, RZ, RZ, R90 ;  /* 0x000000ffff517224 */ /* 0x000fe400078e005a */
[----:B------:R-:W-:Y:S02]  /*aaf0*/  IMAD.MOV.U32 R85, RZ, RZ, R91 ;  /* 0x000000ffff557224 */ /* 0x000fe400078e005b */
[----:B------:R-:W-:-:S02]  /*ab00*/  IMAD.MOV.U32 R90, RZ, RZ, R93 ;  /* 0x000000ffff5a7224 */ /* 0x000fc400078e005d */
[----:B------:R-:W-:Y:S02]  /*ab10*/  IMAD.MOV.U32 R91, RZ, RZ, R47 ;  /* 0x000000ffff5b7224 */ /* 0x000fe400078e002f */
[----:B------:R-:W-:Y:S02]  /*ab20*/  IMAD R32, R14, R10, R32 ;  /* 0x0000000a0e207224 */ /* 0x000fe400078e0220 */
[----:B------:R-:W-:Y:S01]  /*ab30*/  IMAD.MOV.U32 R93, RZ, RZ, R38 ;  /* 0x000000ffff5d7224 */ /* 0x000fe200078e0026 */
[C---:B------:R-:W-:Y:S01]  /*ab40*/  LOP3.LUT R38, R13.reuse, 0x2a, RZ, 0xfc, !PT ;  /* 0x0000002a0d267812 */ /* 0x040fe200078efcff */
[----:B------:R-:W-:Y:S01]  /*ab50*/  IMAD.MOV.U32 R47, RZ, RZ, R17 ;  /* 0x000000ffff2f7224 */ /* 0x000fe200078e0011 */
[----:B------:R-:W-:Y:S01]  /*ab60*/  LOP3.LUT R17, R13, 0x2c, RZ, 0xfc, !PT ;  /* 0x0000002c0d117812 */ /* 0x000fe200078efcff */
[----:B------:R-:W-:-:S04]  /*ab70*/  IMAD.HI.U32 R10, R15, R35, RZ ;  /* 0x000000230f0a7227 */ /* 0x000fc800078e00ff */
[----:B------:R-:W-:Y:S02]  /*ab80*/  IMAD R33, R14, R9, R33 ;  /* 0x000000090e217224 */ /* 0x000fe400078e0221 */
[----:B------:R-:W-:Y:S01]  /*ab90*/  IMAD.HI.U32 R9, R15, R36, RZ ;  /* 0x000000240f097227 */ /* 0x000fe200078e00ff */
[----:B------:R1:W-:Y:S03]  /*aba0*/  STL [R1+0x150], R38 ;  /* 0x0001502601007387 */ /* 0x0003e60000100800 */
[----:B------:R-:W-:Y:S02]  /*abb0*/  IMAD.MOV.U32 R76, RZ, RZ, R78 ;  /* 0x000000ffff4c7224 */ /* 0x000fe400078e004e */
[----:B------:R-:W-:Y:S02]  /*abc0*/  IMAD.MOV.U32 R75, RZ, RZ, R16 ;  /* 0x000000ffff4b7224 */ /* 0x000fe400078e0010 */
[----:B------:R-:W-:Y:S01]  /*abd0*/  IMAD.MOV.U32 R78, RZ, RZ, R37 ;  /* 0x000000ffff4e7224 */ /* 0x000fe200078e0025 */
[----:B------:R-:W-:Y:S01]  /*abe0*/  IABS R37, R17 ;  /* 0x0000001100257213 */ /* 0x000fe20000000000 */
[----:B------:R-:W-:-:S02]  /*abf0*/  IMAD.MOV R10, RZ, RZ, -R10 ;  /* 0x000000ffff0a7224 */ /* 0x000fc400078e0a0a */
[----:B------:R-:W-:Y:S01]  /*ac00*/  IMAD.MOV.U32 R16, RZ, RZ, R79 ;  /* 0x000000ffff107224 */ /* 0x000fe200078e004f */
[----:B-1----:R-:W-:Y:S01]  /*ac10*/  IABS R38, R38 ;  /* 0x0000002600267213 */ /* 0x002fe20000000000 */
[----:B------:R-:W-:Y:S02]  /*ac20*/  IMAD.MOV.U32 R79, RZ, RZ, R80 ;  /* 0x000000ffff4f7224 */ /* 0x000fe400078e0050 */
[----:B------:R-:W-:Y:S02]  /*ac30*/  IMAD.MOV R9, RZ, RZ, -R9 ;  /* 0x000000ffff097224 */ /* 0x000fe400078e0a09 */
[----:B------:R-:W-:Y:S02]  /*ac40*/  IMAD.MOV.U32 R80, RZ, RZ, R81 ;  /* 0x000000ffff507224 */ /* 0x000fe400078e0051 */
[----:B------:R-:W-:Y:S02]  /*ac50*/  IMAD.MOV.U32 R81, RZ, RZ, R85 ;  /* 0x000000ffff517224 */ /* 0x000fe400078e0055 */
[----:B------:R-:W-:-:S02]  /*ac60*/  IMAD R35, R14, R10, R35 ;  /* 0x0000000a0e237224 */ /* 0x000fc400078e0223 */
[----:B------:R-:W-:Y:S01]  /*ac70*/  IMAD.MOV.U32 R85, RZ, RZ, R88 ;  /* 0x000000ffff557224 */ /* 0x000fe200078e0058 */
[----:B0-----:R-:W-:Y:S01]  /*ac80*/  LOP3.LUT R88, R11, 0x7f, RZ, 0xc0, !PT ;  /* 0x0000007f0b587812 */ /* 0x001fe200078ec0ff */
[----:B------:R-:W-:Y:S01]  /*ac90*/  IMAD.HI.U32 R10, R15, R37, RZ ;  /* 0x000000250f0a7227 */ /* 0x000fe200078e00ff */
[----:B------:R-:W-:-:S03]  /*aca0*/  IADD3 R11, P2, PT, R3, UR14, RZ ;  /* 0x0000000e030b7c10 */ /* 0x000fc6000ff5e0ff */
[----:B------:R-:W-:Y:S02]  /*acb0*/  IMAD R36, R14, R9, R36 ;  /* 0x000000090e247224 */ /* 0x000fe400078e0224 */
[----:B------:R-:W-:Y:S01]  /*acc0*/  IMAD.HI.U32 R9, R15, R38, RZ ;  /* 0x000000260f097227 */ /* 0x000fe200078e00ff */
[----:B------:R-:W-:-:S03]  /*acd0*/  IADD3.X R69, PT, PT, R4, UR17, RZ, P2, !PT ;  /* 0x0000001104457c10 */ /* 0x000fc600097fe4ff */
[----:B------:R-:W-:Y:S02]  /*ace0*/  IMAD.MOV R10, RZ, RZ, -R10 ;  /* 0x000000ffff0a7224 */ /* 0x000fe400078e0a0a */
[----:B------:R-:W-:Y:S01]  /*acf0*/  IMAD.MOV R9, RZ, RZ, -R9 ;  /* 0x000000ffff097224 */ /* 0x000fe200078e0a09 */
[----:B------:R0:W-:Y:S01]  /*ad00*/  STL [R1+0xab0], R11 ;  /* 0x000ab00b01007387 */ /* 0x0001e20000100800 */
[C---:B------:R-:W-:Y:S02]  /*ad10*/  IMAD R37, R14.reuse, R10, R37 ;  /* 0x0000000a0e257224 */ /* 0x040fe400078e0225 */
[----:B------:R-:W-:Y:S02]  /*ad20*/  @P5 IMAD.MOV.U32 R10, RZ, RZ, R11 ;  /* 0x000000ffff0a5224 */ /* 0x000fe400078e000b */
[----:B------:R-:W-:Y:S01]  /*ad30*/  IMAD R38, R14, R9, R38 ;  /* 0x000000090e267224 */ /* 0x000fe200078e0226 */
[----:B------:R-:W-:Y:S01]  /*ad40*/  IADD3 R9, P2, PT, R5, UR14, RZ ;  /* 0x0000000e05097c10 */ /* 0x000fe2000ff5e0ff */
[----:B0-----:R-:W-:Y:S01]  /*ad50*/  @P5 IMAD.MOV.U32 R11, RZ, RZ, R69 ;  /* 0x000000ffff0b5224 */ /* 0x001fe200078e0045 */
[----:B------:R0:W-:Y:S04]  /*ad60*/  STL [R1+0xaac], R69 ;  /* 0x000aac4501007387 */ /* 0x0001e80000100800 */
[----:B------:R1:W2:Y:S04]  /*ad70*/  @P5 LDG.E.U8 R41, desc[UR24][R10.64] ;  /* 0x000000180a295981 */ /* 0x0002a8000c1e1100 */
[----:B------:R3:W-:Y:S01]  /*ad80*/  STL [R1+0xab8], R9 ;  /* 0x000ab80901007387 */ /* 0x0007e20000100800 */
[----:B0-----:R-:W-:-:S03]  /*ad90*/  IADD3.X R69, PT, PT, R6, UR17, RZ, P2, !PT ;  /* 0x0000001106457c10 */ /* 0x001fc600097fe4ff */
[----:B------:R-:W-:Y:S01]  /*ada0*/  STS.U8 [R88+UR9], R39 ;  /* 0x0000002758007988 */ /* 0x000fe20008000009 */
[----:B-1----:R-:W-:-:S03]  /*adb0*/  @P5 IMAD.MOV.U32 R10, RZ, RZ, R9 ;  /* 0x000000ffff0a5224 */ /* 0x002fc600078e0009 */
[----:B------:R-:W-:Y:S01]  /*adc0*/  STS.U8 [R88+UR9+0x2000], R43 ;  /* 0x0020002b58007988 */ /* 0x000fe20008000009 */
[----:B---3--:R-:W-:Y:S01]  /*add0*/  IADD3 R9, P2, PT, R7, UR14, RZ ;  /* 0x0000000e07097c10 */ /* 0x008fe2000ff5e0ff */
[----:B------:R-:W-:Y:S02]  /*ade0*/  @P5 IMAD.MOV.U32 R11, RZ, RZ, R69 ;  /* 0x000000ffff0b5224 */ /* 0x000fe400078e0045 */
[----:B------:R-:W-:Y:S04]  /*adf0*/  STS.U8 [R88+UR9+0x4000], R42 ;  /* 0x0040002a58007988 */ /* 0x000fe80008000009 */
[----:B------:R0:W-:Y:S04]  /*ae00*/  STL [R1+0xab4], R69 ;  /* 0x000ab44501007387 */ /* 0x0001e80000100800 */
[----:B------:R-:W-:Y:S04]  /*ae10*/  STS.U8 [R88+UR9+0x6000], R40 ;  /* 0x0060002858007988 */ /* 0x000fe80008000009 */
[----:B------:R-:W-:Y:S01]  /*ae20*/  STS.U8 [R88+UR9+0x400], R48 ;  /* 0x0004003058007988 */ /* 0x000fe20008000009 */
[----:B0-----:R-:W-:Y:S01]  /*ae30*/  IADD3.X R69, PT, PT, R8, UR17, RZ, P2, !PT ;  /* 0x0000001108457c10 */ /* 0x001fe200097fe4ff */
[----:B------:R-:W-:-:S02]  /*ae40*/  UIMAD UR4, UR12, 0x3d, URZ ;  /* 0x0000003d0c0478a4 */ /* 0x000fc4000f8e02ff */
[----:B------:R-:W-:Y:S01]  /*ae50*/  STS.U8 [R88+UR9+0x2400], R45 ;  /* 0x0024002d58007988 */ /* 0x000fe20008000009 */
[----:B------:R-:W-:Y:S01]  /*ae60*/  PRMT R39, RZ, 0x7610, R39 ;  /* 0x00007610ff277816 */ /* 0x000fe20000000027 */
[----:B------:R-:W0:Y:S02]  /*ae70*/  LDCU UR17, c[0x0][0x3b0] ;  /* 0x00007600ff1177ac */ /* 0x000e240008000800 */
[----:B------:R-:W3:Y:S04]  /*ae80*/  LDL.LU R74, [R1+0x244] ;  /* 0x00024400014a7983 */ /* 0x000ee80000300800 */
[----:B------:R-:W-:Y:S04]  /*ae90*/  STS.U8 [R88+UR9+0x4400], R44 ;  /* 0x0044002c58007988 */ /* 0x000fe80008000009 */
[----:B------:R-:W-:Y:S04]  /*aea0*/  STL [R1+0xac0], R9 ;  /* 0x000ac00901007387 */ /* 0x000fe80000100800 */
[----:B------:R1:W-:Y:S04]  /*aeb0*/  STS.U8 [R88+UR9+0x6400], R75 ;  /* 0x0064004b58007988 */ /* 0x0003e80008000009 */
[----:B------:R-:W-:Y:S01]  /*aec0*/  STL [R1+0xabc], R69 ;  /* 0x000abc4501007387 */ /* 0x000fe20000100800 */
[----:B-1----:R-:W-:-:S03]  /*aed0*/  IMAD.MOV.U32 R75, RZ, RZ, R16 ;  /* 0x000000ffff4b7224 */ /* 0x002fc600078e0010 */
[----:B------:R-:W2:Y:S01]  /*aee0*/  LDL.LU R16, [R1+0x234] ;  /* 0x0002340001107983 */ /* 0x000ea20000300800 */
[----:B------:R-:W-:-:S06]  /*aef0*/  PRMT R40, RZ, 0x7610, R40 ;  /* 0x00007610ff287816 */ /* 0x000fcc0000000028 */
[----:B------:R1:W4:Y:S01]  /*af00*/  @P5 LDG.E.U8 R40, desc[UR24][R10.64] ;  /* 0x000000180a285981 */ /* 0x000322000c1e1100 */
[----:B------:R-:W-:Y:S01]  /*af10*/  USHF.R.S32.HI UR5, URZ, 0x1f, UR4 ;  /* 0x0000001fff057899 */ /* 0x000fe20008011404 */
[----:B-1----:R-:W-:Y:S01]  /*af20*/  @P5 IMAD.MOV.U32 R10, RZ, RZ, R9 ;  /* 0x000000ffff0a5224 */ /* 0x002fe200078e0009 */
[----:B------:R-:W-:Y:S01]  /*af30*/  SHF.R.U64 R9, R12, 0x2, RZ ;  /* 0x000000020c097819 */ /* 0x000fe200000012ff */
[----:B------:R-:W-:-:S03]  /*af40*/  @P5 IMAD.MOV.U32 R11, RZ, RZ, R69 ;  /* 0x000000ffff0b5224 */ /* 0x000fc600078e0045 */
[----:B------:R-:W-:Y:S02]  /*af50*/  LOP3.LUT P2, RZ, R9, 0x1, RZ, 0xc0, !PT ;  /* 0x0000000109ff7812 */ /* 0x000fe4000784c0ff */
[----:B------:R-:W-:Y:S01]  /*af60*/  IADD3 R9, P4, PT, R0, UR4, RZ ;  /* 0x0000000400097c10 */ /* 0x000fe2000ff9e0ff */
[----:B------:R1:W4:Y:S01]  /*af70*/  @P5 LDG.E.U8 R39, desc[UR24][R10.64] ;  /* 0x000000180a275981 */ /* 0x000322000c1e1100 */
[----:B------:R-:W-:-:S03]  /*af80*/  PRMT R45, RZ, 0x7610, R45 ;  /* 0x00007610ff2d7816 */ /* 0x000fc6000000002d */
[----:B------:R-:W-:Y:S01]  /*af90*/  STL [R1+0xb70], R9 ;  /* 0x000b700901007387 */ /* 0x000fe20000100800 */
[----:B-1----:R-:W-:-:S05]  /*afa0*/  IADD3.X R10, PT, PT, R2, UR5, RZ, P4, !PT ;  /* 0x00000005020a7c10 */ /* 0x002fca000a7fe4ff */
[----:B------:R1:W-:Y:S01]  /*afb0*/  STL [R1+0xb6c], R10 ;  /* 0x000b6c0a01007387 */ /* 0x0003e20000100800 */
[----:B------:R-:W-:-:S03]  /*afc0*/  @P2 IMAD.MOV.U32 R11, RZ, RZ, R10 ;  /* 0x000000ffff0b2224 */ /* 0x000fc600078e000a */
[----:B------:R-:W-:Y:S01]  /*afd0*/  STS.U8 [R88+UR9+0x800], R51 ;  /* 0x0008003358007988 */ /* 0x000fe20008000009 */
[----:B-1----:R-:W-:Y:S01]  /*afe0*/  @P2 IMAD.MOV.U32 R10, RZ, RZ, R9 ;  /* 0x000000ffff0a2224 */ /* 0x002fe200078e0009 */
[----:B------:R-:W-:-:S04]  /*aff0*/  IADD3 R9, P4, PT, R3, UR4, RZ ;  /* 0x0000000403097c10 */ /* 0x000fc8000ff9e0ff */
[----:B------:R1:W4:Y:S04]  /*b000*/  @P2 LDG.E.U8 R45, desc[UR24][R10.64] ;  /* 0x000000180a2d2981 */ /* 0x000328000c1e1100 */
[----:B------:R-:W-:Y:S01]  /*b010*/  STL [R1+0xb78], R9 ;  /* 0x000b780901007387 */ /* 0x000fe20000100800 */
[----:B-1----:R-:W-:-:S05]  /*b020*/  IADD3.X R10, PT, PT, R4, UR5, RZ, P4, !PT ;  /* 0x00000005040a7c10 */ /* 0x002fca000a7fe4ff */
[----:B------:R-:W-:Y:S04]  /*b030*/  STL [R1+0xb74], R10 ;  /* 0x000b740a01007387 */ /* 0x000fe80000100800 */
[----:B---3--:R-:W-:Y:S04]  /*b040*/  STS.U8 [R88+UR9+0x2800], R74 ;  /* 0x0028004a58007988 */ /* 0x008fe80008000009 */
[----:B------:R-:W-:Y:S04]  /*b050*/  STS.U8 [R88+UR9+0x4800], R75 ;  /* 0x0048004b58007988 */ /* 0x000fe80008000009 */
[----:B------:R-:W-:Y:S04]  /*b060*/  STS.U8 [R88+UR9+0x6800], R76 ;  /* 0x0068004c58007988 */ /* 0x000fe80008000009 */
[----:B--2---:R-:W-:Y:S04]  /*b070*/  STS.U8 [R88+UR9+0xc00], R16 ;  /* 0x000c001058007988 */ /* 0x004fe80008000009 */
[----:B------:R-:W-:Y:S04]  /*b080*/  STS.U8 [R88+UR9+0x2c00], R77 ;  /* 0x002c004d58007988 */ /* 0x000fe80008000009 */
[----:B------:R-:W-:Y:S04]  /*b090*/  STS.U8 [R88+UR9+0x4c00], R78 ;  /* 0x004c004e58007988 */ /* 0x000fe80008000009 */
[----:B------:R1:W-:Y:S04]  /*b0a0*/  STS.U8 [R88+UR9+0x6c00], R85 ;  /* 0x006c005558007988 */ /* 0x0003e80008000009 */
[----:B-1----:R-:W2:Y:S01]  /*b0b0*/  LDL.LU R85, [R1+0x22c] ;  /* 0x00022c0001557983 */ /* 0x002ea20000300800 */
[----:B------:R-:W-:Y:S01]  /*b0c0*/  PRMT R44, RZ, 0x7610, R44 ;  /* 0x00007610ff2c7816 */ /* 0x000fe2000000002c */
[----:B------:R-:W-:-:S02]  /*b0d0*/  @P2 IMAD.MOV.U32 R11, RZ, RZ, R10 ;  /* 0x000000ffff0b2224 */ /* 0x000fc400078e000a */
[----:B------:R-:W-:Y:S01]  /*b0e0*/  @P2 IMAD.MOV.U32 R10, RZ, RZ, R9 ;  /* 0x000000ffff0a2224 */ /* 0x000fe200078e0009 */
[----:B------:R-:W-:-:S04]  /*b0f0*/  IADD3 R9, P4, PT, R5, UR4, RZ ;  /* 0x0000000405097c10 */ /* 0x000fc8000ff9e0ff */
[----:B------:R1:W3:Y:S01]  /*b100*/  @P2 LDG.E.U8 R44, desc[UR24][R10.64] ;  /* 0x000000180a2c2981 */ /* 0x0002e2000c1e1100 */
[----:B------:R-:W-:-:S03]  /*b110*/  PRMT R43, RZ, 0x7610, R43 ;  /* 0x00007610ff2b7816 */ /* 0x000fc6000000002b */
[----:B------:R-:W-:Y:S01]  /*b120*/  STL [R1+0xb80], R9 ;  /* 0x000b800901007387 */ /* 0x000fe20000100800 */
[----:B-1----:R-:W-:-:S05]  /*b130*/  IADD3.X R10, PT, PT, R6, UR5, RZ, P4, !PT ;  /* 0x00000005060a7c10 */ /* 0x002fca000a7fe4ff */
[----:B------:R1:W-:Y:S01]  /*b140*/  STL [R1+0xb7c], R10 ;  /* 0x000b7c0a01007387 */ /* 0x0003e20000100800 */
[----:B------:R-:W-:-:S03]  /*b150*/  @P2 IMAD.MOV.U32 R11, RZ, RZ, R10 ;  /* 0x000000ffff0b2224 */ /* 0x000fc600078e000a */
[----:B------:R-:W-:Y:S01]  /*b160*/  STS.U8 [R88+UR9+0x1000], R79 ;  /* 0x0010004f58007988 */ /* 0x000fe20008000009 */
[----:B-1----:R-:W-:Y:S01]  /*b170*/  @P2 IMAD.MOV.U32 R10, RZ, RZ, R9 ;  /* 0x000000ffff0a2224 */ /* 0x002fe200078e0009 */
[----:B------:R-:W-:Y:S02]  /*b180*/  IADD3 R9, P4, PT, R7, UR4, RZ ;  /* 0x0000000407097c10 */ /* 0x000fe4000ff9e0ff */
[----:B------:R-:W-:Y:S04]  /*b190*/  STS.U8 [R88+UR9+0x3000], R80 ;  /* 0x0030005058007988 */ /* 0x000fe80008000009 */
[----:B------:R1:W3:Y:S04]  /*b1a0*/  @P2 LDG.E.U8 R43, desc[UR24][R10.64] ;  /* 0x000000180a2b2981 */ /* 0x0002e8000c1e1100 */
[----:B------:R-:W-:Y:S01]  /*b1b0*/  STS.U8 [R88+UR9+0x5000], R52 ;  /* 0x0050003458007988 */ /* 0x000fe20008000009 */
[----:B-1----:R-:W-:-:S03]  /*b1c0*/  IADD3.X R10, PT, PT, R8, UR5, RZ, P4, !PT ;  /* 0x00000005080a7c10 */ /* 0x002fc6000a7fe4ff */
[----:B------:R1:W-:Y:S04]  /*b1d0*/  STS.U8 [R88+UR9+0x7000], R82 ;  /* 0x0070005258007988 */ /* 0x0003e80008000009 */
[----:B------:R-:W-:Y:S04]  /*b1e0*/  STL [R1+0xb88], R9 ;  /* 0x000b880901007387 */ /* 0x000fe80000100800 */
[----:B------:R0:W-:Y:S01]  /*b1f0*/  STL [R1+0xb84], R10 ;  /* 0x000b840a01007387 */ /* 0x0001e20000100800 */
[----:B-1----:R-:W-:Y:S02]  /*b200*/  IMAD.MOV.U32 R82, RZ, RZ, R83 ;  /* 0x000000ffff527224 */ /* 0x002fe400078e0053 */
[----:B------:R-:W-:-:S02]  /*b210*/  IMAD.MOV.U32 R83, RZ, RZ, R84 ;  /* 0x000000ffff537224 */ /* 0x000fc400078e0054 */
[----:B------:R-:W3:Y:S01]  /*b220*/  LDL.LU R84, [R1+0x210] ;  /* 0x0002100001547983 */ /* 0x000ee20000300800 */
[----:B------:R-:W-:Y:S01]  /*b230*/  PRMT R42, RZ, 0x7610, R42 ;  /* 0x00007610ff2a7816 */ /* 0x000fe2000000002a */
[----:B------:R-:W-:Y:S01]  /*b240*/  @P2 IMAD.MOV.U32 R11, RZ, RZ, R10 ;  /* 0x000000ffff0b2224 */ /* 0x000fe200078e000a */
[----:B------:R-:W-:Y:S01]  /*b250*/  UIMAD UR4, UR12, 0x6, URZ ;  /* 0x000000060c0478a4 */ /* 0x000fe2000f8e02ff */
[----:B0-----:R-:W-:Y:S02]  /*b260*/  @P2 IMAD.MOV.U32 R10, RZ, RZ, R9 ;  /* 0x000000ffff0a2224 */ /* 0x001fe400078e0009 */
[----:B------:R-:W-:Y:S01]  /*b270*/  VIADD R9, R89, 0xfffffff9 ;  /* 0xfffffff959097836 */ /* 0x000fe20000000000 */
[----:B------:R-:W-:Y:S02]  /*b280*/  USHF.R.S32.HI UR5, URZ, 0x1f, UR4 ;  /* 0x0000001fff057899 */ /* 0x000fe40008011404 */
[----:B------:R0:W3:Y:S02]  /*b290*/  @P2 LDG.E.U8 R42, desc[UR24][R10.64] ;  /* 0x000000180a2a2981 */ /* 0x0000e4000c1e1100 */
[----:B------:R-:W-:-:S02]  /*b2a0*/  ISETP.GE.U32.AND P2, PT, R9, 0x7fffffba, PT ;  /* 0x7fffffba0900780c */ /* 0x000fc40003f46070 */
[----:B------:R-:W-:Y:S01]  /*b2b0*/  IADD3 R9, P4, PT, R0, UR4, RZ ;  /* 0x0000000400097c10 */ /* 0x000fe2000ff9e0ff */
[----:B------:R-:W-:Y:S03]  /*b2c0*/  STS.U8 [R88+UR9+0x1400], R55 ;  /* 0x0014003758007988 */ /* 0x000fe60008000009 */
[----:B0-----:R-:W-:Y:S01]  /*b2d0*/  IADD3.X R10, PT, PT, R2, UR5, RZ, P4, !PT ;  /* 0x00000005020a7c10 */ /* 0x001fe2000a7fe4ff */
[----:B------:R-:W-:Y:S04]  /*b2e0*/  STL [R1+0x370], R9 ;  /* 0x0003700901007387 */ /* 0x000fe80000100800 */
[----:B------:R-:W-:Y:S04]  /*b2f0*/  STL [R1+0x36c], R10 ;  /* 0x00036c0a01007387 */ /* 0x000fe80000100800 */
[----:B--2---:R0:W-:Y:S04]  /*b300*/  STS.U8 [R88+UR9+0x3400], R85 ;  /* 0x0034005558007988 */ /* 0x0041e80008000009 */
[----:B------:R-:W-:Y:S01]  /*b310*/  STS.U8 [R88+UR9+0x5400], R81 ;  /* 0x0054005158007988 */ /* 0x000fe20008000009 */
[----:B0-----:R-:W-:-:S02]  /*b320*/  IMAD.MOV.U32 R85, RZ, RZ, R86 ;  /* 0x000000ffff557224 */ /* 0x001fc400078e0056 */
[----:B------:R-:W-:Y:S02]  /*b330*/  IMAD.MOV.U32 R86, RZ, RZ, R87 ;  /* 0x000000ffff567224 */ /* 0x000fe400078e0057 */
[----:B------:R-:W2:Y:S04]  /*b340*/  LDL.LU R87, [R1+0x228] ;  /* 0x0002280001577983 */ /* 0x000ea80000300800 */
[----:B------:R0:W-:Y:S04]  /*b350*/  STS.U8 [R88+UR9+0x7400], R47 ;  /* 0x0074002f58007988 */ /* 0x0001e80008000009 */
[----:B0-----:R-:W4:Y:S01]  /*b360*/  LDL.LU R47, [R1+0x1f8] ;  /* 0x0001f800012f7983 */ /* 0x001f220000300800 */
[----:B------:R-:W-:Y:S01]  /*b370*/  PRMT R52, RZ, 0x7610, R52 ;  /* 0x00007610ff347816 */ /* 0x000fe20000000034 */
[----:B------:R-:W-:-:S02]  /*b380*/  @!P2 IMAD.MOV.U32 R11, RZ, RZ, R10 ;  /* 0x000000ffff0ba224 */ /* 0x000fc400078e000a */
[----:B------:R-:W-:Y:S01]  /*b390*/  @!P2 IMAD.MOV.U32 R10, RZ, RZ, R9 ;  /* 0x000000ffff0aa224 */ /* 0x000fe200078e0009 */
[----:B------:R-:W-:-:S04]  /*b3a0*/  IADD3 R9, P4, PT, R3, UR4, RZ ;  /* 0x0000000403097c10 */ /* 0x000fc8000ff9e0ff */
[----:B------:R0:W4:Y:S01]  /*b3b0*/  @!P2 LDG.E.U8 R52, desc[UR24][R10.64] ;  /* 0x000000180a34a981 */ /* 0x000122000c1e1100 */
[----:B------:R-:W-:-:S03]  /*b3c0*/  PRMT R51, RZ, 0x7610, R51 ;  /* 0x00007610ff337816 */ /* 0x000fc60000000033 */
[----:B------:R-:W-:Y:S01]  /*b3d0*/  STL [R1+0x378], R9 ;  /* 0x0003780901007387 */ /* 0x000fe20000100800 */
[----:B0-----:R-:W-:-:S05]  /*b3e0*/  IADD3.X R10, PT, PT, R4, UR5, RZ, P4, !PT ;  /* 0x00000005040a7c10 */ /* 0x001fca000a7fe4ff */
[----:B------:R0:W-:Y:S01]  /*b3f0*/  STL [R1+0x374], R10 ;  /* 0x0003740a01007387 */ /* 0x0001e20000100800 */
[----:B------:R-:W-:Y:S02]  /*b400*/  @!P2 IMAD.MOV.U32 R11, RZ, RZ, R10 ;  /* 0x000000ffff0ba224 */ /* 0x000fe400078e000a */
[----:B0-----:R-:W-:Y:S01]  /*b410*/  @!P2 IMAD.MOV.U32 R10, RZ, RZ, R9 ;  /* 0x000000ffff0aa224 */ /* 0x001fe200078e0009 */
[----:B------:R-:W-:-:S04]  /*b420*/  IADD3 R9, P4, PT, R5, UR4, RZ ;  /* 0x0000000405097c10 */ /* 0x000fc8000ff9e0ff */
[----:B------:R0:W4:Y:S04]  /*b430*/  @!P2 LDG.E.U8 R51, desc[UR24][R10.64] ;  /* 0x000000180a33a981 */ /* 0x000128000c1e1100 */
[----:B------:R1:W-:Y:S01]  /*b440*/  STS.U8 [R88+UR9+0x1800], R50 ;  /* 0x0018003258007988 */ /* 0x0003e20008000009 */
[----:B0-----:R-:W-:-:S03]  /*b450*/  IADD3.X R10, PT, PT, R6, UR5, RZ, P4, !PT ;  /* 0x00000005060a7c10 */ /* 0x001fc6000a7fe4ff */
[----:B------:R-:W-:Y:S01]  /*b460*/  STL [R1+0x380], R9 ;  /* 0x0003800901007387 */ /* 0x000fe20000100800 */
[----:B-1----:R-:W-:-:S03]  /*b470*/  PRMT R50, RZ, 0x7610, R50 ;  /* 0x00007610ff327816 */ /* 0x002fc60000000032 */
[----:B------:R0:W-:Y:S01]  /*b480*/  STL [R1+0x37c], R10 ;  /* 0x00037c0a01007387 */ /* 0x0001e20000100800 */
[----:B------:R-:W-:-:S03]  /*b490*/  @!P2 IMAD.MOV.U32 R11, RZ, RZ, R10 ;  /* 0x000000ffff0ba224 */ /* 0x000fc600078e000a */
[----:B------:R-:W-:Y:S01]  /*b4a0*/  STS.U8 [R88+UR9+0x3800], R82 ;  /* 0x0038005258007988 */ /* 0x000fe20008000009 */
[----:B0-----:R-:W-:Y:S01]  /*b4b0*/  @!P2 IMAD.MOV.U32 R10, RZ, RZ, R9 ;  /* 0x000000ffff0aa224 */ /* 0x001fe200078e0009 */
[----:B------:R-:W-:Y:S02]  /*b4c0*/  IADD3 R9, P4, PT, R7, UR4, RZ ;  /* 0x0000000407097c10 */ /* 0x000fe4000ff9e0ff */
[----:B------:R-:W-:Y:S04]  /*b4d0*/  STS.U8 [R88+UR9+0x5800], R83 ;  /* 0x0058005358007988 */ /* 0x000fe80008000009 */
[----:B------:R0:W4:Y:S04]  /*b4e0*/  @!P2 LDG.E.U8 R50, desc[UR24][R10.64] ;  /* 0x000000180a32a981 */ /* 0x000128000c1e1100 */
[----:B---3--:R-:W-:Y:S04]  /*b4f0*/  STS.U8 [R88+UR9+0x7800], R84 ;  /* 0x0078005458007988 */ /* 0x008fe80008000009 */
[----:B------:R-:W-:Y:S01]  /*b500*/  STS.U8 [R88+UR9+0x1c00], R85 ;  /* 0x001c005558007988 */ /* 0x000fe20008000009 */
[----:B0-----:R-:W-:-:S03]  /*b510*/  IADD3.X R10, PT, PT, R8, UR5, RZ, P4, !PT ;  /* 0x00000005080a7c10 */ /* 0x001fc6000a7fe4ff */
[----:B------:R-:W-:Y:S02]  /*b520*/  STS.U8 [R88+UR9+0x3c00], R86 ;  /* 0x003c005658007988 */ /* 0x000fe40008000009 */
[----:B------:R-:W-:Y:S02]  /*b530*/  @!P2 IMAD.MOV.U32 R11, RZ, RZ, R10 ;  /* 0x000000ffff0ba224 */ /* 0x000fe400078e000a */
[----:B------:R0:W-:Y:S04]  /*b540*/  STS.U8 [R88+UR9+0x5c00], R49 ;  /* 0x005c003158007988 */ /* 0x0001e80008000009 */
[----:B------:R-:W-:Y:S04]  /*b550*/  STL [R1+0x388], R9 ;  /* 0x0003880901007387 */ /* 0x000fe80000100800 */
[----:B------:R1:W-:Y:S01]  /*b560*/  STL [R1+0x384], R10 ;  /* 0x0003840a01007387 */ /* 0x0003e20000100800 */
[----:B0-----:R-:W-:Y:S01]  /*b570*/  PRMT R49, RZ, 0x7610, R49 ;  /* 0x00007610ff317816 */ /* 0x001fe20000000031 */
[----:B------:R-:W-:-:S02]  /*b580*/  UIMAD UR4, UR12, 0xe, URZ ;  /* 0x0000000e0c0478a4 */ /* 0x000fc4000f8e02ff */
[----:B------:R-:W3:Y:S01]  /*b590*/  LDL.LU R80, [R1+0x1f0] ;  /* 0x0001f00001507983 */ /* 0x000ee20000300800 */
[----:B-1----:R-:W-:-:S05]  /*b5a0*/  @!P2 IMAD.MOV.U32 R10, RZ, RZ, R9 ;  /* 0x000000ffff0aa224 */ /* 0x002fca00078e0009 */
[----:B------:R0:W3:Y:S01]  /*b5b0*/  @!P2 LDG.E.U8 R49, desc[UR24][R10.64] ;  /* 0x000000180a31a981 */ /* 0x0000e2000c1e1100 */
[----:B------:R-:W-:Y:S01]  /*b5c0*/  USHF.R.S32.HI UR5, URZ, 0x1f, UR4 ;  /* 0x0000001fff057899 */ /* 0x000fe20008011404 */
[----:B0-----:R-:W-:-:S05]  /*b5d0*/  VIADD R10, R89, 0xfffffff1 ;  /* 0xfffffff1590a7836 */ /* 0x001fca0000000000 */
[----:B------:R-:W-:Y:S02]  /*b5e0*/  ISETP.GE.U32.AND P2, PT, R10, 0x7fffffb2, PT ;  /* 0x7fffffb20a00780c */ /* 0x000fe40003f46070 */
[----:B------:R-:W-:-:S04]  /*b5f0*/  IADD3 R10, P4, PT, R0, UR4, RZ ;  /* 0x00000004000a7c10 */ /* 0x000fc8000ff9e0ff */
[----:B------:R-:W-:Y:S01]  /*b600*/  IADD3.X R11, PT, PT, R2, UR5, RZ, P4, !PT ;  /* 0x00000005020b7c10 */ /* 0x000fe2000a7fe4ff */
[----:B------:R0:W-:Y:S01]  /*b610*/  STL [R1+0x6ec], R10 ;  /* 0x0006ec0a01007387 */ /* 0x0001e20000100800 */
[----:B------:R-:W-:-:S03]  /*b620*/  LOP3.LUT R9, R88, 0x10, RZ, 0x3c, !PT ;  /* 0x0000001058097812 */ /* 0x000fc600078e3cff */
[----:B------:R1:W-:Y:S04]  /*b630*/  STL [R1+0x6e8], R11 ;  /* 0x0006e80b01007387 */ /* 0x0003e80000100800 */
[----:B------:R-:W3:Y:S04]  /*b640*/  LDL.LU R55, [R1+0x1fc] ;  /* 0x0001fc0001377983 */ /* 0x000ee80000300800 */
[----:B------:R-:W3:Y:S04]  /*b650*/  LDL.LU R81, [R1+0x1ec] ;  /* 0x0001ec0001517983 */ /* 0x000ee80000300800 */
[----:B------:R-:W3:Y:S04]  /*b660*/  LDL.LU R82, [R1+0x1e8] ;  /* 0x0001e80001527983 */ /* 0x000ee80000300800 */
[----:B------:R-:W3:Y:S01]  /*b670*/  LDL.LU R83, [R1+0x1e4] ;  /* 0x0001e40001537983 */ /* 0x000ee20000300800 */
[----:B------:R-:W-:-:S06]  /*b680*/  PRMT R48, RZ, 0x7610, R48 ;  /* 0x00007610ff307816 */ /* 0x000fcc0000000030 */
[----:B------:R0:W3:Y:S02]  /*b690*/  @!P2 LDG.E.U8 R48, desc[UR24][R10.64] ;  /* 0x000000180a30a981 */ /* 0x0000e4000c1e1100 */
[----:B0-----:R-:W-:-:S04]  /*b6a0*/  IADD3 R10, P4, PT, R3, UR4, RZ ;  /* 0x00000004030a7c10 */ /* 0x001fc8000ff9e0ff */
[----:B-1----:R-:W-:Y:S01]  /*b6b0*/  IADD3.X R11, PT, PT, R4, UR5, RZ, P4, !PT ;  /* 0x00000005040b7c10 */ /* 0x002fe2000a7fe4ff */
[----:B--2---:R0:W-:Y:S04]  /*b6c0*/  STS.U8 [R88+UR9+0x7c00], R87 ;  /* 0x007c005758007988 */ /* 0x0041e80008000009 */
[----:B------:R1:W-:Y:S01]  /*b6d0*/  STS.U8 [R9+UR9+0x80], R90 ;  /* 0x0000805a09007988 */ /* 0x0003e20008000009 */
[----:B0-----:R-:W-:-:S03]  /*b6e0*/  IMAD.MOV.U32 R88, RZ, RZ, R93 ;  /* 0x000000ffff587224 */ /* 0x001fc600078e005d */
[----:B-1----:R-:W2:Y:S04]  /*b6f0*/  LDL.LU R90, [R1+0x1e0] ;  /* 0x0001e000015a7983 */ /* 0x002ea80000300800 */
[----:B----4-:R0:W-:Y:S04]  /*b700*/  STS.U8 [R9+UR9+0x4080], R47 ;  /* 0x0040802f09007988 */ /* 0x0101e80008000009 */
[----:B------:R-:W4:Y:S04]  /*b710*/  LDL.LU R93, [R1+0x1d8] ;  /* 0x0001d800015d7983 */ /* 0x000f280000300800 */
[----:B0-----:R-:W3:Y:S04]  /*b720*/  LDL.LU R47, [R1+0x1d4] ;  /* 0x0001d400012f7983 */ /* 0x001ee80000300800 */
[----:B------:R-:W3:Y:S04]  /*b730*/  LDL.LU R84, [R1+0x1cc] ;  /* 0x0001cc0001547983 */ /* 0x000ee80000300800 */
[----:B------:R0:W-:Y:S04]  /*b740*/  STS.U8 [R9+UR9+0x2080], R91 ;  /* 0x0020805b09007988 */ /* 0x0001e80008000009 */
[----:B------:R-:W3:Y:S04]  /*b750*/  LDL.LU R85, [R1+0x1c8] ;  /* 0x0001c80001557983 */ /* 0x000ee80000300800 */
[----:B------:R1:W-:Y:S04]  /*b760*/  STS.U8 [R9+UR9+0x6080], R92 ;  /* 0x0060805c09007988 */ /* 0x0003e80008000009 */
[----:B0-----:R-:W3:Y:S04]  /*b770*/  LDL.LU R91, [R1+0x1bc] ;  /* 0x0001bc00015b7983 */ /* 0x001ee80000300800 */
[----:B-1----:R-:W3:Y:S04]  /*b780*/  LDL.LU R92, [R1+0x1b0] ;  /* 0x0001b000015c7983 */ /* 0x002ee80000300800 */
[----:B------:R-:W-:Y:S04]  /*b790*/  STL [R1+0x6f4], R10 ;  /* 0x0006f40a01007387 */ /* 0x000fe80000100800 */
[----:B------:R0:W-:Y:S04]  /*b7a0*/  STS.U8 [R9+UR9+0x480], R46 ;  /* 0x0004802e09007988 */ /* 0x0001e80008000009 */
[----:B------:R-:W-:Y:S04]  /*b7b0*/  STL [R1+0x6f0], R11 ;  /* 0x0006f00b01007387 */ /* 0x000fe80000100800 */
[----:B0-----:R-:W3:Y:S04]  /*b7c0*/  LDL.LU R46, [R1+0x1a4] ;  /* 0x0001a400012e7983 */ /* 0x001ee80000300800 */
[----:B------:R0:W-:Y:S04]  /*b7d0*/  STS.U8 [R9+UR9+0x2480], R53 ;  /* 0x0024803509007988 */ /* 0x0001e80008000009 */
[----:B------:R-:W3:Y:S04]  /*b7e0*/  LDL.LU R86, [R1+0x1a0] ;  /* 0x0001a00001567983 */ /* 0x000ee80000300800 */
[----:B------:R1:W-:Y:S01]  /*b7f0*/  STS.U8 [R9+UR9+0x4480], R88 ;  /* 0x0044805809007988 */ /* 0x0003e20008000009 */
[----:B0-----:R-:W-:-:S03]  /*b800*/  PRMT R53, RZ, 0x7610, R53 ;  /* 0x00007610ff357816 */ /* 0x001fc60000000035 */
[----:B------:R-:W3:Y:S04]  /*b810*/  LDL.LU R87, [R1+0x190] ;  /* 0x0001900001577983 */ /* 0x000ee80000300800 */
[----:B------:R0:W3:Y:S04]  /*b820*/  @!P2 LDG.E.U8 R53, desc[UR24][R10.64] ;  /* 0x000000180a35a981 */ /* 0x0000e8000c1e1100 */
[----:B-1----:R-:W3:Y:S01]  /*b830*/  LDL.LU R88, [R1+0x18c] ;  /* 0x00018c0001587983 */ /* 0x002ee20000300800 */
[----:B0-----:R-:W-:-:S04]  /*b840*/  IADD3 R10, P4, PT, R5, UR4, RZ ;  /* 0x00000004050a7c10 */ /* 0x001fc8000ff9e0ff */
[----:B------:R-:W-:Y:S01]  /*b850*/  IADD3.X R11, PT, PT, R6, UR5, RZ, P4, !PT ;  /* 0x00000005060b7c10 */ /* 0x000fe2000a7fe4ff */
[----:B------:R-:W-:Y:S04]  /*b860*/  STL [R1+0x6fc], R10 ;  /* 0x0006fc0a01007387 */ /* 0x000fe80000100800 */
[----:B------:R-:W-:Y:S04]  /*b870*/  STL [R1+0x6f8], R11 ;  /* 0x0006f80b01007387 */ /* 0x000fe80000100800 */
[----:B------:R-:W3:Y:S04]  /*b880*/  LDL.LU R74, [R1+0x17c] ;  /* 0x00017c00014a7983 */ /* 0x000ee80000300800 */
[----:B--2---:R0:W-:Y:S04]  /*b890*/  STS.U8 [R9+UR9+0x2c80], R90 ;  /* 0x002c805a09007988 */ /* 0x0041e80008000009 */
[----:B----4-:R1:W-:Y:S04]  /*b8a0*/  STS.U8 [R9+UR9+0x4c80], R93 ;  /* 0x004c805d09007988 */ /* 0x0103e80008000009 */
[----:B0-----:R-:W2:Y:S04]  /*b8b0*/  LDL.LU R90, [R1+0x170] ;  /* 0x00017000015a7983 */ /* 0x001ea80000300800 */
[----:B---3--:R0:W-:Y:S04]  /*b8c0*/  STS.U8 [R9+UR9+0x6c80], R47 ;  /* 0x006c802f09007988 */ /* 0x0081e80008000009 */
[----:B-1----:R-:W3:Y:S04]  /*b8d0*/  LDL.LU R93, [R1+0x16c] ;  /* 0x00016c00015d7983 */ /* 0x002ee80000300800 */
[----:B0-----:R-:W4:Y:S04]  /*b8e0*/  LDL.LU R47, [R1+0x168] ;  /* 0x00016800012f7983 */ /* 0x001f280000300800 */
[----:B------:R-:W4:Y:S04]  /*b8f0*/  LDL.LU R75, [R1+0x15c] ;  /* 0x00015c00014b7983 */ /* 0x000f280000300800 */
[----:B------:R0:W-:Y:S04]  /*b900*/  STS.U8 [R9+UR9+0x5080], R91 ;  /* 0x0050805b09007988 */ /* 0x0001e80008000009 */
[----:B------:R-:W4:Y:S04]  /*b910*/  LDL.LU R76, [R1+0x158] ;  /* 0x00015800014c7983 */ /* 0x000f280000300800 */
[----:B------:R1:W-:Y:S04]  /*b920*/  STS.U8 [R9+UR9+0x7080], R92 ;  /* 0x0070805c09007988 */ /* 0x0003e80008000009 */
[----:B0-----:R-:W4:Y:S04]  /*b930*/  LDL.LU R91, [R1+0x154] ;  /* 0x00015400015b7983 */ /* 0x001f280000300800 */
[----:B-1----:R-:W4:Y:S04]  /*b940*/  LDL.LU R92, [R1+0x14c] ;  /* 0x00014c00015c7983 */ /* 0x002f280000300800 */
[----:B------:R0:W-:Y:S04]  /*b950*/  STS.U8 [R9+UR9+0x1480], R46 ;  /* 0x0014802e09007988 */ /* 0x0001e80008000009 */
[----:B0-----:R-:W4:Y:S04]  /*b960*/  LDL.LU R46, [R1+0x148] ;  /* 0x00014800012e7983 */ /* 0x001f280000300800 */
[----:B------:R0:W-:Y:S04]  /*b970*/  STS.U8 [R9+UR9+0x880], R54 ;  /* 0x0008803609007988 */ /* 0x0001e80008000009 */
[----:B------:R-:W4:Y:S04]  /*b980*/  LDL.LU R16, [R1+0x144] ;  /* 0x0001440001107983 */ /* 0x000f280000300800 */
[----:B------:R-:W4:Y:S01]  /*b990*/  LDL.LU R77, [R1+0x140] ;  /* 0x00014000014d7983 */ /* 0x000f220000300800 */
[----:B0-----:R-:W-:-:S03]  /*b9a0*/  PRMT R54, RZ, 0x7610, R54 ;  /* 0x00007610ff367816 */ /* 0x001fc60000000036 */
[----:B------:R-:W4:Y:S04]  /*b9b0*/  LDL.LU R78, [R1+0x13c] ;  /* 0x00013c00014e7983 */ /* 0x000f280000300800 */
[----:B------:R0:W4:Y:S04]  /*b9c0*/  @!P2 LDG.E.U8 R54, desc[UR24][R10.64] ;  /* 0x000000180a36a981 */ /* 0x000128000c1e1100 */
[----:B------:R1:W-:Y:S04]  /*b9d0*/  STS.U8 [R9+UR9+0x6480], R80 ;  /* 0x0064805009007988 */ /* 0x0003e80008000009 */
[----:B------:R-:W4:Y:S01]  /*b9e0*/  LDL.LU R79, [R1+0x138] ;  /* 0x00013800014f7983 */ /* 0x000f220000300800 */
[----:B0-----:R-:W0:Y:S03]  /*b9f0*/  S2R R10, SR_TID.X ;  /* 0x00000000000a7919 */ /* 0x001e260000002100 */
[----:B------:R1:W-:Y:S04]  /*ba00*/  STS.U8 [R9+UR9+0x2880], R55 ;  /* 0x0028803709007988 */ /* 0x0003e80008000009 */
[----:B-1----:R-:W4:Y:S04]  /*ba10*/  LDL.LU R80, [R1+0x130] ;  /* 0x0001300001507983 */ /* 0x002f280000300800 */
[----:B------:R1:W-:Y:S04]  /*ba20*/  STS.U8 [R9+UR9+0x4880], R81 ;  /* 0x0048805109007988 */ /* 0x0003e80008000009 */
[----:B------:R-:W4:Y:S04]  /*ba30*/  LDL.LU R55, [R1+0x12c] ;  /* 0x00012c0001377983 */ /* 0x000f280000300800 */
[----:B------:R0:W-:Y:S04]  /*ba40*/  STS.U8 [R9+UR9+0x6880], R82 ;  /* 0x0068805209007988 */ /* 0x0001e80008000009 */
[----:B-1----:R-:W4:Y:S04]  /*ba50*/  LDL.LU R81, [R1+0x128] ;  /* 0x0001280001517983 */ /* 0x002f280000300800 */
[----:B------:R1:W-:Y:S04]  /*ba60*/  STS.U8 [R9+UR9+0xc80], R83 ;  /* 0x000c805309007988 */ /* 0x0003e80008000009 */
[----:B0-----:R-:W4:Y:S04]  /*ba70*/  LDL.LU R82, [R1+0x124] ;  /* 0x0001240001527983 */ /* 0x001f280000300800 */
        /* <DEDUP_REMOVED lines=10> */
[----:B0-----:R-:W4:Y:S04]  /*bb20*/  LDL.LU R88, [R1+0x10c] ;  /* 0x00010c0001587983 */ /* 0x001f280000300800 */
[----:B------:R-:W-:Y:S04]  /*bb30*/  STS.U8 [R9+UR9+0x1880], R74 ;  /* 0x0018804a09007988 */ /* 0x000fe80008000009 */
[----:B--2---:R0:W-:Y:S04]  /*bb40*/  STS.U8 [R9+UR9+0x3880], R90 ;  /* 0x0038805a09007988 */ /* 0x0041e80008000009 */
[----:B---3--:R1:W-:Y:S04]  /*bb50*/  STS.U8 [R9+UR9+0x5880], R93 ;  /* 0x0058805d09007988 */ /* 0x0083e80008000009 */
[----:B0-----:R-:W2:Y:S04]  /*bb60*/  LDL.LU R90, [R1+0x108] ;  /* 0x00010800015a7983 */ /* 0x001ea80000300800 */
[----:B----4-:R0:W-:Y:S04]  /*bb70*/  STS.U8 [R9+UR9+0x7880], R47 ;  /* 0x0078802f09007988 */ /* 0x0101e80008000009 */
[----:B-1----:R-:W3:Y:S04]  /*bb80*/  LDL.LU R93, [R1+0x104] ;  /* 0x00010400015d7983 */ /* 0x002ee80000300800 */
[----:B0-----:R-:W4:Y:S04]  /*bb90*/  LDL.LU R47, [R1+0x100] ;  /* 0x00010000012f7983 */ /* 0x001f280000300800 */
[----:B------:R-:W-:Y:S04]  /*bba0*/  STS.U8 [R9+UR9+0x1c80], R75 ;  /* 0x001c804b09007988 */ /* 0x000fe80008000009 */
[----:B------:R-:W-:Y:S04]  /*bbb0*/  STS.U8 [R9+UR9+0x3c80], R76 ;  /* 0x003c804c09007988 */ /* 0x000fe80008000009 */
[----:B------:R0:W-:Y:S04]  /*bbc0*/  STS.U8 [R9+UR9+0x5c80], R91 ;  /* 0x005c805b09007988 */ /* 0x0001e80008000009 */
[----:B------:R1:W-:Y:S04]  /*bbd0*/  STS.U8 [R9+UR9+0x7c80], R92 ;  /* 0x007c805c09007988 */ /* 0x0003e80008000009 */
[----:B0-----:R-:W2:Y:S01]  /*bbe0*/  LDL.LU R91, [R1+0xfc] ;  /* 0x0000fc00015b7983 */ /* 0x001ea20000300800 */
[----:B-1----:R-:W-:-:S03]  /*bbf0*/  LOP3.LUT R9, R10, 0x7f, RZ, 0xc0, !PT ;  /* 0x0000007f0a097812 */ /* 0x002fc600078ec0ff */
[----:B------:R-:W2:Y:S01]  /*bc00*/  LDL.LU R92, [R1+0xf8] ;  /* 0x0000f800015c7983 */ /* 0x000ea20000300800 */
[----:B------:R-:W-:-:S05]  /*bc10*/  LOP3.LUT R10, R9, 0x20, RZ, 0x3c, !PT ;  /* 0x00000020090a7812 */ /* 0x000fca00078e3cff */
[----:B------:R0:W-:Y:S04]  /*bc20*/  STS.U8 [R10+UR9+0x100], R46 ;  /* 0x0001002e0a007988 */ /* 0x0001e80008000009 */
[----:B0-----:R-:W2:Y:S04]  /*bc30*/  LDL.LU R46, [R1+0xf4] ;  /* 0x0000f400012e7983 */ /* 0x001ea80000300800 */
[----:B------:R-:W2:Y:S04]  /*bc40*/  LDL.LU R70, [R1+0xf0] ;  /* 0x0000f00001467983 */ /* 0x000ea80000300800 */
[----:B------:R-:W2:Y:S04]  /*bc50*/  LDL.LU R71, [R1+0xec] ;  /* 0x0000ec0001477983 */ /* 0x000ea80000300800 */
[----:B------:R0:W-:Y:S04]  /*bc60*/  STS.U8 [R10+UR9+0x2100], R16 ;  /* 0x002100100a007988 */ /* 0x0001e80008000009 */
[----:B------:R-:W2:Y:S04]  /*bc70*/  LDL.LU R72, [R1+0xe8] ;  /* 0x0000e80001487983 */ /* 0x000ea80000300800 */
[----:B------:R-:W2:Y:S01]  /*bc80*/  LDL.LU R73, [R1+0xe4] ;  /* 0x0000e40001497983 */ /* 0x000ea20000300800 */
[----:B0-----:R-:W-:-:S03]  /*bc90*/  VIADD R16, R89, 0xfffffff8 ;  /* 0xfffffff859107836 */ /* 0x001fc60000000000 */
[----:B------:R-:W2:Y:S02]  /*bca0*/  LDL.LU R74, [R1+0xe0] ;  /* 0x0000e000014a7983 */ /* 0x000ea40000300800 */
[----:B------:R-:W-:Y:S02]  /*bcb0*/  ISETP.GE.U32.AND P4, PT, R16, 0x7fffffb9, PT ;  /* 0x7fffffb91000780c */ /* 0x000fe40003f86070 */
[----:B------:R-:W-:Y:S04]  /*bcc0*/  STS.U8 [R10+UR9+0x4100], R77 ;  /* 0x0041004d0a007988 */ /* 0x000fe80008000009 */
[----:B------:R-:W-:Y:S04]  /*bcd0*/  STS.U8 [R10+UR9+0x6100], R78 ;  /* 0x0061004e0a007988 */ /* 0x000fe80008000009 */
[----:B------:R-:W-:Y:S04]  /*bce0*/  STS.U8 [R10+UR9+0x500], R79 ;  /* 0x0005004f0a007988 */ /* 0x000fe80008000009 */
[----:B------:R-:W-:Y:S04]  /*bcf0*/  STS.U8 [R10+UR9+0x2500], R80 ;  /* 0x002500500a007988 */ /* 0x000fe80008000009 */
[----:B------:R-:W-:Y:S04]  /*bd00*/  STS.U8 [R10+UR9+0x4500], R55 ;  /* 0x004500370a007988 */ /* 0x000fe80008000009 */
[----:B------:R-:W-:Y:S04]  /*bd10*/  STS.U8 [R10+UR9+0x6500], R81 ;  /* 0x006500510a007988 */ /* 0x000fe80008000009 */
[----:B------:R-:W-:Y:S04]  /*bd20*/  STS.U8 [R10+UR9+0x900], R82 ;  /* 0x000900520a007988 */ /* 0x000fe80008000009 */
[----:B------:R-:W-:Y:S01]  /*bd30*/  STS.U8 [R10+UR9+0x2900], R83 ;  /* 0x002900530a007988 */ /* 0x000fe20008000009 */
[----:B------:R-:W-:-:S03]  /*bd40*/  VIADD R11, R89, 0xfffffff0 ;  /* 0xfffffff0590b7836 */ /* 0x000fc60000000000 */
[----:B------:R-:W-:Y:S04]  /*bd50*/  STS.U8 [R10+UR9+0x4900], R84 ;  /* 0x004900540a007988 */ /* 0x000fe80008000009 */
[----:B------:R-:W-:Y:S04]  /*bd60*/  STS.U8 [R10+UR9+0x6900], R85 ;  /* 0x006900550a007988 */ /* 0x000fe80008000009 */
[----:B------:R-:W-:Y:S04]  /*bd70*/  STS.U8 [R10+UR9+0xd00], R86 ;  /* 0x000d00560a007988 */ /* 0x000fe80008000009 */
[----:B------:R-:W-:Y:S04]  /*bd80*/  STS.U8 [R10+UR9+0x2d00], R87 ;  /* 0x002d00570a007988 */ /* 0x000fe80008000009 */
[----:B------:R-:W-:Y:S04]  /*bd90*/  STS.U8 [R10+UR9+0x4d00], R88 ;  /* 0x004d00580a007988 */ /* 0x000fe80008000009 */
[----:B---3--:R0:W-:Y:S04]  /*bda0*/  STS.U8 [R10+UR9+0x1100], R93 ;  /* 0x0011005d0a007988 */ /* 0x0081e80008000009 */
[----:B----4-:R1:W-:Y:S04]  /*bdb0*/  STS.U8 [R10+UR9+0x3100], R47 ;  /* 0x0031002f0a007988 */ /* 0x0103e80008000009 */
[----:B0-----:R-:W3:Y:S04]  /*bdc0*/  LDL.LU R93, [R1+0xdc] ;  /* 0x0000dc00015d7983 */ /* 0x001ee80000300800 */
[----:B-1----:R-:W4:Y:S04]  /*bdd0*/  LDL.LU R47, [R1+0xd8] ;  /* 0x0000d800012f7983 */ /* 0x002f280000300800 */
[----:B------:R-:W4:Y:S04]  /*bde0*/  LDL.LU R75, [R1+0xd4] ;  /* 0x0000d400014b7983 */ /* 0x000f280000300800 */
        /* <DEDUP_REMOVED lines=15> */
[----:B--2---:R0:W-:Y:S04]  /*bee0*/  STS.U8 [R10+UR9+0x6d00], R90 ;  /* 0x006d005a0a007988 */ /* 0x0041e80008000009 */
[----:B------:R-:W2:Y:S04]  /*bef0*/  LDL.LU R89, [R1+0x94] ;  /* 0x0000940001597983 */ /* 0x000ea80000300800 */
[----:B------:R1:W-:Y:S04]  /*bf00*/  STS.U8 [R10+UR9+0x5100], R91 ;  /* 0x0051005b0a007988 */ /* 0x0003e80008000009 */
[----:B0-----:R-:W2:Y:S04]  /*bf10*/  LDL.LU R90, [R1+0x90] ;  /* 0x00009000015a7983 */ /* 0x001ea80000300800 */
[----:B------:R0:W-:Y:S04]  /*bf20*/  STS.U8 [R10+UR9+0x7100], R92 ;  /* 0x0071005c0a007988 */ /* 0x0001e80008000009 */
[----:B-1----:R-:W2:Y:S04]  /*bf30*/  LDL.LU R91, [R1+0x8c] ;  /* 0x00008c00015b7983 */ /* 0x002ea80000300800 */
[----:B------:R1:W-:Y:S04]  /*bf40*/  STS.U8 [R10+UR9+0x1500], R46 ;  /* 0x0015002e0a007988 */ /* 0x0003e80008000009 */
[----:B0-----:R-:W2:Y:S04]  /*bf50*/  LDL.LU R92, [R1+0x88] ;  /* 0x00008800015c7983 */ /* 0x001ea80000300800 */
[----:B-1----:R-:W2:Y:S01]  /*bf60*/  LDL.LU R46, [R1+0x84] ;  /* 0x00008400012e7983 */ /* 0x002ea20000300800 */
[----:B------:R-:W-:-:S02]  /*bf70*/  ISETP.GE.U32.AND P6, PT, R11, 0x7fffffb1, PT ;  /* 0x7fffffb10b00780c */ /* 0x000fc40003fc6070 */
[C---:B------:R-:W-:Y:S01]  /*bf80*/  LOP3.LUT R11, R9.reuse, 0x30, RZ, 0x3c, !PT ;  /* 0x00000030090b7812 */ /* 0x040fe200078e3cff */
        /* <DEDUP_REMOVED lines=14> */
[----:B------:R0:W-:Y:S04]  /*c070*/  STS.U8 [R10+UR9+0x1d00], R75 ;  /* 0x001d004b0a007988 */ /* 0x0001e80008000009 */
[----:B------:R-:W-:Y:S04]  /*c080*/  STS.U8 [R10+UR9+0x3d00], R76 ;  /* 0x003d004c0a007988 */ /* 0x000fe80008000009 */
[----:B------:R-:W-:Y:S04]  /*c090*/  STS.U8 [R10+UR9+0x5d00], R16 ;  /* 0x005d00100a007988 */ /* 0x000fe80008000009 */
[----:B------:R-:W-:Y:S04]  /*c0a0*/  STS.U8 [R10+UR9+0x7d00], R77 ;  /* 0x007d004d0a007988 */ /* 0x000fe80008000009 */
[----:B------:R-:W4:Y:S04]  /*c0b0*/  LDL.LU R74, [R1+0x64] ;  /* 0x00006400014a7983 */ /* 0x000f280000300800 */
[----:B0-----:R-:W4:Y:S04]  /*c0c0*/  LDL.LU R75, [R1+0x60] ;  /* 0x00006000014b7983 */ /* 0x001f280000300800 */
[----:B--2---:R0:W-:Y:S04]  /*c0d0*/  STS.U8 [R11+UR9+0x1180], R46 ;  /* 0x0011802e0b007988 */ /* 0x0041e80008000009 */
[----:B0-----:R-:W2:Y:S04]  /*c0e0*/  LDL.LU R46, [R1+0x5c] ;  /* 0x00005c00012e7983 */ /* 0x001ea80000300800 */
[----:B------:R-:W2:Y:S04]  /*c0f0*/  LDL.LU R76, [R1+0x54] ;  /* 0x00005400014c7983 */ /* 0x000ea80000300800 */
[----:B------:R-:W2:Y:S04]  /*c100*/  LDL.LU R16, [R1+0x50] ;  /* 0x0000500001107983 */ /* 0x000ea80000300800 */
[----:B------:R0:W-:Y:S04]  /*c110*/  STS.U8 [R11+UR9+0x180], R78 ;  /* 0x0001804e0b007988 */ /* 0x0001e80008000009 */
[----:B------:R-:W2:Y:S04]  /*c120*/  LDL.LU R77, [R1+0x4c] ;  /* 0x00004c00014d7983 */ /* 0x000ea80000300800 */
[----:B------:R1:W-:Y:S04]  /*c130*/  STS.U8 [R11+UR9+0x2180], R79 ;  /* 0x0021804f0b007988 */ /* 0x0003e80008000009 */
[----:B0-----:R-:W2:Y:S04]  /*c140*/  LDL.LU R78, [R1+0x48] ;  /* 0x00004800014e7983 */ /* 0x001ea80000300800 */
[----:B------:R0:W-:Y:S04]  /*c150*/  STS.U8 [R11+UR9+0x4180], R80 ;  /* 0x004180500b007988 */ /* 0x0001e80008000009 */
[----:B-1----:R-:W2:Y:S04]  /*c160*/  LDL.LU R79, [R1+0x44] ;  /* 0x00004400014f7983 */ /* 0x002ea80000300800 */
        /* <DEDUP_REMOVED lines=26> */
[----:B-1----:R-:W2:Y:S04]  /*c310*/  LDL.LU R92, [R1+0xc] ;  /* 0x00000c00015c7983 */ /* 0x002ea80000300800 */
[----:B---3--:R0:W-:Y:S04]  /*c320*/  STS.U8 [R11+UR9+0x3180], R93 ;  /* 0x0031805d0b007988 */ /* 0x0081e80008000009 */
[----:B----4-:R1:W-:Y:S04]  /*c330*/  STS.U8 [R11+UR9+0x5180], R47 ;  /* 0x0051802f0b007988 */ /* 0x0103e80008000009 */
[----:B0-----:R-:W3:Y:S04]  /*c340*/  LDL.LU R93, [R1+0x8] ;  /* 0x00000800015d7983 */ /* 0x001ee80000300800 */
[----:B------:R0:W-:Y:S04]  /*c350*/  STS.U8 [R11+UR9+0x7180], R69 ;  /* 0x007180450b007988 */ /* 0x0001e80008000009 */
[----:B-1----:R-:W4:Y:S04]  /*c360*/  LDL.LU R47, [R1+0x4] ;  /* 0x00000400012f7983 */ /* 0x002f280000300800 */
[----:B------:R1:W-:Y:S04]  /*c370*/  STS.U8 [R11+UR9+0x1580], R70 ;  /* 0x001580460b007988 */ /* 0x0003e80008000009 */
[----:B0-----:R-:W3:Y:S04]  /*c380*/  LDL.LU R69, [R1+0xcb8] ;  /* 0x000cb80001457983 */ /* 0x001ee80000300800 */
[----:B------:R0:W-:Y:S04]  /*c390*/  STS.U8 [R11+UR9+0x3580], R71 ;  /* 0x003580470b007988 */ /* 0x0001e80008000009 */
[----:B-1----:R-:W3:Y:S04]  /*c3a0*/  LDL.LU R70, [R1+0xcb4] ;  /* 0x000cb40001467983 */ /* 0x002ee80000300800 */
        /* <DEDUP_REMOVED lines=8> */
[----:B0-----:R-:W3:Y:S04]  /*c430*/  LDL.LU R75, [R1+0xca0] ;  /* 0x000ca000014b7983 */ /* 0x001ee80000300800 */
[----:B--2---:R0:W-:Y:S04]  /*c440*/  STS.U8 [R11+UR9+0x5980], R46 ;  /* 0x0059802e0b007988 */ /* 0x0041e80008000009 */
[----:B0-----:R-:W2:Y:S04]  /*c450*/  LDL.LU R46, [R1+0xc9c] ;  /* 0x000c9c00012e7983 */ /* 0x001ea80000300800 */
[----:B------:R0:W-:Y:S04]  /*c460*/  STS.U8 [R11+UR9+0x1d80], R76 ;  /* 0x001d804c0b007988 */ /* 0x0001e80008000009 */
[----:B------:R1:W-:Y:S04]  /*c470*/  STS.U8 [R11+UR9+0x3d80], R16 ;  /* 0x003d80100b007988 */ /* 0x0003e80008000009 */
[----:B------:R1:W-:Y:S04]  /*c480*/  STS.U8 [R11+UR9+0x5d80], R77 ;  /* 0x005d804d0b007988 */ /* 0x0003e80008000009 */
[----:B0-----:R-:W3:Y:S04]  /*c490*/  LDL.LU R76, [R1+0xc98] ;  /* 0x000c9800014c7983 */ /* 0x001ee80000300800 */
[----:B-1----:R-:W3:Y:S04]  /*c4a0*/  LDL.LU R16, [R1+0xc94] ;  /* 0x000c940001107983 */ /* 0x002ee80000300800 */
[----:B------:R-:W3:Y:S04]  /*c4b0*/  LDL.LU R77, [R1+0xc90] ;  /* 0x000c9000014d7983 */ /* 0x000ee80000300800 */
[----:B------:R0:W-:Y:S04]  /*c4c0*/  STS.U8 [R11+UR9+0x7d80], R78 ;  /* 0x007d804e0b007988 */ /* 0x0001e80008000009 */
[----:B0-----:R-:W3:Y:S04]  /*c4d0*/  LDL.LU R78, [R1+0xc8c] ;  /* 0x000c8c00014e7983 */ /* 0x001ee80000300800 */
[----:B--2---:R0:W-:Y:S02]  /*c4e0*/  STS.U8 [R11+UR9+0x7980], R46 ;  /* 0x0079802e0b007988 */ /* 0x0041e40008000009 */
[----:B0-----:R-:W-:-:S05]  /*c4f0*/  LOP3.LUT R46, R9, 0x40, RZ, 0x3c, !PT ;  /* 0x00000040092e7812 */ /* 0x001fca00078e3cff */
[----:B------:R0:W-:Y:S04]  /*c500*/  STS.U8 [R46+UR9+0x200], R79 ;  /* 0x0002004f2e007988 */ /* 0x0001e80008000009 */
[----:B------:R1:W-:Y:S04]  /*c510*/  STS.U8 [R46+UR9+0x2200], R80 ;  /* 0x002200502e007988 */ /* 0x0003e80008000009 */
[----:B------:R2:W-:Y:S04]  /*c520*/  STS.U8 [R46+UR9+0x4200], R55 ;  /* 0x004200372e007988 */ /* 0x0005e80008000009 */
[----:B0-----:R-:W4:Y:S04]  /*c530*/  LDL.LU R79, [R1+0xc88] ;  /* 0x000c8800014f7983 */ /* 0x001f280000300800 */
[----:B-1----:R-:W4:Y:S04]  /*c540*/  LDL.LU R80, [R1+0xc84] ;  /* 0x000c840001507983 */ /* 0x002f280000300800 */
[----:B--2---:R-:W2:Y:S04]  /*c550*/  LDL.LU R55, [R1+0xc80] ;  /* 0x000c800001377983 */ /* 0x004ea80000300800 */
[----:B------:R0:W-:Y:S04]  /*c560*/  STS.U8 [R46+UR9+0x6200], R81 ;  /* 0x006200512e007988 */ /* 0x0001e80008000009 */
[----:B------:R1:W-:Y:S04]  /*c570*/  STS.U8 [R46+UR9+0x600], R82 ;  /* 0x000600522e007988 */ /* 0x0003e80008000009 */
[----:B------:R3:W-:Y:S04]  /*c580*/  STS.U8 [R46+UR9+0x2600], R83 ;  /* 0x002600532e007988 */ /* 0x0007e80008000009 */
[----:B0-----:R-:W2:Y:S04]  /*c590*/  LDL.LU R81, [R1+0xc7c] ;  /* 0x000c7c0001517983 */ /* 0x001ea80000300800 */
[----:B-1----:R-:W2:Y:S04]  /*c5a0*/  LDL.LU R82, [R1+0xc78] ;  /* 0x000c780001527983 */ /* 0x002ea80000300800 */
[----:B---3--:R-:W3:Y:S04]  /*c5b0*/  LDL.LU R83, [R1+0xc74] ;  /* 0x000c740001537983 */ /* 0x008ee80000300800 */
[----:B------:R0:W-:Y:S04]  /*c5c0*/  STS.U8 [R46+UR9+0x4600], R84 ;  /* 0x004600542e007988 */ /* 0x0001e80008000009 */
[----:B------:R1:W-:Y:S04]  /*c5d0*/  STS.U8 [R46+UR9+0x6600], R85 ;  /* 0x006600552e007988 */ /* 0x0003e80008000009 */
[----:B------:R1:W-:Y:S04]  /*c5e0*/  STS.U8 [R46+UR9+0xa00], R86 ;  /* 0x000a00562e007988 */ /* 0x0003e80008000009 */
[----:B0-----:R-:W2:Y:S04]  /*c5f0*/  LDL.LU R84, [R1+0xc70] ;  /* 0x000c700001547983 */ /* 0x001ea80000300800 */
[----:B-1----:R-:W2:Y:S04]  /*c600*/  LDL.LU R85, [R1+0xc6c] ;  /* 0x000c6c0001557983 */ /* 0x002ea80000300800 */
[----:B------:R-:W2:Y:S04]  /*c610*/  LDL.LU R86, [R1+0xc68] ;  /* 0x000c680001567983 */ /* 0x000ea80000300800 */
        /* <DEDUP_REMOVED lines=13> */
[----:B----4-:R1:W-:Y:S04]  /*c6f0*/  STS.U8 [R46+UR9+0x1200], R47 ;  /* 0x0012002f2e007988 */ /* 0x0103e80008000009 */
[----:B0-----:R-:W4:Y:S04]  /*c700*/  LDL.LU R93, [R1+0xc4c] ;  /* 0x000c4c00015d7983 */ /* 0x001f280000300800 */
[----:B-1----:R-:W2:Y:S04]  /*c710*/  LDL.LU R47, [R1+0xc48] ;  /* 0x000c4800012f7983 */ /* 0x002ea80000300800 */
[----:B--2---:R0:W-:Y:S04]  /*c720*/  STS.U8 [R46+UR9+0x3200], R47 ;  /* 0x0032002f2e007988 */ /* 0x0041e80008000009 */
[----:B----4-:R-:W-:Y:S04]  /*c730*/  STS.U8 [R46+UR9+0x5200], R93 ;  /* 0x0052005d2e007988 */ /* 0x010fe80008000009 */
[----:B------:R-:W-:Y:S04]  /*c740*/  STS.U8 [R46+UR9+0x7200], R92 ;  /* 0x0072005c2e007988 */ /* 0x000fe80008000009 */
        /* <DEDUP_REMOVED lines=8> */
[----:B---3--:R1:W-:Y:S04]  /*c7d0*/  STS.U8 [R46+UR9+0x1e00], R83 ;  /* 0x001e00532e007988 */ /* 0x0083e80008000009 */
[----:B------:R2:W-:Y:S04]  /*c7e0*/  STS.U8 [R46+UR9+0x3e00], R82 ;  /* 0x003e00522e007988 */ /* 0x0005e80008000009 */
[----:B0-----:R-:W3:Y:S01]  /*c7f0*/  LDL.LU R47, [R1+0xc44] ;  /* 0x000c4400012f7983 */ /* 0x001ee20000300800 */
[----:B-1----:R-:W-:-:S02]  /*c800*/  LOP3.LUT R83, R9, 0x50, RZ, 0x3c, !PT ;  /* 0x0000005009537812 */ /* 0x002fc400078e3cff */
[C---:B--2---:R-:W-:Y:S01]  /*c810*/  LOP3.LUT R82, R9.reuse, 0x40, RZ, 0x3c, !PT ;  /* 0x0000004009527812 */ /* 0x044fe200078e3cff */
[----:B------:R-:W2:Y:S04]  /*c820*/  LDL.LU R46, [R1+0xc40] ;  /* 0x000c4000012e7983 */ /* 0x000ea80000300800 */
        /* <DEDUP_REMOVED lines=28> */
[----:B------:R-:W-:-:S03]  /*c9f0*/  LOP3.LUT R9, R9, 0x60, RZ, 0x3c, !PT ;  /* 0x0000006009097812 */ /* 0x000fc600078e3cff */
[----:B------:R0:W-:Y:S04]  /*ca00*/  STS.U8 [R83+UR9+0x5a80], R40 ;  /* 0x005a802853007988 */ /* 0x0001e80008000009 */
[----:B------:R1:W-:Y:S01]  /*ca10*/  STS.U8 [R83+UR9+0x7a80], R39 ;  /* 0x007a802753007988 */ /* 0x0003e20008000009 */
[----:B0-----:R-:W-:Y:S01]  /*ca20*/  IADD3 R40, P5, PT, R7, UR4, RZ ;  /* 0x0000000407287c10 */ /* 0x001fe2000ffbe0ff */
[----:B------:R-:W-:Y:S02]  /*ca30*/  UIMAD UR4, UR12, 0x7, URZ ;  /* 0x000000070c0478a4 */ /* 0x000fe4000f8e02ff */
[----:B------:R-:W-:Y:S01]  /*ca40*/  STS.U8 [R83+UR9+0x1e80], R45 ;  /* 0x001e802d53007988 */ /* 0x000fe20008000009 */
[----:B------:R-:W-:Y:S01]  /*ca50*/  IADD3.X R41, PT, PT, R8, UR5, RZ, P5, !PT ;  /* 0x0000000508297c10 */ /* 0x000fe2000affe4ff */
[----:B------:R-:W-:-:S02]  /*ca60*/  USHF.R.S32.HI UR5, URZ, 0x1f, UR4 ;  /* 0x0000001fff057899 */ /* 0x000fc40008011404 */
[----:B------:R-:W-:Y:S01]  /*ca70*/  STS.U8 [R83+UR9+0x3e80], R44 ;  /* 0x003e802c53007988 */ /* 0x000fe20008000009 */
[----:B------:R-:W-:-:S03]  /*ca80*/  IADD3 R56, P5, PT, R0, UR4, RZ ;  /* 0x0000000400387c10 */ /* 0x000fc6000ffbe0ff */
[----:B------:R-:W-:Y:S01]  /*ca90*/  STS.U8 [R83+UR9+0x5e80], R43 ;  /* 0x005e802b53007988 */ /* 0x000fe20008000009 */
[----:B------:R-:W-:-:S03]  /*caa0*/  PRMT R77, RZ, 0x7610, R77 ;  /* 0x00007610ff4d7816 */ /* 0x000fc6000000004d */
[----:B------:R-:W-:Y:S04]  /*cab0*/  STS.U8 [R83+UR9+0x7e80], R42 ;  /* 0x007e802a53007988 */ /* 0x000fe80008000009 */
[----:B------:R-:W-:Y:S01]  /*cac0*/  STS.U8 [R9+UR9+0x300], R52 ;  /* 0x0003003409007988 */ /* 0x000fe20008000009 */
[----:B------:R-:W-:-:S03]  /*cad0*/  IADD3.X R57, PT, PT, R2, UR5, RZ, P5, !PT ;  /* 0x0000000502397c10 */ /* 0x000fc6000affe4ff */
[----:B------:R-:W-:Y:S04]  /*cae0*/  STS.U8 [R9+UR9+0x2300], R51 ;  /* 0x0023003309007988 */ /* 0x000fe80008000009 */
[----:B------:R-:W-:Y:S04]  /*caf0*/  STS.U8 [R9+UR9+0x4300], R50 ;  /* 0x0043003209007988 */ /* 0x000fe80008000009 */
[----:B------:R-:W-:Y:S04]  /*cb00*/  STS.U8 [R9+UR9+0x6300], R49 ;  /* 0x0063003109007988 */ /* 0x000fe80008000009 */
[----:B------:R-:W-:Y:S01]  /*cb10*/  STS.U8 [R9+UR9+0x700], R48 ;  /* 0x0007003009007988 */ /* 0x000fe20008000009 */
[----:B------:R-:W-:-:S03]  /*cb20*/  PRMT R81, RZ, 0x7610, R81 ;  /* 0x00007610ff517816 */ /* 0x000fc60000000051 */
[----:B------:R0:W-:Y:S04]  /*cb30*/  STS.U8 [R9+UR9+0x2700], R53 ;  /* 0x0027003509007988 */ /* 0x0001e80008000009 */
[----:B------:R4:W-:Y:S01]  /*cb40*/  STL [R1+0x704], R40 ;  /* 0x0007042801007387 */ /* 0x0009e20000100800 */
[----:B-1----:R-:W-:-:S03]  /*cb50*/  SHF.R.U32.HI R39, RZ, 0x1, R16 ;  /* 0x00000001ff277819 */ /* 0x002fc60000011610 */
[----:B------:R1:W-:Y:S01]  /*cb60*/  STL [R1+0x700], R41 ;  /* 0x0007002901007387 */ /* 0x0003e20000100800 */
[----:B0-----:R-:W-:-:S03]  /*cb70*/  IADD3 R53, P5, PT, R3, UR4, RZ ;  /* 0x0000000403357c10 */ /* 0x001fc6000ffbe0ff */
[----:B------:R4:W2:Y:S01]  /*cb80*/  @!P2 LDG.E.U8 R77, desc[UR24][R40.64] ;  /* 0x00000018284da981 */ /* 0x0008a2000c1e1100 */
[----:B------:R-:W-:-:S03]  /*cb90*/  IADD3.X R55, PT, PT, R4, UR5, RZ, P5, !PT ;  /* 0x0000000504377c10 */ /* 0x000fc6000affe4ff */
[----:B------:R0:W-:Y:S01]  /*cba0*/  STS.U8 [R9+UR9+0x4700], R54 ;  /* 0x0047003609007988 */ /* 0x0001e20008000009 */
[----:B------:R-:W-:Y:S01]  /*cbb0*/  PRMT R80, RZ, 0x7610, R80 ;  /* 0x00007610ff507816 */ /* 0x000fe20000000050 */
[----:B----4-:R-:W-:Y:S02]  /*cbc0*/  @!P4 IMAD.MOV.U32 R40, RZ, RZ, R56 ;  /* 0x000000ffff28c224 */ /* 0x010fe400078e0038 */
[----:B-1----:R-:W-:Y:S01]  /*cbd0*/  @!P4 IMAD.MOV.U32 R41, RZ, RZ, R57 ;  /* 0x000000ffff29c224 */ /* 0x002fe200078e0039 */
[----:B0-----:R-:W-:Y:S01]  /*cbe0*/  IADD3 R54, P5, PT, R5, UR4, RZ ;  /* 0x0000000405367c10 */ /* 0x001fe2000ffbe0ff */
[----:B------:R-:W-:Y:S01]  /*cbf0*/  STL [R1+0x390], R56 ;  /* 0x0003903801007387 */ /* 0x000fe20000100800 */
[----:B------:R-:W-:-:S03]  /*cc00*/  LOP3.LUT P2, RZ, R39, 0x1, RZ, 0xc0, !PT ;  /* 0x0000000127ff7812 */ /* 0x000fc6000784c0ff */
[----:B------:R0:W4:Y:S01]  /*cc10*/  @!P4 LDG.E.U8 R81, desc[UR24][R40.64] ;  /* 0x000000182851c981 */ /* 0x000122000c1e1100 */
[----:B------:R-:W-:-:S03]  /*cc20*/  IADD3.X R39, PT, PT, R6, UR5, RZ, P5, !PT ;  /* 0x0000000506277c10 */ /* 0x000fc6000affe4ff */
[----:B------:R-:W-:Y:S01]  /*cc30*/  STL [R1+0x38c], R57 ;  /* 0x00038c3901007387 */ /* 0x000fe20000100800 */
[----:B------:R-:W-:-:S03]  /*cc40*/  PRMT R79, RZ, 0x7610, R79 ;  /* 0x00007610ff4f7816 */ /* 0x000fc6000000004f */
[----:B------:R1:W-:Y:S01]  /*cc50*/  STL [R1+0x398], R53 ;  /* 0x0003983501007387 */ /* 0x0003e20000100800 */
[----:B0-----:R-:W-:Y:S02]  /*cc60*/  @!P4 IMAD.MOV.U32 R40, RZ, RZ, R53 ;  /* 0x000000ffff28c224 */ /* 0x001fe400078e0035 */
[----:B------:R-:W-:Y:S01]  /*cc70*/  @!P4 IMAD.MOV.U32 R41, RZ, RZ, R55 ;  /* 0x000000ffff29c224 */ /* 0x000fe200078e0037 */
[----:B------:R-:W-:Y:S04]  /*cc80*/  STL [R1+0x394], R55 ;  /* 0x0003943701007387 */ /* 0x000fe80000100800 */
[----:B------:R0:W2:Y:S01]  /*cc90*/  @!P4 LDG.E.U8 R80, desc[UR24][R40.64] ;  /* 0x000000182850c981 */ /* 0x0000a2000c1e1100 */
[----:B-1----:R-:W-:Y:S01]  /*cca0*/  IADD3 R53, P5, PT, R7, UR4, RZ ;  /* 0x0000000407357c10 */ /* 0x002fe2000ffbe0ff */
[----:B------:R-:W-:-:S02]  /*ccb0*/  UIMAD UR4, UR12, 0xf, URZ ;  /* 0x0000000f0c0478a4 */ /* 0x000fc4000f8e02ff */
[----:B------:R1:W-:Y:S01]  /*ccc0*/  STL [R1+0x3a0], R54 ;  /* 0x0003a03601007387 */ /* 0x0003e20000100800 */
[----:B------:R-:W-:Y:S01]  /*ccd0*/  PRMT R78, RZ, 0x7610, R78 ;  /* 0x00007610ff4e7816 */ /* 0x000fe2000000004e */
[----:B0-----:R-:W-:Y:S02]  /*cce0*/  @!P4 IMAD.MOV.U32 R40, RZ, RZ, R54 ;  /* 0x000000ffff28c224 */ /* 0x001fe400078e0036 */
[----:B------:R-:W-:Y:S01]  /*ccf0*/  @!P4 IMAD.MOV.U32 R41, RZ, RZ, R39 ;  /* 0x000000ffff29c224 */ /* 0x000fe200078e0027 */
[----:B-1----:R-:W-:Y:S01]  /*cd00*/  IADD3.X R54, PT, PT, R8, UR5, RZ, P5, !PT ;  /* 0x0000000508367c10 */ /* 0x002fe2000affe4ff */
[----:B------:R-:W-:Y:S02]  /*cd10*/  USHF.R.S32.HI UR5, URZ, 0x1f, UR4 ;  /* 0x0000001fff057899 */ /* 0x000fe40008011404 */
[----:B------:R-:W-:Y:S01]  /*cd20*/  IADD3 R56, P5, PT, R0, UR4, RZ ;  /* 0x0000000400387c10 */ /* 0x000fe2000ffbe0ff */
[----:B------:R0:W2:Y:S04]  /*cd30*/  @!P4 LDG.E.U8 R79, desc[UR24][R40.64] ;  /* 0x00000018284fc981 */ /* 0x0000a8000c1e1100 */
[----:B------:R-:W-:Y:S01]  /*cd40*/  STL [R1+0x39c], R39 ;  /* 0x00039c2701007387 */ /* 0x000fe20000100800 */
[----:B------:R-:W-:Y:S01]  /*cd50*/  IADD3.X R57, PT, PT, R2, UR5, RZ, P5, !PT ;  /* 0x0000000502397c10 */ /* 0x000fe2000affe4ff */
[----:B0-----:R-:W-:-:S02]  /*cd60*/  @!P4 IMAD.MOV.U32 R40, RZ, RZ, R53 ;  /* 0x000000ffff28c224 */ /* 0x001fc400078e0035 */
[----:B------:R-:W-:Y:S01]  /*cd70*/  @!P4 IMAD.MOV.U32 R41, RZ, RZ, R54 ;  /* 0x000000ffff29c224 */ /* 0x000fe200078e0036 */
[----:B------:R0:W-:Y:S01]  /*cd80*/  STL [R1+0x3a8], R53 ;  /* 0x0003a83501007387 */ /* 0x0001e20000100800 */
[----:B------:R-:W-:-:S03]  /*cd90*/  PRMT R76, RZ, 0x7610, R76 ;  /* 0x00007610ff4c7816 */ /* 0x000fc6000000004c */
[----:B------:R1:W2:Y:S01]  /*cda0*/  @!P4 LDG.E.U8 R78, desc[UR24][R40.64] ;  /* 0x00000018284ec981 */ /* 0x0002a2000c1e1100 */
[----:B0-----:R-:W-:Y:S01]  /*cdb0*/  IADD3 R53, P4, PT, R3, UR4, RZ ;  /* 0x0000000403357c10 */ /* 0x001fe2000ff9e0ff */
[----:B-1----:R-:W-:-:S03]  /*cdc0*/  @!P6 IMAD.MOV.U32 R40, RZ, RZ, R56 ;  /* 0x000000ffff28e224 */ /* 0x002fc600078e0038 */
[----:B------:R-:W-:Y:S01]  /*cdd0*/  IADD3.X R55, PT, PT, R4, UR5, RZ, P4, !PT ;  /* 0x0000000504377c10 */ /* 0x000fe2000a7fe4ff */
[----:B------:R-:W-:Y:S01]  /*cde0*/  @!P6 IMAD.MOV.U32 R41, RZ, RZ, R57 ;  /* 0x000000ffff29e224 */ /* 0x000fe200078e0039 */
[----:B------:R-:W-:-:S04]  /*cdf0*/  PRMT R51, RZ, 0x7610, R51 ;  /* 0x00007610ff337816 */ /* 0x000fc80000000033 */
[----:B------:R0:W2:Y:S02]  /*ce00*/  @!P6 LDG.E.U8 R76, desc[UR24][R40.64] ;  /* 0x00000018284ce981 */ /* 0x0000a4000c1e1100 */
[----:B0-----:R-:W-:Y:S02]  /*ce10*/  @!P6 IMAD.MOV.U32 R40, RZ, RZ, R53 ;  /* 0x000000ffff28e224 */ /* 0x001fe400078e0035 */
[----:B------:R-:W-:-:S05]  /*ce20*/  @!P6 IMAD.MOV.U32 R41, RZ, RZ, R55 ;  /* 0x000000ffff29e224 */ /* 0x000fca00078e0037 */
[----:B------:R0:W2:Y:S04]  /*ce30*/  @!P6 LDG.E.U8 R51, desc[UR24][R40.64] ;  /* 0x000000182833e981 */ /* 0x0000a8000c1e1100 */
[----:B------:R1:W-:Y:S04]  /*ce40*/  STL [R1+0x3a4], R54 ;  /* 0x0003a43601007387 */ /* 0x0003e80000100800 */
[----:B------:R-:W-:Y:S04]  /*ce50*/  STL [R1+0x70c], R56 ;  /* 0x00070c3801007387 */ /* 0x000fe80000100800 */
[----:B------:R-:W-:Y:S01]  /*ce60*/  STL [R1+0x714], R53 ;  /* 0x0007143501007387 */ /* 0x000fe20000100800 */
[----:B-1----:R-:W-:-:S03]  /*ce70*/  IADD3 R54, P4, PT, R5, UR4, RZ ;  /* 0x0000000405367c10 */ /* 0x002fc6000ff9e0ff */
[----:B------:R-:W-:Y:S04]  /*ce80*/  STL [R1+0x708], R57 ;  /* 0x0007083901007387 */ /* 0x000fe80000100800 */
[----:B------:R1:W-:Y:S01]  /*ce90*/  STL [R1+0x710], R55 ;  /* 0x0007103701007387 */ /* 0x0003e20000100800 */
[----:B------:R-:W-:-:S03]  /*cea0*/  PRMT R52, RZ, 0x7610, R52 ;  /* 0x00007610ff347816 */ /* 0x000fc60000000034 */
[----:B------:R-:W-:Y:S01]  /*ceb0*/  STL [R1+0x71c], R54 ;  /* 0x00071c3601007387 */ /* 0x000fe20000100800 */
[----:B0-----:R-:W-:Y:S01]  /*cec0*/  @!P6 IMAD.MOV.U32 R40, RZ, RZ, R54 ;  /* 0x000000ffff28e224 */ /* 0x001fe200078e0036 */
[----:B-1----:R-:W-:-:S05]  /*ced0*/  IADD3.X R55, PT, PT, R6, UR5, RZ, P4, !PT ;  /* 0x0000000506377c10 */ /* 0x002fca000a7fe4ff */
[----:B------:R-:W-:Y:S01]  /*cee0*/  @!P6 IMAD.MOV.U32 R41, RZ, RZ, R55 ;  /* 0x000000ffff29e224 */ /* 0x000fe200078e0037 */
[----:B------:R-:W-:-:S04]  /*cef0*/  PRMT R49, RZ, 0x7610, R49 ;  /* 0x00007610ff317816 */ /* 0x000fc80000000031 */
[----:B------:R0:W3:Y:S04]  /*cf00*/  @!P6 LDG.E.U8 R52, desc[UR24][R40.64] ;  /* 0x000000182834e981 */ /* 0x0000e8000c1e1100 */
[----:B--2---:R1:W-:Y:S02]  /*cf10*/  STL [R1+0x30], R51 ;  /* 0x0000303301007387 */ /* 0x0043e40000100800 */
[----:B-1----:R-:W-:-:S04]  /*cf20*/  IADD3 R51, P4, PT, R7, UR4, RZ ;  /* 0x0000000407337c10 */ /* 0x002fc8000ff9e0ff */
[----:B------:R-:W-:Y:S01]  /*cf30*/  IADD3.X R53, PT, PT, R8, UR5, RZ, P4, !PT ;  /* 0x0000000508357c10 */ /* 0x000fe2000a7fe4ff */
[----:B0-----:R-:W-:-:S04]  /*cf40*/  @!P6 IMAD.MOV.U32 R40, RZ, RZ, R51 ;  /* 0x000000ffff28e224 */ /* 0x001fc800078e0033 */
[----:B------:R-:W-:-:S05]  /*cf50*/  @!P6 IMAD.MOV.U32 R41, RZ, RZ, R53 ;  /* 0x000000ffff29e224 */ /* 0x000fca00078e0035 */
[----:B------:R0:W2:Y:S01]  /*cf60*/  @!P6 LDG.E.U8 R49, desc[UR24][R40.64] ;  /* 0x000000182831e981 */ /* 0x0000a2000c1e1100 */
[--C-:B------:R-:W-:Y:S01]  /*cf70*/  SHF.R.U32.HI R39, RZ, 0x9, R16.reuse ;  /* 0x00000009ff277819 */ /* 0x100fe20000011610 */
[----:B------:R-:W-:Y:S02]  /*cf80*/  UIMAD UR4, UR12, 0x16, URZ ;  /* 0x000000160c0478a4 */ /* 0x000fe4000f8e02ff */
[----:B------:R-:W-:Y:S01]  /*cf90*/  STL [R1+0x718], R55 ;  /* 0x0007183701007387 */ /* 0x000fe20000100800 */
[----:B------:R-:W-:Y:S01]  /*cfa0*/  LOP3.LUT P5, RZ, R39, 0x1, RZ, 0xc0, !PT ;  /* 0x0000000127ff7812 */ /* 0x000fe200078ac0ff */
[----:B------:R-:W-:Y:S02]  /*cfb0*/  USHF.R.S32.HI UR6, URZ, 0x1f, UR4 ;  /* 0x0000001fff067899 */ /* 0x000fe40008011404 */
[----:B------:R-:W-:Y:S04]  /*cfc0*/  STL [R1+0x724], R51 ;  /* 0x0007243301007387 */ /* 0x000fe80000100800 */
[----:B------:R-:W-:Y:S04]  /*cfd0*/  STL [R1+0x720], R53 ;  /* 0x0007203501007387 */ /* 0x000fe80000100800 */
[----:B---3--:R1:W-:Y:S01]  /*cfe0*/  STL [R1+0x28], R52 ;  /* 0x0000283401007387 */ /* 0x0083e20000100800 */
[----:B------:R-:W-:-:S02]  /*cff0*/  SHF.R.U32.HI R16, RZ, 0x8, R16 ;  /* 0x00000008ff107819 */ /* 0x000fc40000011610 */
[----:B-1----:R-:W-:-:S04]  /*d000*/  IADD3 R52, P4, PT, R0, UR4, RZ ;  /* 0x0000000400347c10 */ /* 0x002fc8000ff9e0ff */
[----:B------:R-:W-:Y:S01]  /*d010*/  IADD3.X R53, PT, PT, R2, UR6, RZ, P4, !PT ;  /* 0x0000000602357c10 */ /* 0x000fe2000a7fe4ff */
[----:B------:R-:W-:Y:S01]  /*d020*/  STL [R1+0x7e8], R52 ;  /* 0x0007e83401007387 */ /* 0x000fe20000100800 */
[----:B------:R-:W-:Y:S01]  /*d030*/  PRMT R75, RZ, 0x7610, R75 ;  /* 0x00007610ff4b7816 */ /* 0x000fe2000000004b */
[----:B0-----:R-:W-:Y:S02]  /*d040*/  @P5 IMAD.MOV.U32 R40, RZ, RZ, R52 ;  /* 0x000000ffff285224 */ /* 0x001fe400078e0034 */
[----:B------:R-:W-:Y:S01]  /*d050*/  @P5 IMAD.MOV.U32 R41, RZ, RZ, R53 ;  /* 0x000000ffff295224 */ /* 0x000fe200078e0035 */
[----:B------:R-:W-:Y:S02]  /*d060*/  LOP3.LUT P4, RZ, R16, 0x1, RZ, 0xc0, !PT ;  /* 0x0000000110ff7812 */ /* 0x000fe4000788c0ff */
[----:B------:R-:W-:Y:S02]  /*d070*/  PRMT R74, RZ, 0x7610, R74 ;  /* 0x00007610ff4a7816 */ /* 0x000fe4000000004a */
[----:B------:R0:W3:Y:S01]  /*d080*/  @P5 LDG.E.U8 R75, desc[UR24][R40.64] ;  /* 0x00000018284b5981 */ /* 0x0000e2000c1e1100 */
[----:B------:R-:W-:Y:S01]  /*d090*/  UIMAD UR5, UR12, 0x17, URZ ;  /* 0x000000170c0578a4 */ /* 0x000fe2000f8e02ff */
[----:B------:R-:W-:-:S03]  /*d0a0*/  PRMT R73, RZ, 0x7610, R73 ;  /* 0x00007610ff497816 */ /* 0x000fc60000000049 */
[----:B------:R-:W-:Y:S01]  /*d0b0*/  USHF.R.S32.HI UR14, URZ, 0x1f, UR5 ;  /* 0x0000001fff0e7899 */ /* 0x000fe20008011405 */
[----:B------:R-:W-:Y:S02]  /*d0c0*/  PRMT R72, RZ, 0x7610, R72 ;  /* 0x00007610ff487816 */ /* 0x000fe40000000048 */
[----:B------:R-:W-:Y:S02]  /*d0d0*/  PRMT R50, RZ, 0x7610, R50 ;  /* 0x00007610ff327816 */ /* 0x000fe40000000032 */
[----:B------:R-:W-:Y:S01]  /*d0e0*/  PRMT R48, RZ, 0x7610, R48 ;  /* 0x00007610ff307816 */ /* 0x000fe20000000030 */
[----:B--2---:R1:W-:Y:S02]  /*d0f0*/  STL [R1+0x2c], R49 ;  /* 0x00002c3101007387 */ /* 0x0043e40000100800 */
[----:B-1----:R-:W-:-:S04]  /*d100*/  IADD3 R49, P6, PT, R3, UR4, RZ ;  /* 0x0000000403317c10 */ /* 0x002fc8000ffde0ff */
[----:B------:R-:W-:Y:S02]  /*d110*/  IADD3.X R51, PT, PT, R4, UR6, RZ, P6, !PT ;  /* 0x0000000604337c10 */ /* 0x000fe4000b7fe4ff */
[----:B------:R-:W-:Y:S01]  /*d120*/  IADD3 R16, P6, PT, R5, UR4, RZ ;  /* 0x0000000405107c10 */ /* 0x000fe2000ffde0ff */
[----:B0-----:R-:W-:Y:S02]  /*d130*/  @P5 IMAD.MOV.U32 R40, RZ, RZ, R49 ;  /* 0x000000ffff285224 */ /* 0x001fe400078e0031 */
[----:B------:R-:W-:Y:S01]  /*d140*/  @P5 IMAD.MOV.U32 R41, RZ, RZ, R51 ;  /* 0x000000ffff295224 */ /* 0x000fe200078e0033 */
[----:B------:R-:W-:Y:S01]  /*d150*/  IADD3.X R52, PT, PT, R6, UR6, RZ, P6, !PT ;  /* 0x0000000606347c10 */ /* 0x000fe2000b7fe4ff */
[----:B------:R0:W-:Y:S04]  /*d160*/  STL [R1+0x594], R49 ;  /* 0x0005943101007387 */ /* 0x0001e80000100800 */
[----:B------:R-:W-:Y:S04]  /*d170*/  STL [R1+0x3ec], R53 ;  /* 0x0003ec3501007387 */ /* 0x000fe80000100800 */
[----:B------:R1:W2:Y:S01]  /*d180*/  @P5 LDG.E.U8 R74, desc[UR24][R40.64] ;  /* 0x00000018284a5981 */ /* 0x0002a2000c1e1100 */
[----:B0-----:R-:W-:-:S03]  /*d190*/  IADD3 R49, P6, PT, R7, UR4, RZ ;  /* 0x0000000407317c10 */ /* 0x001fc6000ffde0ff */
[----:B------:R0:W-:Y:S01]  /*d1a0*/  STL [R1+0x590], R51 ;  /* 0x0005903301007387 */ /* 0x0001e20000100800 */
[----:B-1----:R-:W-:Y:S02]  /*d1b0*/  @P5 IMAD.MOV.U32 R40, RZ, RZ, R16 ;  /* 0x000000ffff285224 */ /* 0x002fe400078e0010 */
[----:B------:R-:W-:Y:S01]  /*d1c0*/  @P5 IMAD.MOV.U32 R41, RZ, RZ, R52 ;  /* 0x000000ffff295224 */ /* 0x000fe200078e0034 */
[----:B0-----:R-:W-:Y:S02]  /*d1d0*/  IADD3.X R51, PT, PT, R8, UR6, RZ, P6, !PT ;  /* 0x0000000608337c10 */ /* 0x001fe4000b7fe4ff */
[----:B------:R-:W-:Y:S01]  /*d1e0*/  IADD3 R53, P6, PT, R0, UR5, RZ ;  /* 0x0000000500357c10 */ /* 0x000fe2000ffde0ff */
[----:B------:R-:W-:Y:S04]  /*d1f0*/  STL [R1+0x59c], R16 ;  /* 0x00059c1001007387 */ /* 0x000fe80000100800 */
[----:B------:R0:W2:Y:S01]  /*d200*/  @P5 LDG.E.U8 R73, desc[UR24][R40.64] ;  /* 0x0000001828495981 */ /* 0x0000a2000c1e1100 */
[----:B------:R-:W-:-:S03]  /*d210*/  IADD3.X R54, PT, PT, R2, UR14, RZ, P6, !PT ;  /* 0x0000000e02367c10 */ /* 0x000fc6000b7fe4ff */
[----:B------:R-:W-:Y:S04]  /*d220*/  STL [R1+0x598], R52 ;  /* 0x0005983401007387 */ /* 0x000fe80000100800 */
[----:B------:R-:W-:Y:S01]  /*d230*/  STL [R1+0x5a4], R49 ;  /* 0x0005a43101007387 */ /* 0x000fe20000100800 */
[----:B0-----:R-:W-:Y:S02]  /*d240*/  @P5 IMAD.MOV.U32 R40, RZ, RZ, R49 ;  /* 0x000000ffff285224 */ /* 0x001fe400078e0031 */
[----:B------:R-:W-:Y:S01]  /*d250*/  @P5 IMAD.MOV.U32 R41, RZ, RZ, R51 ;  /* 0x000000ffff295224 */ /* 0x000fe200078e0033 */
[----:B------:R0:W-:Y:S04]  /*d260*/  STL [R1+0x5a0], R51 ;  /* 0x0005a03301007387 */ /* 0x0001e80000100800 */
[----:B------:R1:W2:Y:S01]  /*d270*/  @P5 LDG.E.U8 R72, desc[UR24][R40.64] ;  /* 0x0000001828485981 */ /* 0x0002a2000c1e1100 */
[----:B0-----:R-:W-:Y:S01]  /*d280*/  IADD3 R51, P6, PT, R3, UR5, RZ ;  /* 0x0000000503337c10 */ /* 0x001fe2000ffde0ff */
[----:B-1----:R-:W-:-:S03]  /*d290*/  @P4 IMAD.MOV.U32 R40, RZ, RZ, R53 ;  /* 0x000000ffff284224 */ /* 0x002fc600078e0035 */
[----:B------:R-:W-:Y:S01]  /*d2a0*/  IADD3.X R52, PT, PT, R4, UR14, RZ, P6, !PT ;  /* 0x0000000e04347c10 */ /* 0x000fe2000b7fe4ff */
[----:B------:R-:W-:-:S05]  /*d2b0*/  @P4 IMAD.MOV.U32 R41, RZ, RZ, R54 ;  /* 0x000000ffff294224 */ /* 0x000fca00078e0036 */
[----:B------:R0:W2:Y:S02]  /*d2c0*/  @P4 LDG.E.U8 R50, desc[UR24][R40.64] ;  /* 0x0000001828324981 */ /* 0x0000a4000c1e1100 */
[----:B0-----:R-:W-:Y:S02]  /*d2d0*/  @P4 IMAD.MOV.U32 R40, RZ, RZ, R51 ;  /* 0x000000ffff284224 */ /* 0x001fe400078e0033 */
[----:B------:R-:W-:-:S05]  /*d2e0*/  @P4 IMAD.MOV.U32 R41, RZ, RZ, R52 ;  /* 0x000000ffff294224 */ /* 0x000fca00078e0034 */
[----:B------:R0:W3:Y:S01]  /*d2f0*/  @P4 LDG.E.U8 R48, desc[UR24][R40.64] ;  /* 0x0000001828304981 */ /* 0x0000e2000c1e1100 */
[----:B------:R-:W-:-:S03]  /*d300*/  IADD3 R49, P6, PT, R5, UR5, RZ ;  /* 0x0000000505317c10 */ /* 0x000fc6000ffde0ff */
[----:B------:R-:W-:Y:S04]  /*d310*/  STL [R1+0x5ac], R53 ;  /* 0x0005ac3501007387 */ /* 0x000fe80000100800 */
[----:B------:R-:W-:Y:S01]  /*d320*/  STL [R1+0x5a8], R54 ;  /* 0x0005a83601007387 */ /* 0x000fe20000100800 */
[----:B------:R-:W-:-:S03]  /*d330*/  SHF.R.U64 R16, R12, 0x19, RZ ;  /* 0x000000190c107819 */ /* 0x000fc600000012ff */
[----:B------:R-:W-:Y:S04]  /*d340*/  STL [R1+0x5b4], R51 ;  /* 0x0005b43301007387 */ /* 0x000fe80000100800 */
[----:B------:R-:W-:Y:S04]  /*d350*/  STL [R1+0x5b0], R52 ;  /* 0x0005b03401007387 */ /* 0x000fe80000100800 */
[----:B------:R-:W-:Y:S01]  /*d360*/  STL [R1+0x5bc], R49 ;  /* 0x0005bc3101007387 */ /* 0x000fe20000100800 */
[----:B------:R-:W-:Y:S01]  /*d370*/  LOP3.LUT P5, RZ, R16, 0x1, RZ, 0xc0, !PT ;  /* 0x0000000110ff7812 */ /* 0x000fe200078ac0ff */
[----:B0-----:R-:W-:Y:S01]  /*d380*/  @P4 IMAD.MOV.U32 R40, RZ, RZ, R49 ;  /* 0x000000ffff284224 */ /* 0x001fe200078e0031 */
[----:B------:R-:W-:-:S02]  /*d390*/  PRMT R16, RZ, 0x7610, R16 ;  /* 0x00007610ff107816 */ /* 0x000fc40000000010 */
[----:B------:R-:W-:Y:S01]  /*d3a0*/  PRMT R45, RZ, 0x7610, R45 ;  /* 0x00007610ff2d7816 */ /* 0x000fe2000000002d */
[----:B--2---:R0:W-:Y:S02]  /*d3b0*/  STL [R1+0x20], R50 ;  /* 0x0000203201007387 */ /* 0x0041e40000100800 */
[----:B0-----:R-:W-:Y:S02]  /*d3c0*/  IADD3.X R50, PT, PT, R6, UR14, RZ, P6, !PT ;  /* 0x0000000e06327c10 */ /* 0x001fe4000b7fe4ff */
[----:B---3--:R0:W-:Y:S03]  /*d3d0*/  STL [R1+0x24], R48 ;  /* 0x0000243001007387 */ /* 0x0081e60000100800 */
[----:B------:R-:W-:-:S05]  /*d3e0*/  @P4 IMAD.MOV.U32 R41, RZ, RZ, R50 ;  /* 0x000000ffff294224 */ /* 0x000fca00078e0032 */
[----:B------:R1:W2:Y:S01]  /*d3f0*/  @P4 LDG.E.U8 R16, desc[UR24][R40.64] ;  /* 0x0000001828104981 */ /* 0x0002a2000c1e1100 */
[----:B0-----:R-:W-:-:S04]  /*d400*/  IADD3 R48, P6, PT, R7, UR5, RZ ;  /* 0x0000000507307c10 */ /* 0x001fc8000ffde0ff */
[----:B------:R-:W-:Y:S01]  /*d410*/  IADD3.X R49, PT, PT, R8, UR14, RZ, P6, !PT ;  /* 0x0000000e08317c10 */ /* 0x000fe2000b7fe4ff */
[----:B-1----:R-:W-:-:S04]  /*d420*/  @P4 IMAD.MOV.U32 R40, RZ, RZ, R48 ;  /* 0x000000ffff284224 */ /* 0x002fc800078e0030 */
[----:B------:R-:W-:-:S05]  /*d430*/  @P4 IMAD.MOV.U32 R41, RZ, RZ, R49 ;  /* 0x000000ffff294224 */ /* 0x000fca00078e0031 */
[----:B------:R0:W3:Y:S01]  /*d440*/  @P4 LDG.E.U8 R45, desc[UR24][R40.64] ;  /* 0x00000018282d4981 */ /* 0x0000e2000c1e1100 */
[----:B------:R-:W-:-:S03]  /*d450*/  UIMAD UR4, UR12, 0x1e, URZ ;  /* 0x0000001e0c0478a4 */ /* 0x000fc6000f8e02ff */
[----:B------:R1:W-:Y:S01]  /*d460*/  STL [R1+0x5b8], R50 ;  /* 0x0005b83201007387 */ /* 0x0003e20000100800 */
[----:B------:R-:W-:-:S03]  /*d470*/  USHF.R.S32.HI UR5, URZ, 0x1f, UR4 ;  /* 0x0000001fff057899 */ /* 0x000fc60008011404 */
[----:B------:R0:W-:Y:S01]  /*d480*/  STL [R1+0x5c4], R48 ;  /* 0x0005c43001007387 */ /* 0x0001e20000100800 */
[----:B-1----:R-:W-:Y:S02]  /*d490*/  IADD3 R50, P6, PT, R0, UR4, RZ ;  /* 0x0000000400327c10 */ /* 0x002fe4000ffde0ff */
[----:B0-----:R-:W-:Y:S02]  /*d4a0*/  IADD3 R48, P4, PT, R3, UR4, RZ ;  /* 0x0000000403307c10 */ /* 0x001fe4000ff9e0ff */
[----:B------:R-:W-:Y:S01]  /*d4b0*/  IADD3.X R51, PT, PT, R2, UR5, RZ, P6, !PT ;  /* 0x0000000502337c10 */ /* 0x000fe2000b7fe4ff */
[----:B------:R-:W-:Y:S01]  /*d4c0*/  @P2 IMAD.MOV.U32 R40, RZ, RZ, R50 ;  /* 0x000000ffff282224 */ /* 0x000fe200078e0032 */
[----:B------:R-:W-:-:S03]  /*d4d0*/  PRMT R71, RZ, 0x7610, R71 ;  /* 0x00007610ff477816 */ /* 0x000fc60000000047 */
[----:B------:R-:W-:Y:S01]  /*d4e0*/  @P2 IMAD.MOV.U32 R41, RZ, RZ, R51 ;  /* 0x000000ffff292224 */ /* 0x000fe200078e0033 */
[----:B------:R-:W-:-:S04]  /*d4f0*/  PRMT R70, RZ, 0x7610, R70 ;  /* 0x00007610ff467816 */ /* 0x000fc80000000046 */
[----:B------:R0:W4:Y:S01]  /*d500*/  @P2 LDG.E.U8 R71, desc[UR24][R40.64] ;  /* 0x0000001828472981 */ /* 0x000122000c1e1100 */
[----:B------:R-:W-:Y:S01]  /*d510*/  PRMT R69, RZ, 0x7610, R69 ;  /* 0x00007610ff457816 */ /* 0x000fe20000000045 */
[----:B0-----:R-:W-:Y:S01]  /*d520*/  @P2 IMAD.MOV.U32 R40, RZ, RZ, R48 ;  /* 0x000000ffff282224 */ /* 0x001fe200078e0030 */
[----:B------:R-:W-:Y:S02]  /*d530*/  PRMT R68, RZ, 0x7610, R68 ;  /* 0x00007610ff447816 */ /* 0x000fe40000000044 */
[----:B------:R-:W-:Y:S02]  /*d540*/  PRMT R89, RZ, 0x7610, R89 ;  /* 0x00007610ff597816 */ /* 0x000fe40000000059 */
[----:B------:R-:W-:Y:S02]  /*d550*/  PRMT R92, RZ, 0x7610, R92 ;  /* 0x00007610ff5c7816 */ /* 0x000fe4000000005c */
[----:B------:R-:W-:Y:S02]  /*d560*/  PRMT R44, RZ, 0x7610, R44 ;  /* 0x00007610ff2c7816 */ /* 0x000fe4000000002c */
[----:B------:R-:W-:Y:S01]  /*d570*/  PRMT R43, RZ, 0x7610, R43 ;  /* 0x00007610ff2b7816 */ /* 0x000fe2000000002b */
[----:B--2---:R-:W-:Y:S04]  /*d580*/  STL [R1+0x1c], R16 ;  /* 0x00001c1001007387 */ /* 0x004fe80000100800 */
[----:B------:R0:W-:Y:S04]  /*d590*/  STL [R1+0x5c0], R49 ;  /* 0x0005c03101007387 */ /* 0x0001e80000100800 */
[----:B------:R-:W-:Y:S04]  /*d5a0*/  STL [R1+0x5cc], R50 ;  /* 0x0005cc3201007387 */ /* 0x000fe80000100800 */
[----:B------:R-:W-:Y:S01]  /*d5b0*/  STL [R1+0x5d4], R48 ;  /* 0x0005d43001007387 */ /* 0x000fe20000100800 */
[----:B0-----:R-:W-:-:S03]  /*d5c0*/  IADD3.X R49, PT, PT, R4, UR5, RZ, P4, !PT ;  /* 0x0000000504317c10 */ /* 0x001fc6000a7fe4ff */
[----:B------:R-:W-:Y:S01]  /*d5d0*/  STL [R1+0x5c8], R51 ;  /* 0x0005c83301007387 */ /* 0x000fe20000100800 */
[----:B------:R-:W-:-:S03]  /*d5e0*/  SHF.R.U64 R16, R12, 0x18, RZ ;  /* 0x000000180c107819 */ /* 0x000fc600000012ff */
[----:B---3--:R0:W-:Y:S01]  /*d5f0*/  STL [R1+0x14], R45 ;  /* 0x0000142d01007387 */ /* 0x0081e20000100800 */
[----:B------:R-:W-:Y:S01]  /*d600*/  @P2 IMAD.MOV.U32 R41, RZ, RZ, R49 ;  /* 0x000000ffff292224 */ /* 0x000fe200078e0031 */
[----:B------:R-:W-:Y:S02]  /*d610*/  LOP3.LUT P6, RZ, R16, 0x1, RZ, 0xc0, !PT ;  /* 0x0000000110ff7812 */ /* 0x000fe400078cc0ff */
[----:B------:R1:W-:Y:S04]  /*d620*/  STL [R1+0x5d0], R49 ;  /* 0x0005d03101007387 */ /* 0x0003e80000100800 */
[----:B------:R2:W3:Y:S01]  /*d630*/  @P2 LDG.E.U8 R70, desc[UR24][R40.64] ;  /* 0x0000001828462981 */ /* 0x0004e2000c1e1100 */
[----:B0-----:R-:W-:-:S04]  /*d640*/  IADD3 R45, P4, PT, R5, UR4, RZ ;  /* 0x00000004052d7c10 */ /* 0x001fc8000ff9e0ff */
[----:B-1----:R-:W-:Y:S02]  /*d650*/  IADD3.X R49, PT, PT, R6, UR5, RZ, P4, !PT ;  /* 0x0000000506317c10 */ /* 0x002fe4000a7fe4ff */
[----:B------:R-:W-:Y:S01]  /*d660*/  IADD3 R16, P4, PT, R7, UR4, RZ ;  /* 0x0000000407107c10 */ /* 0x000fe2000ff9e0ff */
[----:B------:R-:W-:Y:S01]  /*d670*/  UIMAD UR4, UR12, 0x1f, URZ ;  /* 0x0000001f0c0478a4 */ /* 0x000fe2000f8e02ff */
[----:B--2---:R-:W-:Y:S02]  /*d680*/  @P2 IMAD.MOV.U32 R40, RZ, RZ, R45 ;  /* 0x000000ffff282224 */ /* 0x004fe400078e002d */
[----:B------:R-:W-:Y:S01]  /*d690*/  @P2 IMAD.MOV.U32 R41, RZ, RZ, R49 ;  /* 0x000000ffff292224 */ /* 0x000fe200078e0031 */
[----:B------:R-:W-:Y:S01]  /*d6a0*/  IADD3.X R48, PT, PT, R8, UR5, RZ, P4, !PT ;  /* 0x0000000508307c10 */ /* 0x000fe2000a7fe4ff */
[----:B------:R-:W-:Y:S01]  /*d6b0*/  USHF.R.S32.HI UR6, URZ, 0x1f, UR4 ;  /* 0x0000001fff067899 */ /* 0x000fe20008011404 */
[----:B------:R0:W-:Y:S04]  /*d6c0*/  STL [R1+0x5dc], R45 ;  /* 0x0005dc2d01007387 */ /* 0x0001e80000100800 */
[----:B------:R1:W2:Y:S01]  /*d6d0*/  @P2 LDG.E.U8 R69, desc[UR24][R40.64] ;  /* 0x0000001828452981 */ /* 0x0002a2000c1e1100 */
[----:B0-----:R-:W-:-:S03]  /*d6e0*/  IADD3 R45, P4, PT, R0, UR4, RZ ;  /* 0x00000004002d7c10 */ /* 0x001fc6000ff9e0ff */
[----:B------:R-:W-:Y:S01]  /*d6f0*/  STL [R1+0x5d8], R49 ;  /* 0x0005d83101007387 */ /* 0x000fe20000100800 */
[----:B-1----:R-:W-:Y:S02]  /*d700*/  @P2 IMAD.MOV.U32 R40, RZ, RZ, R16 ;  /* 0x000000ffff282224 */ /* 0x002fe400078e0010 */
[----:B------:R-:W-:Y:S01]  /*d710*/  @P2 IMAD.MOV.U32 R41, RZ, RZ, R48 ;  /* 0x000000ffff292224 */ /* 0x000fe200078e0030 */
[----:B------:R-:W-:Y:S01]  /*d720*/  STL [R1+0x5e4], R16 ;  /* 0x0005e41001007387 */ /* 0x000fe20000100800 */
[----:B------:R-:W-:-:S03]  /*d730*/  IADD3.X R50, PT, PT, R2, UR6, RZ, P4, !PT ;  /* 0x0000000602327c10 */ /* 0x000fc6000a7fe4ff */
[----:B------:R0:W-:Y:S04]  /*d740*/  STL [R1+0x5e0], R48 ;  /* 0x0005e03001007387 */ /* 0x0001e80000100800 */
[----:B------:R1:W2:Y:S01]  /*d750*/  @P2 LDG.E.U8 R68, desc[UR24][R40.64] ;  /* 0x0000001828442981 */ /* 0x0002a2000c1e1100 */
[----:B0-----:R-:W-:Y:S01]  /*d760*/  IADD3 R48, P2, PT, R3, UR4, RZ ;  /* 0x0000000403307c10 */ /* 0x001fe2000ff5e0ff */
[----:B-1----:R-:W-:-:S03]  /*d770*/  @!P1 IMAD.MOV.U32 R40, RZ, RZ, R45 ;  /* 0x000000ffff289224 */ /* 0x002fc600078e002d */
[----:B------:R-:W-:Y:S01]  /*d780*/  IADD3.X R51, PT, PT, R4, UR6, RZ, P2, !PT ;  /* 0x0000000604337c10 */ /* 0x000fe200097fe4ff */
[----:B------:R-:W-:Y:S01]  /*d790*/  @!P1 IMAD.MOV.U32 R41, RZ, RZ, R50 ;  /* 0x000000ffff299224 */ /* 0x000fe200078e0032 */
[----:B------:R-:W-:Y:S01]  /*d7a0*/  IADD3 R49, P2, PT, R5, UR4, RZ ;  /* 0x0000000405317c10 */ /* 0x000fe2000ff5e0ff */
[----:B------:R-:W-:Y:S04]  /*d7b0*/  STL [R1+0x5ec], R45 ;  /* 0x0005ec2d01007387 */ /* 0x000fe80000100800 */
[----:B------:R-:W-:Y:S04]  /*d7c0*/  STL [R1+0x5f4], R48 ;  /* 0x0005f43001007387 */ /* 0x000fe80000100800 */
[----:B------:R0:W2:Y:S04]  /*d7d0*/  @!P1 LDG.E.U8 R89, desc[UR24][R40.64] ;  /* 0x0000001828599981 */ /* 0x0000a8000c1e1100 */
[----:B------:R1:W-:Y:S01]  /*d7e0*/  STL [R1+0x5e8], R50 ;  /* 0x0005e83201007387 */ /* 0x0003e20000100800 */
[----:B0-----:R-:W-:-:S02]  /*d7f0*/  @!P1 IMAD.MOV.U32 R40, RZ, RZ, R48 ;  /* 0x000000ffff289224 */ /* 0x001fc400078e0030 */
[----:B------:R-:W-:Y:S01]  /*d800*/  @!P1 IMAD.MOV.U32 R41, RZ, RZ, R51 ;  /* 0x000000ffff299224 */ /* 0x000fe200078e0033 */
[----:B-1----:R-:W-:Y:S02]  /*d810*/  IADD3.X R50, PT, PT, R6, UR6, RZ, P2, !PT ;  /* 0x0000000606327c10 */ /* 0x002fe400097fe4ff */
[----:B------:R-:W-:Y:S02]  /*d820*/  IADD3 R45, P2, PT, R7, UR4, RZ ;  /* 0x00000004072d7c10 */ /* 0x000fe4000ff5e0ff */
[----:B------:R0:W3:Y:S02]  /*d830*/  @!P1 LDG.E.U8 R92, desc[UR24][R40.64] ;  /* 0x00000018285c9981 */ /* 0x0000e4000c1e1100 */
[----:B------:R-:W-:Y:S01]  /*d840*/  IADD3.X R48, PT, PT, R8, UR6, RZ, P2, !PT ;  /* 0x0000000608307c10 */ /* 0x000fe200097fe4ff */
[----:B0-----:R-:W-:Y:S02]  /*d850*/  @!P1 IMAD.MOV.U32 R40, RZ, RZ, R49 ;  /* 0x000000ffff289224 */ /* 0x001fe400078e0031 */
[----:B------:R-:W-:-:S05]  /*d860*/  @!P1 IMAD.MOV.U32 R41, RZ, RZ, R50 ;  /* 0x000000ffff299224 */ /* 0x000fca00078e0032 */
[----:B------:R0:W4:Y:S02]  /*d870*/  @!P1 LDG.E.U8 R44, desc[UR24][R40.64] ;  /* 0x00000018282c9981 */ /* 0x000124000c1e1100 */
[----:B0-----:R-:W-:Y:S02]  /*d880*/  @!P1 IMAD.MOV.U32 R40, RZ, RZ, R45 ;  /* 0x000000ffff289224 */ /* 0x001fe400078e002d */
[----:B------:R-:W-:-:S05]  /*d890*/  @!P1 IMAD.MOV.U32 R41, RZ, RZ, R48 ;  /* 0x000000ffff299224 */ /* 0x000fca00078e0030 */
[----:B------:R0:W4:Y:S01]  /*d8a0*/  @!P1 LDG.E.U8 R43, desc[UR24][R40.64] ;  /* 0x00000018282b9981 */ /* 0x000122000c1e1100 */
[----:B------:R-:W-:Y:S01]  /*d8b0*/  UIMAD UR5, UR12, 0x26, URZ ;  /* 0x000000260c0578a4 */ /* 0x000fe2000f8e02ff */
[----:B------:R-:W-:Y:S02]  /*d8c0*/  SHF.R.U64 R16, R12, 0x11, RZ ;  /* 0x000000110c107819 */ /* 0x000fe400000012ff */
[----:B------:R-:W-:Y:S02]  /*d8d0*/  STL [R1+0x5f0], R51 ;  /* 0x0005f03301007387 */ /* 0x000fe40000100800 */
[----:B------:R-:W-:Y:S01]  /*d8e0*/  LOP3.LUT P4, RZ, R16, 0x1, RZ, 0xc0, !PT ;  /* 0x0000000110ff7812 */ /* 0x000fe2000788c0ff */
[----:B------:R-:W-:Y:S02]  /*d8f0*/  USHF.R.S32.HI UR14, URZ, 0x1f, UR5 ;  /* 0x0000001fff0e7899 */ /* 0x000fe40008011405 */
[----:B------:R-:W-:Y:S02]  /*d900*/  IADD3 R16, P2, PT, R0, UR5, RZ ;  /* 0x0000000500107c10 */ /* 0x000fe4000ff5e0ff */
[----:B------:R-:W-:-:S03]  /*d910*/  PRMT R67, RZ, 0x7610, R67 ;  /* 0x00007610ff437816 */ /* 0x000fc60000000043 */
[----:B0-----:R-:W-:Y:S01]  /*d920*/  @P5 IMAD.MOV.U32 R40, RZ, RZ, R16 ;  /* 0x000000ffff285224 */ /* 0x001fe200078e0010 */
[----:B------:R-:W-:Y:S01]  /*d930*/  PRMT R66, RZ, 0x7610, R66 ;  /* 0x00007610ff427816 */ /* 0x000fe20000000042 */
[----:B------:R-:W-:Y:S01]  /*d940*/  UIMAD UR4, UR12, 0x27, URZ ;  /* 0x000000270c0478a4 */ /* 0x000fe2000f8e02ff */
[----:B------:R-:W-:-:S03]  /*d950*/  PRMT R65, RZ, 0x7610, R65 ;  /* 0x00007610ff417816 */ /* 0x000fc60000000041 */
[----:B------:R-:W-:Y:S01]  /*d960*/  USHF.R.S32.HI UR6, URZ, 0x1f, UR4 ;  /* 0x0000001fff067899 */ /* 0x000fe20008011404 */
[----:B------:R-:W-:Y:S02]  /*d970*/  PRMT R64, RZ, 0x7610, R64 ;  /* 0x00007610ff407816 */ /* 0x000fe40000000040 */
[----:B------:R-:W-:Y:S02]  /*d980*/  PRMT R42, RZ, 0x7610, R42 ;  /* 0x00007610ff2a7816 */ /* 0x000fe4000000002a */
[----:B------:R-:W-:Y:S01]  /*d990*/  PRMT R11, RZ, 0x7610, R11 ;  /* 0x00007610ff0b7816 */ /* 0x000fe2000000000b */
[----:B--2---:R-:W-:Y:S04]  /*d9a0*/  STL [R1+0xc20], R89 ;  /* 0x000c205901007387 */ /* 0x004fe80000100800 */
[----:B------:R-:W-:Y:S04]  /*d9b0*/  STL [R1+0x5fc], R49 ;  /* 0x0005fc3101007387 */ /* 0x000fe80000100800 */
[----:B------:R-:W-:Y:S04]  /*d9c0*/  STL [R1+0x5f8], R50 ;  /* 0x0005f83201007387 */ /* 0x000fe80000100800 */
[----:B---3--:R-:W-:Y:S04]  /*d9d0*/  STL [R1+0xc18], R92 ;  /* 0x000c185c01007387 */ /* 0x008fe80000100800 */
[----:B------:R-:W-:Y:S04]  /*d9e0*/  STL [R1+0x604], R45 ;  /* 0x0006042d01007387 */ /* 0x000fe80000100800 */
[----:B------:R-:W-:Y:S04]  /*d9f0*/  STL [R1+0x600], R48 ;  /* 0x0006003001007387 */ /* 0x000fe80000100800 */
[----:B------:R-:W-:Y:S04]  /*da00*/  STL [R1+0x60c], R16 ;  /* 0x00060c1001007387 */ /* 0x000fe80000100800 */
[----:B----4-:R0:W-:Y:S02]  /*da10*/  STL [R1], R44 ;  /* 0x0000002c01007387 */ /* 0x0101e40000100800 */
[----:B0-----:R-:W-:-:S05]  /*da20*/  IADD3.X R44, PT, PT, R2, UR14, RZ, P2, !PT ;  /* 0x0000000e022c7c10 */ /* 0x001fca00097fe4ff */
[----:B------:R-:W-:Y:S04]  /*da30*/  STL [R1+0x608], R44 ;  /* 0x0006082c01007387 */ /* 0x000fe80000100800 */
[----:B------:R0:W-:Y:S01]  /*da40*/  STL [R1+0x4], R43 ;  /* 0x0000042b01007387 */ /* 0x0001e20000100800 */
[----:B------:R-:W-:Y:S01]  /*da50*/  @P5 IMAD.MOV.U32 R41, RZ, RZ, R44 ;  /* 0x000000ffff295224 */ /* 0x000fe200078e002c */
[----:B------:R-:W-:-:S04]  /*da60*/  IADD3 R16, P2, PT, R5, UR5, RZ ;  /* 0x0000000505107c10 */ /* 0x000fc8000ff5e0ff */
[----:B------:R1:W2:Y:S01]  /*da70*/  @P5 LDG.E.U8 R67, desc[UR24][R40.64] ;  /* 0x0000001828435981 */ /* 0x0002a2000c1e1100 */
[----:B0-----:R-:W-:-:S04]  /*da80*/  IADD3 R43, P1, PT, R3, UR5, RZ ;  /* 0x00000005032b7c10 */ /* 0x001fc8000ff3e0ff */
[----:B------:R-:W-:Y:S01]  /*da90*/  IADD3.X R45, PT, PT, R4, UR14, RZ, P1, !PT ;  /* 0x0000000e042d7c10 */ /* 0x000fe20008ffe4ff */
[----:B-1----:R-:W-:Y:S01]  /*daa0*/  @P5 IMAD.MOV.U32 R40, RZ, RZ, R43 ;  /* 0x000000ffff285224 */ /* 0x002fe200078e002b */
[----:B------:R-:W-:-:S03]  /*dab0*/  IADD3.X R44, PT, PT, R6, UR14, RZ, P2, !PT ;  /* 0x0000000e062c7c10 */ /* 0x000fc600097fe4ff */
[----:B------:R-:W-:Y:S01]  /*dac0*/  @P5 IMAD.MOV.U32 R41, RZ, RZ, R45 ;  /* 0x000000ffff295224 */ /* 0x000fe200078e002d */
[----:B------:R0:W-:Y:S04]  /*dad0*/  STL [R1+0x614], R43 ;  /* 0x0006142b01007387 */ /* 0x0001e80000100800 */
[----:B------:R1:W3:Y:S01]  /*dae0*/  @P5 LDG.E.U8 R66, desc[UR24][R40.64] ;  /* 0x0000001828425981 */ /* 0x0002e2000c1e1100 */
[----:B0-----:R-:W-:-:S03]  /*daf0*/  IADD3 R43, P2, PT, R7, UR5, RZ ;  /* 0x00000005072b7c10 */ /* 0x001fc6000ff5e0ff */
[----:B------:R-:W-:Y:S01]  /*db00*/  STL [R1+0x61c], R16 ;  /* 0x00061c1001007387 */ /* 0x000fe20000100800 */
[----:B-1----:R-:W-:-:S03]  /*db10*/  @P5 IMAD.MOV.U32 R40, RZ, RZ, R16 ;  /* 0x000000ffff285224 */ /* 0x002fc600078e0010 */
[----:B------:R-:W-:Y:S01]  /*db20*/  STL [R1+0x610], R45 ;  /* 0x0006102d01007387 */ /* 0x000fe20000100800 */
[----:B------:R-:W-:Y:S01]  /*db30*/  @P5 IMAD.MOV.U32 R41, RZ, RZ, R44 ;  /* 0x000000ffff295224 */ /* 0x000fe200078e002c */
[----:B------:R-:W-:Y:S02]  /*db40*/  IADD3.X R48, PT, PT, R8, UR14, RZ, P2, !PT ;  /* 0x0000000e08307c10 */ /* 0x000fe400097fe4ff */
[----:B------:R-:W-:Y:S01]  /*db50*/  PRMT R39, RZ, 0x7610, R39 ;  /* 0x00007610ff277816 */ /* 0x000fe20000000027 */
[----:B------:R0:W-:Y:S04]  /*db60*/  STL [R1+0x618], R44 ;  /* 0x0006182c01007387 */ /* 0x0001e80000100800 */
[----:B------:R1:W4:Y:S01]  /*db70*/  @P5 LDG.E.U8 R65, desc[UR24][R40.64] ;  /* 0x0000001828415981 */ /* 0x000322000c1e1100 */
[----:B------:R-:W-:Y:S01]  /*db80*/  PRMT R10, RZ, 0x7610, R10 ;  /* 0x00007610ff0a7816 */ /* 0x000fe2000000000a */
[----:B------:R-:W-:Y:S01]  /*db90*/  UIMAD UR5, UR12, 0x2e, URZ ;  /* 0x0000002e0c0578a4 */ /* 0x000fe2000f8e02ff */
[----:B------:R-:W-:-:S02]  /*dba0*/  PRMT R63, RZ, 0x7610, R63 ;  /* 0x00007610ff3f7816 */ /* 0x000fc4000000003f */
[----:B------:R-:W-:Y:S02]  /*dbb0*/  PRMT R62, RZ, 0x7610, R62 ;  /* 0x00007610ff3e7816 */ /* 0x000fe4000000003e */
[----:B------:R-:W-:Y:S02]  /*dbc0*/  PRMT R61, RZ, 0x7610, R61 ;  /* 0x00007610ff3d7816 */ /* 0x000fe4000000003d */
[----:B------:R-:W-:Y:S02]  /*dbd0*/  PRMT R60, RZ, 0x7610, R60 ;  /* 0x00007610ff3c7816 */ /* 0x000fe4000000003c */
[----:B------:R-:W-:Y:S02]  /*dbe0*/  PRMT R84, RZ, 0x7610, R84 ;  /* 0x00007610ff547816 */ /* 0x000fe40000000054 */
[----:B------:R-:W-:Y:S02]  /*dbf0*/  PRMT R86, RZ, 0x7610, R86 ;  /* 0x00007610ff567816 */ /* 0x000fe40000000056 */
[----:B------:R-:W-:-:S02]  /*dc00*/  PRMT R88, RZ, 0x7610, R88 ;  /* 0x00007610ff587816 */ /* 0x000fc40000000058 */
[----:B------:R-:W-:Y:S02]  /*dc10*/  PRMT R91, RZ, 0x7610, R91 ;  /* 0x00007610ff5b7816 */ /* 0x000fe4000000005b */
[----:B------:R-:W-:Y:S02]  /*dc20*/  PRMT R59, RZ, 0x7610, R59 ;  /* 0x00007610ff3b7816 */ /* 0x000fe4000000003b */
[----:B------:R-:W-:Y:S02]  /*dc30*/  PRMT R58, RZ, 0x7610, R58 ;  /* 0x00007610ff3a7816 */ /* 0x000fe4000000003a */
[----:B------:R-:W-:Y:S02]  /*dc40*/  PRMT R93, RZ, 0x7610, R93 ;  /* 0x00007610ff5d7816 */ /* 0x000fe4000000005d */
[----:B------:R-:W-:Y:S02]  /*dc50*/  PRMT R90, RZ, 0x7610, R90 ;  /* 0x00007610ff5a7816 */ /* 0x000fe4000000005a */
[----:B------:R-:W-:-:S02]  /*dc60*/  PRMT R87, RZ, 0x7610, R87 ;  /* 0x00007610ff577816 */ /* 0x000fc40000000057 */
[----:B------:R-:W-:Y:S01]  /*dc70*/  PRMT R85, RZ, 0x7610, R85 ;  /* 0x00007610ff557816 */ /* 0x000fe20000000055 */
[----:B------:R-:W-:Y:S01]  /*dc80*/  STS.U8 [R9+UR9+0x6700], R77 ;  /* 0x0067004d09007988 */ /* 0x000fe20008000009 */
[----:B0-----:R-:W-:Y:S01]  /*dc90*/  IADD3 R44, P1, PT, R0, UR4, RZ ;  /* 0x00000004002c7c10 */ /* 0x001fe2000ff3e0ff */
[----:B-1----:R-:W-:Y:S01]  /*dca0*/  @P5 IMAD.MOV.U32 R40, RZ, RZ, R43 ;  /* 0x000000ffff285224 */ /* 0x002fe200078e002b */
[----:B------:R-:W-:Y:S01]  /*dcb0*/  LOP3.LUT R50, R13, 0x30, RZ, 0xfc, !PT ;  /* 0x000000300d327812 */ /* 0x000fe200078efcff */
[----:B------:R-:W-:Y:S01]  /*dcc0*/  @P5 IMAD.MOV.U32 R41, RZ, RZ, R48 ;  /* 0x000000ffff295224 */ /* 0x000fe200078e0030 */
[----:B------:R-:W-:Y:S01]  /*dcd0*/  IADD3.X R45, PT, PT, R2, UR6, RZ, P1, !PT ;  /* 0x00000006022d7c10 */ /* 0x000fe20008ffe4ff */
[----:B------:R-:W0:Y:S01]  /*dce0*/  LDCU UR14, c[0x0][0x3b0] ;  /* 0x00007600ff0e77ac */ /* 0x000e220008000800 */
[----:B------:R-:W-:Y:S02]  /*dcf0*/  IADD3 R16, P2, PT, R3, UR4, RZ ;  /* 0x0000000403107c10 */ /* 0x000fe4000ff5e0ff */
[----:B------:R1:W2:Y:S04]  /*dd00*/  @P5 LDG.E.U8 R64, desc[UR24][R40.64] ;  /* 0x0000001828405981 */ /* 0x0002a8000c1e1100 */
[----:B------:R0:W-:Y:S01]  /*dd10*/  STL [R1+0x624], R43 ;  /* 0x0006242b01007387 */ /* 0x0001e20000100800 */
[----:B-1----:R-:W-:-:S02]  /*dd20*/  @P6 IMAD.MOV.U32 R40, RZ, RZ, R44 ;  /* 0x000000ffff286224 */ /* 0x002fc400078e002c */
[----:B------:R-:W-:Y:S01]  /*dd30*/  @P6 IMAD.MOV.U32 R41, RZ, RZ, R45 ;  /* 0x000000ffff296224 */ /* 0x000fe200078e002d */
[----:B0-----:R-:W-:-:S04]  /*dd40*/  IADD3.X R43, PT, PT, R4, UR6, RZ, P2, !PT ;  /* 0x00000006042b7c10 */ /* 0x001fc800097fe4ff */
[----:B------:R0:W2:Y:S02]  /*dd50*/  @P6 LDG.E.U8 R42, desc[UR24][R40.64] ;  /* 0x00000018282a6981 */ /* 0x0000a4000c1e1100 */
[----:B0-----:R-:W-:Y:S02]  /*dd60*/  @P6 IMAD.MOV.U32 R40, RZ, RZ, R16 ;  /* 0x000000ffff286224 */ /* 0x001fe400078e0010 */
[----:B------:R-:W-:-:S05]  /*dd70*/  @P6 IMAD.MOV.U32 R41, RZ, RZ, R43 ;  /* 0x000000ffff296224 */ /* 0x000fca00078e002b */
[----:B------:R0:W3:Y:S04]  /*dd80*/  @P6 LDG.E.U8 R11, desc[UR24][R40.64] ;  /* 0x00000018280b6981 */ /* 0x0000e8000c1e1100 */
[----:B------:R-:W-:Y:S04]  /*dd90*/  STL [R1+0x62c], R44 ;  /* 0x00062c2c01007387 */ /* 0x000fe80000100800 */
[----:B------:R-:W-:Y:S04]  /*dda0*/  STL [R1+0x620], R48 ;  /* 0x0006203001007387 */ /* 0x000fe80000100800 */
[----:B------:R-:W-:Y:S04]  /*ddb0*/  STL [R1+0x634], R16 ;  /* 0x0006341001007387 */ /* 0x000fe80000100800 */
[----:B------:R-:W-:Y:S04]  /*ddc0*/  STL [R1+0x628], R45 ;  /* 0x0006282d01007387 */ /* 0x000fe80000100800 */
[----:B------:R-:W-:Y:S04]  /*ddd0*/  STL [R1+0x630], R43 ;  /* 0x0006302b01007387 */ /* 0x000fe80000100800 */
[----:B--2---:R1:W-:Y:S02]  /*dde0*/  STL [R1+0x8], R42 ;  /* 0x0000082a01007387 */ /* 0x0043e40000100800 */
[----:B-1----:R-:W-:-:S04]  /*ddf0*/  IADD3 R42, P1, PT, R5, UR4, RZ ;  /* 0x00000004052a7c10 */ /* 0x002fc8000ff3e0ff */
[----:B------:R-:W-:Y:S01]  /*de00*/  IADD3.X R43, PT, PT, R6, UR6, RZ, P1, !PT ;  /* 0x00000006062b7c10 */ /* 0x000fe20008ffe4ff */
[----:B------:R-:W-:Y:S01]  /*de10*/  STL [R1+0x63c], R42 ;  /* 0x00063c2a01007387 */ /* 0x000fe20000100800 */
[----:B0-----:R-:W-:-:S03]  /*de20*/  @P6 IMAD.MOV.U32 R40, RZ, RZ, R42 ;  /* 0x000000ffff286224 */ /* 0x001fc600078e002a */
[----:B---3--:R0:W-:Y:S01]  /*de30*/  STL [R1+0xc], R11 ;  /* 0x00000c0b01007387 */ /* 0x0081e20000100800 */
[----:B------:R-:W-:-:S05]  /*de40*/  @P6 IMAD.MOV.U32 R41, RZ, RZ, R43 ;  /* 0x000000ffff296224 */ /* 0x000fca00078e002b */
[----:B------:R1:W2:Y:S01]  /*de50*/  @P6 LDG.E.U8 R39, desc[UR24][R40.64] ;  /* 0x0000001828276981 */ /* 0x0002a2000c1e1100 */
[----:B0-----:R-:W-:-:S04]  /*de60*/  IADD3 R11, P2, PT, R7, UR4, RZ ;  /* 0x00000004070b7c10 */ /* 0x001fc8000ff5e0ff */
[----:B------:R-:W-:Y:S01]  /*de70*/  IADD3.X R16, PT, PT, R8, UR6, RZ, P2, !PT ;  /* 0x0000000608107c10 */ /* 0x000fe200097fe4ff */
[----:B-1----:R-:W-:Y:S01]  /*de80*/  @P6 IMAD.MOV.U32 R40, RZ, RZ, R11 ;  /* 0x000000ffff286224 */ /* 0x002fe200078e000b */
[----:B------:R-:W-:Y:S01]  /*de90*/  STL [R1+0x644], R11 ;  /* 0x0006440b01007387 */ /* 0x000fe20000100800 */
[----:B------:R-:W-:Y:S02]  /*dea0*/  USHF.R.S32.HI UR4, URZ, 0x1f, UR5 ;  /* 0x0000001fff047899 */ /* 0x000fe40008011405 */
[----:B------:R-:W-:Y:S01]  /*deb0*/  @P6 IMAD.MOV.U32 R41, RZ, RZ, R16 ;  /* 0x000000ffff296224 */ /* 0x000fe200078e0010 */
[----:B------:R-:W-:Y:S02]  /*dec0*/  ISETP.GT.U32.AND P5, PT, R14, R18, PT ;  /* 0x000000120e00720c */ /* 0x000fe40003fa4070 */
[C---:B------:R-:W-:Y:S02]  /*ded0*/  LOP3.LUT R55, R13.reuse, 0x36, RZ, 0xfc, !PT ;  /* 0x000000360d377812 */ /* 0x040fe400078efcff */
[C---:B------:R-:W-:Y:S01]  /*dee0*/  LOP3.LUT R49, R13.reuse, 0x32, RZ, 0xfc, !PT ;  /* 0x000000320d317812 */ /* 0x040fe200078efcff */
[----:B------:R-:W3:Y:S01]  /*def0*/  @P6 LDG.E.U8 R10, desc[UR24][R40.64] ;  /* 0x00000018280a6981 */ /* 0x000ee2000c1e1100 */
[----:B------:R-:W-:Y:S01]  /*df00*/  LOP3.LUT R53, R13, 0x34, RZ, 0xfc, !PT ;  /* 0x000000340d357812 */ /* 0x000fe200078efcff */
[----:B------:R-:W0:Y:S02]  /*df10*/  LDCU UR6, c[0x0][0x3b0] ;  /* 0x00007600ff0677ac */ /* 0x000e240008000800 */
[----:B------:R-:W-:Y:S04]  /*df20*/  STL [R1+0x638], R43 ;  /* 0x0006382b01007387 */ /* 0x000fe80000100800 */
[----:B------:R-:W-:Y:S04]  /*df30*/  STL [R1+0x640], R16 ;  /* 0x0006401001007387 */ /* 0x000fe80000100800 */
[----:B--2---:R1:W-:Y:S02]  /*df40*/  STL [R1+0x10], R39 ;  /* 0x0000102701007387 */ /* 0x0043e40000100800 */
[----:B-1----:R-:W-:-:S04]  /*df50*/  IADD3 R39, P1, PT, R0, UR5, RZ ;  /* 0x0000000500277c10 */ /* 0x002fc8000ff3e0ff */
[----:B------:R-:W-:Y:S01]  /*df60*/  IADD3.X R42, PT, PT, R2, UR4, RZ, P1, !PT ;  /* 0x00000004022a7c10 */ /* 0x000fe20008ffe4ff */
[----:B------:R-:W-:Y:S04]  /*df70*/  STL [R1+0x64c], R39 ;  /* 0x00064c2701007387 */ /* 0x000fe80000100800 */
[----:B---3--:R1:W-:Y:S01]  /*df80*/  STL [R1+0x18], R10 ;  /* 0x0000180a01007387 */ /* 0x0083e20000100800 */
[----:B------:R-:W-:Y:S02]  /*df90*/  @P4 IMAD.MOV.U32 R40, RZ, RZ, R39 ;  /* 0x000000ffff284224 */ /* 0x000fe400078e0027 */
[----:B------:R-:W-:Y:S01]  /*dfa0*/  @P4 IMAD.MOV.U32 R41, RZ, RZ, R42 ;  /* 0x000000ffff294224 */ /* 0x000fe200078e002a */
[----:B------:R2:W-:Y:S04]  /*dfb0*/  STL [R1+0x648], R42 ;  /* 0x0006482a01007387 */ /* 0x0005e80000100800 */
[----:B------:R3:W4:Y:S01]  /*dfc0*/  @P4 LDG.E.U8 R63, desc[UR24][R40.64] ;  /* 0x00000018283f4981 */ /* 0x000722000c1e1100 */
[----:B-1----:R-:W-:-:S04]  /*dfd0*/  IADD3 R10, P1, PT, R3, UR5, RZ ;  /* 0x00000005030a7c10 */ /* 0x002fc8000ff3e0ff */
[----:B------:R-:W-:Y:S02]  /*dfe0*/  IADD3.X R11, PT, PT, R4, UR4, RZ, P1, !PT ;  /* 0x00000004040b7c10 */ /* 0x000fe40008ffe4ff */
[----:B--2---:R-:W-:Y:S01]  /*dff0*/  IADD3 R42, P1, PT, R5, UR5, RZ ;  /* 0x00000005052a7c10 */ /* 0x004fe2000ff3e0ff */
[----:B---3--:R-:W-:Y:S02]  /*e000*/  @P4 IMAD.MOV.U32 R40, RZ, RZ, R10 ;  /* 0x000000ffff284224 */ /* 0x008fe400078e000a */
[----:B------:R-:W-:Y:S01]  /*e010*/  @P4 IMAD.MOV.U32 R41, RZ, RZ, R11 ;  /* 0x000000ffff294224 */ /* 0x000fe200078e000b */
[----:B------:R-:W-:Y:S01]  /*e020*/  IADD3.X R43, PT, PT, R6, UR4, RZ, P1, !PT ;  /* 0x00000004062b7c10 */ /* 0x000fe20008ffe4ff */
[----:B------:R1:W-:Y:S04]  /*e030*/  STL [R1+0x654], R10 ;  /* 0x0006540a01007387 */ /* 0x0003e80000100800 */
[----:B------:R2:W3:Y:S01]  /*e040*/  @P4 LDG.E.U8 R62, desc[UR24][R40.64] ;  /* 0x00000018283e4981 */ /* 0x0004e2000c1e1100 */
[----:B-1----:R-:W-:-:S03]  /*e050*/  IADD3 R10, P2, PT, R7, UR5, RZ ;  /* 0x00000005070a7c10 */ /* 0x002fc6000ff5e0ff */
[----:B------:R1:W-:Y:S01]  /*e060*/  STL [R1+0x650], R11 ;  /* 0x0006500b01007387 */ /* 0x0003e20000100800 */
[----:B--2---:R-:W-:Y:S02]  /*e070*/  @P4 IMAD.MOV.U32 R40, RZ, RZ, R42 ;  /* 0x000000ffff284224 */ /* 0x004fe400078e002a */
[----:B------:R-:W-:Y:S01]  /*e080*/  @P4 IMAD.MOV.U32 R41, RZ, RZ, R43 ;  /* 0x000000ffff294224 */ /* 0x000fe200078e002b */
[----:B------:R-:W-:Y:S01]  /*e090*/  STL [R1+0x65c], R42 ;  /* 0x00065c2a01007387 */ /* 0x000fe20000100800 */
[----:B-1----:R-:W-:-:S03]  /*e0a0*/  IADD3.X R11, PT, PT, R8, UR4, RZ, P2, !PT ;  /* 0x00000004080b7c10 */ /* 0x002fc600097fe4ff */
[----:B------:R1:W-:Y:S04]  /*e0b0*/  STL [R1+0x664], R10 ;  /* 0x0006640a01007387 */ /* 0x0003e80000100800 */
[----:B------:R2:W-:Y:S04]  /*e0c0*/  STL [R1+0x658], R43 ;  /* 0x0006582b01007387 */ /* 0x0005e80000100800 */
[----:B------:R0:W3:Y:S04]  /*e0d0*/  @P4 LDG.E.U8 R61, desc[UR24][R40.64] ;  /* 0x00000018283d4981 */ /* 0x0000e8000c1e1100 */
[----:B------:R2:W-:Y:S01]  /*e0e0*/  STL [R1+0x660], R11 ;  /* 0x0006600b01007387 */ /* 0x0005e20000100800 */
[----:B0-----:R-:W-:-:S03]  /*e0f0*/  @P4 IMAD.MOV.U32 R40, RZ, RZ, R10 ;  /* 0x000000ffff284224 */ /* 0x001fc600078e000a */
[----:B-1----:R-:W3:Y:S01]  /*e100*/  LDL.LU R10, [R1+0x134] ;  /* 0x00013400010a7983 */ /* 0x002ee20000300800 */
[----:B------:R-:W-:Y:S01]  /*e110*/  ISETP.GT.U32.AND P2, PT, R14, R19, PT ;  /* 0x000000130e00720c */ /* 0x000fe20003f44070 */
[----:B------:R-:W-:-:S12]  /*e120*/  @!P5 IMAD.IADD R18, R18, 0x1, -R14 ;  /* 0x000000011212d824 */ /* 0x000fd800078e0a0e */
[----:B------:R-:W-:Y:S01]  /*e130*/  @!P2 IMAD.IADD R19, R19, 0x1, -R14 ;  /* 0x000000011313a824 */ /* 0x000fe200078e0a0e */
[C---:B------:R-:W-:Y:S02]  /*e140*/  ISETP.GT.U32.AND P2, PT, R14.reuse, R20, PT ;  /* 0x000000140e00720c */ /* 0x040fe40003f44070 */
[----:B------:R-:W-:Y:S02]  /*e150*/  ISETP.GT.U32.AND P5, PT, R14, R25, PT ;  /* 0x000000190e00720c */ /* 0x000fe40003fa4070 */
[----:B------:R-:W-:-:S09]  /*e160*/  IABS R16, R50 ;  /* 0x0000003200107213 */ /* 0x000fd20000000000 */
[----:B------:R-:W-:Y:S01]  /*e170*/  @!P2 IMAD.IADD R20, R20, 0x1, -R14 ;  /* 0x000000011414a824 */ /* 0x000fe200078e0a0e */
[----:B------:R-:W-:Y:S01]  /*e180*/  ISETP.GT.U32.AND P2, PT, R14, R28, PT ;  /* 0x0000001c0e00720c */ /* 0x000fe20003f44070 */
[----:B------:R-:W-:Y:S01]  /*e190*/  IMAD.HI.U32 R39, R15, R16, RZ ;  /* 0x000000100f277227 */ /* 0x000fe200078e00ff */
[----:B------:R-:W-:-:S03]  /*e1a0*/  IABS R45, R55 ;  /* 0x00000037002d7213 */ /* 0x000fc60000000000 */
[----:B------:R-:W-:Y:S02]  /*e1b0*/  @P4 IMAD.MOV.U32 R41, RZ, RZ, R11 ;  /* 0x000000ffff294224 */ /* 0x000fe400078e000b */
[----:B------:R-:W-:Y:S02]  /*e1c0*/  IMAD.MOV R39, RZ, RZ, -R39 ;  /* 0x000000ffff277224 */ /* 0x000fe400078e0a27 */
[----:B------:R-:W-:Y:S01]  /*e1d0*/  @!P5 IMAD.IADD R25, R25, 0x1, -R14 ;  /* 0x000000011919d824 */ /* 0x000fe200078e0a0e */
[C---:B------:R-:W-:Y:S01]  /*e1e0*/  ISETP.GT.U32.AND P5, PT, R14.reuse, R27, PT ;  /* 0x0000001b0e00720c */ /* 0x040fe20003fa4070 */
[----:B------:R0:W4:Y:S01]  /*e1f0*/  @P4 LDG.E.U8 R60, desc[UR24][R40.64] ;  /* 0x00000018283c4981 */ /* 0x000122000c1e1100 */
[----:B------:R-:W-:Y:S01]  /*e200*/  IMAD R16, R14, R39, R16 ;  /* 0x000000270e107224 */ /* 0x000fe200078e0210 */
[----:B------:R-:W-:Y:S01]  /*e210*/  IABS R39, R53 ;  /* 0x0000003500277213 */ /* 0x000fe20000000000 */
[----:B------:R-:W-:Y:S01]  /*e220*/  @!P2 IMAD.IADD R28, R28, 0x1, -R14 ;  /* 0x000000011c1ca824 */ /* 0x000fe200078e0a0e */
[----:B------:R-:W-:Y:S01]  /*e230*/  ISETP.GT.U32.AND P2, PT, R14, R29, PT ;  /* 0x0000001d0e00720c */ /* 0x000fe20003f44070 */
[----:B--2---:R-:W-:Y:S01]  /*e240*/  IMAD.HI.U32 R43, R15, R45, RZ ;  /* 0x0000002d0f2b7227 */ /* 0x004fe200078e00ff */
[----:B0-----:R-:W-:-:S03]  /*e250*/  IABS R40, R49 ;  /* 0x0000003100287213 */ /* 0x001fc60000000000 */
[----:B------:R-:W-:Y:S01]  /*e260*/  IMAD.MOV R43, RZ, RZ, -R43 ;  /* 0x000000ffff2b7224 */ /* 0x000fe200078e0a2b */
[----:B------:R-:W-:Y:S01]  /*e270*/  LOP3.LUT R51, R13, 0x38, RZ, 0xfc, !PT ;  /* 0x000000380d337812 */ /* 0x000fe200078efcff */
[----:B------:R-:W-:Y:S01]  /*e280*/  IMAD.HI.U32 R42, R15, R39, RZ ;  /* 0x000000270f2a7227 */ /* 0x000fe200078e00ff */
[----:B------:R-:W-:-:S03]  /*e290*/  LOP3.LUT R54, R13, 0x3a, RZ, 0xfc, !PT ;  /* 0x0000003a0d367812 */ /* 0x000fc600078efcff */
[----:B------:R-:W-:Y:S01]  /*e2a0*/  IMAD.HI.U32 R41, R15, R40, RZ ;  /* 0x000000280f297227 */ /* 0x000fe200078e00ff */
[----:B------:R-:W-:-:S03]  /*e2b0*/  IABS R44, R51 ;  /* 0x00000033002c7213 */ /* 0x000fc60000000000 */
[C---:B------:R-:W-:Y:S01]  /*e2c0*/  IMAD R45, R14.reuse, R43, R45 ;  /* 0x0000002b0e2d7224 */ /* 0x040fe200078e022d */
[----:B------:R-:W-:Y:S01]  /*e2d0*/  IABS R43, R54 ;  /* 0x00000036002b7213 */ /* 0x000fe20000000000 */
[----:B------:R-:W-:Y:S02]  /*e2e0*/  IMAD.MOV R41, RZ, RZ, -R41 ;  /* 0x000000ffff297224 */ /* 0x000fe400078e0a29 */
[----:B------:R-:W-:Y:S02]  /*e2f0*/  IMAD.MOV R42, RZ, RZ, -R42 ;  /* 0x000000ffff2a7224 */ /* 0x000fe400078e0a2a */
[----:B------:R-:W-:Y:S01]  /*e300*/  @!P5 IMAD.IADD R27, R27, 0x1, -R14 ;  /* 0x000000011b1bd824 */ /* 0x000fe200078e0a0e */
[C---:B------:R-:W-:Y:S01]  /*e310*/  ISETP.GT.U32.AND P5, PT, R14.reuse, R33, PT ;  /* 0x000000210e00720c */ /* 0x040fe20003fa4070 */
[C---:B------:R-:W-:Y:S02]  /*e320*/  IMAD R40, R14.reuse, R41, R40 ;  /* 0x000000290e287224 */ /* 0x040fe400078e0228 */
[----:B------:R-:W-:-:S02]  /*e330*/  IMAD R39, R14, R42, R39 ;  /* 0x0000002a0e277224 */ /* 0x000fc400078e0227 */
[----:B------:R-:W-:Y:S01]  /*e340*/  @!P2 IMAD.IADD R29, R29, 0x1, -R14 ;  /* 0x000000011d1da824 */ /* 0x000fe200078e0a0e */
[----:B------:R-:W-:Y:S01]  /*e350*/  ISETP.GT.U32.AND P2, PT, R14, R36, PT ;  /* 0x000000240e00720c */ /* 0x000fe20003f44070 */
[----:B------:R-:W-:-:S04]  /*e360*/  IMAD.HI.U32 R41, R15, R44, RZ ;  /* 0x0000002c0f297227 */ /* 0x000fc800078e00ff */
[----:B------:R-:W-:Y:S01]  /*e370*/  IMAD.HI.U32 R42, R15, R43, RZ ;  /* 0x0000002b0f2a7227 */ /* 0x000fe200078e00ff */
[C---:B------:R-:W-:Y:S02]  /*e380*/  ISETP.GT.U32.AND P6, PT, R14.reuse, R46, PT ;  /* 0x0000002e0e00720c */ /* 0x040fe40003fc4070 */
[----:B------:R-:W-:Y:S01]  /*e390*/  LOP3.LUT R52, R13, 0x3c, RZ, 0xfc, !PT ;  /* 0x0000003c0d347812 */ /* 0x000fe200078efcff */
[----:B------:R-:W-:Y:S02]  /*e3a0*/  IMAD.MOV R41, RZ, RZ, -R41 ;  /* 0x000000ffff297224 */ /* 0x000fe400078e0a29 */
[----:B------:R-:W-:Y:S02]  /*e3b0*/  IMAD.MOV R42, RZ, RZ, -R42 ;  /* 0x000000ffff2a7224 */ /* 0x000fe400078e0a2a */
[C---:B------:R-:W-:Y:S01]  /*e3c0*/  IMAD R44, R14.reuse, R41, R44 ;  /* 0x000000290e2c7224 */ /* 0x040fe200078e022c */
[----:B------:R-:W-:Y:S01]  /*e3d0*/  IABS R41, R52 ;  /* 0x0000003400297213 */ /* 0x000fe20000000000 */
[----:B------:R-:W-:-:S02]  /*e3e0*/  IMAD R43, R14, R42, R43 ;  /* 0x0000002a0e2b7224 */ /* 0x000fc400078e022b */
[--C-:B------:R-:W-:Y:S01]  /*e3f0*/  @!P5 IMAD.IADD R33, R33, 0x1, -R14.reuse ;  /* 0x000000012121d824 */ /* 0x100fe200078e0a0e */
[----:B------:R-:W-:Y:S01]  /*e400*/  ISETP.GT.U32.AND P5, PT, R14, R35, PT ;  /* 0x000000230e00720c */ /* 0x000fe20003fa4070 */
[----:B------:R-:W-:Y:S01]  /*e410*/  @!P2 IMAD.IADD R36, R36, 0x1, -R14 ;  /* 0x000000012424a824 */ /* 0x000fe200078e0a0e */
[----:B------:R-:W-:Y:S01]  /*e420*/  ISETP.GT.U32.AND P2, PT, R14, R37, PT ;  /* 0x000000250e00720c */ /* 0x000fe20003f44070 */
[----:B------:R-:W-:-:S04]  /*e430*/  IMAD.HI.U32 R56, R15, R41, RZ ;  /* 0x000000290f387227 */ /* 0x000fc800078e00ff */
[----:B------:R-:W-:Y:S01]  /*e440*/  @!P6 IMAD.IADD R46, R46, 0x1, -R14 ;  /* 0x000000012e2ee824 */ /* 0x000fe200078e0a0e */
[----:B------:R-:W-:Y:S01]  /*e450*/  ISETP.GT.U32.AND P6, PT, R14, R45, PT ;  /* 0x0000002d0e00720c */ /* 0x000fe20003fc4070 */
[----:B------:R-:W-:-:S04]  /*e460*/  UIMAD UR4, UR12, 0x2f, URZ ;  /* 0x0000002f0c0478a4 */ /* 0x000fc8000f8e02ff */
[--C-:B------:R-:W-:Y:S01]  /*e470*/  @!P5 IMAD.IADD R35, R35, 0x1, -R14.reuse ;  /* 0x000000012323d824 */ /* 0x100fe200078e0a0e */
[----:B------:R-:W-:Y:S01]  /*e480*/  ISETP.GT.U32.AND P5, PT, R14, R16, PT ;  /* 0x000000100e00720c */ /* 0x000fe20003fa4070 */
[----:B------:R-:W-:Y:S01]  /*e490*/  @!P2 IMAD.IADD R37, R37, 0x1, -R14 ;  /* 0x000000012525a824 */ /* 0x000fe200078e0a0e */
[----:B------:R-:W-:Y:S01]  /*e4a0*/  USHF.R.S32.HI UR5, URZ, 0x1f, UR4 ;  /* 0x0000001fff057899 */ /* 0x000fe20008011404 */
[----:B------:R-:W-:-:S04]  /*e4b0*/  IMAD.MOV R56, RZ, RZ, -R56 ;  /* 0x000000ffff387224 */ /* 0x000fc800078e0a38 */
[----:B------:R-:W-:Y:S01]  /*e4c0*/  @!P6 IMAD.IADD R45, R45, 0x1, -R14 ;  /* 0x000000012d2de824 */ /* 0x000fe200078e0a0e */
[----:B------:R-:W-:Y:S01]  /*e4d0*/  IADD3 R82, P6, PT, R0, UR4, RZ ;  /* 0x0000000400527c10 */ /* 0x000fe2000ffde0ff */
[----:B------:R-:W-:-:S03]  /*e4e0*/  IMAD R41, R14, R56, R41 ;  /* 0x000000380e297224 */ /* 0x000fc600078e0229 */
[----:B------:R-:W-:Y:S01]  /*e4f0*/  IADD3.X R83, PT, PT, R2, UR5, RZ, P6, !PT ;  /* 0x0000000502537c10 */ /* 0x000fe2000b7fe4ff */
[----:B------:R-:W-:Y:S01]  /*e500*/  @!P5 IMAD.IADD R16, R16, 0x1, -R14 ;  /* 0x000000011010d824 */ /* 0x000fe200078e0a0e */
[----:B------:R-:W-:Y:S01]  /*e510*/  ISETP.GT.U32.AND P5, PT, R14, R41, PT ;  /* 0x000000290e00720c */ /* 0x000fe20003fa4070 */
[----:B------:R0:W-:-:S12]  /*e520*/  STL [R1+0x54c], R82 ;  /* 0x00054c5201007387 */ /* 0x0001d80000100800 */
[----:B------:R-:W-:Y:S02]  /*e530*/  @!P5 IMAD.IADD R41, R41, 0x1, -R14 ;  /* 0x000000012929d824 */ /* 0x000fe400078e0a0e */
[C---:B---3--:R-:W-:Y:S02]  /*e540*/  VIADD R11, R10.reuse, 0x2e ;  /* 0x0000002e0a0b7836 */ /* 0x048fe40000000000 */
[----:B------:R-:W-:-:S03]  /*e550*/  VIADD R10, R10, 0x3e ;  /* 0x0000003e0a0a7836 */ /* 0x000fc60000000000 */
[----:B------:R-:W-:Y:S02]  /*e560*/  IABS R42, R11 ;  /* 0x0000000b002a7213 */ /* 0x000fe40000000000 */
[----:B------:R-:W-:-:S03]  /*e570*/  IABS R48, R10 ;  /* 0x0000000a00307213 */ /* 0x000fc60000000000 */
[----:B------:R-:W-:-:S04]  /*e580*/  IMAD.HI.U32 R57, R15, R42, RZ ;  /* 0x0000002a0f397227 */ /* 0x000fc800078e00ff */
[----:B------:R-:W-:-:S04]  /*e590*/  IMAD.HI.U32 R15, R15, R48, RZ ;  /* 0x000000300f0f7227 */ /* 0x000fc800078e00ff */
[----:B------:R-:W-:-:S04]  /*e5a0*/  IMAD.MOV R15, RZ, RZ, -R15 ;  /* 0x000000ffff0f7224 */ /* 0x000fc800078e0a0f */
[----:B------:R-:W-:Y:S01]  /*e5b0*/  IMAD R15, R14, R15, R48 ;  /* 0x0000000f0e0f7224 */ /* 0x000fe200078e0230 */
[----:B------:R-:W-:-:S04]  /*e5c0*/  SHF.R.U64 R48, R12, 0x10, RZ ;  /* 0x000000100c307819 */ /* 0x000fc800000012ff */
[----:B------:R-:W-:Y:S01]  /*e5d0*/  LOP3.LUT P2, RZ, R48, 0x1, RZ, 0xc0, !PT ;  /* 0x0000000130ff7812 */ /* 0x000fe2000784c0ff */
[----:B------:R-:W-:-:S04]  /*e5e0*/  IMAD.MOV R57, RZ, RZ, -R57 ;  /* 0x000000ffff397224 */ /* 0x000fc800078e0a39 */
[----:B------:R-:W-:-:S08]  /*e5f0*/  IMAD R42, R14, R57, R42 ;  /* 0x000000390e2a7224 */ /* 0x000fd000078e022a */
[----:B------:R-:W-:Y:S02]  /*e600*/  @P2 IMAD.MOV.U32 R56, RZ, RZ, R82 ;  /* 0x000000ffff382224 */ /* 0x000fe400078e0052 */
[----:B------:R-:W-:-:S05]  /*e610*/  @P2 IMAD.MOV.U32 R57, RZ, RZ, R83 ;  /* 0x000000ffff392224 */ /* 0x000fca00078e0053 */
[----:B------:R1:W2:Y:S01]  /*e620*/  @P2 LDG.E.U8 R84, desc[UR24][R56.64] ;  /* 0x0000001838542981 */ /* 0x0002a2000c1e1100 */
[----:B------:R-:W-:-:S04]  /*e630*/  IADD3 R48, P5, PT, R3, UR4, RZ ;  /* 0x0000000403307c10 */ /* 0x000fc8000ffbe0ff */
[----:B0-----:R-:W-:Y:S01]  /*e640*/  IADD3.X R82, PT, PT, R4, UR5, RZ, P5, !PT ;  /* 0x0000000504527c10 */ /* 0x001fe2000affe4ff */
[----:B-1----:R-:W-:-:S04]  /*e650*/  @P2 IMAD.MOV.U32 R56, RZ, RZ, R48 ;  /* 0x000000ffff382224 */ /* 0x002fc800078e0030 */
[----:B------:R-:W-:-:S05]  /*e660*/  @P2 IMAD.MOV.U32 R57, RZ, RZ, R82 ;  /* 0x000000ffff392224 */ /* 0x000fca00078e0052 */
[----:B------:R0:W3:Y:S01]  /*e670*/  @P2 LDG.E.U8 R86, desc[UR24][R56.64] ;  /* 0x0000001838562981 */ /* 0x0000e2000c1e1100 */
[----:B------:R-:W-:-:S13]  /*e680*/  ISETP.GT.U32.AND P4, PT, R14, R22, PT ;  /* 0x000000160e00720c */ /* 0x000fda0003f84070 */
[----:B------:R-:W-:Y:S01]  /*e690*/  @!P4 IMAD.IADD R22, R22, 0x1, -R14 ;  /* 0x000000011616c824 */ /* 0x000fe200078e0a0e */
        /* <DEDUP_REMOVED lines=8> */
[C---:B------:R-:W-:Y:S02]  /*e720*/  ISETP.GT.U32.AND P4, PT, R14.reuse, R40, PT ;  /* 0x000000280e00720c */ /* 0x040fe40003f84070 */
[----:B------:R-:W-:-:S11]  /*e730*/  ISETP.GT.U32.AND P6, PT, R14, R42, PT ;  /* 0x0000002a0e00720c */ /* 0x000fd60003fc4070 */
[--C-:B------:R-:W-:Y:S01]  /*e740*/  @!P4 IMAD.IADD R40, R40, 0x1, -R14.reuse ;  /* 0x000000012828c824 */ /* 0x100fe200078e0a0e */
[----:B------:R-:W-:Y:S01]  /*e750*/  ISETP.GT.U32.AND P4, PT, R14, R44, PT ;  /* 0x0000002c0e00720c */ /* 0x000fe20003f84070 */
[----:B------:R-:W-:Y:S01]  /*e760*/  STL [R1+0x3f0], R83 ;  /* 0x0003f05301007387 */ /* 0x000fe20000100800 */
[----:B------:R-:W-:-:S11]  /*e770*/  @!P6 IMAD.IADD R42, R42, 0x1, -R14 ;  /* 0x000000012a2ae824 */ /* 0x000fd600078e0a0e */
[----:B------:R-:W-:Y:S01]  /*e780*/  @!P4 IMAD.IADD R44, R44, 0x1, -R14 ;  /* 0x000000012c2cc824 */ /* 0x000fe200078e0a0e */
[----:B------:R-:W-:-:S13]  /*e790*/  ISETP.GT.U32.AND P4, PT, R14, R15, PT ;  /* 0x0000000f0e00720c */ /* 0x000fda0003f84070 */
[----:B------:R-:W-:Y:S01]  /*e7a0*/  @!P4 IMAD.IADD R15, R15, 0x1, -R14 ;  /* 0x000000010f0fc824 */ /* 0x000fe200078e0a0e */
[----:B------:R-:W-:-:S13]  /*e7b0*/  ISETP.GT.U32.AND P4, PT, R14, R19, PT ;  /* 0x000000130e00720c */ /* 0x000fda0003f84070 */
[----:B------:R-:W-:Y:S01]  /*e7c0*/  @!P4 IMAD.IADD R19, R19, 0x1, -R14 ;  /* 0x000000011313c824 */ /* 0x000fe200078e0a0e */
[----:B--2---:R-:W-:Y:S04]  /*e7d0*/  STL [R1+0xbe0], R84 ;  /* 0x000be05401007387 */ /* 0x004fe80000100800 */
[----:B------:R1:W-:Y:S04]  /*e7e0*/  STL [R1+0x554], R48 ;  /* 0x0005543001007387 */ /* 0x0003e80000100800 */
[----:B------:R2:W-:Y:S01]  /*e7f0*/  STL [R1+0x550], R82 ;  /* 0x0005505201007387 */ /* 0x0005e20000100800 */
[----:B-1----:R-:W-:-:S04]  /*e800*/  IADD3 R48, P6, PT, R5, UR4, RZ ;  /* 0x0000000405307c10 */ /* 0x002fc8000ffde0ff */
[----:B--2---:R-:W-:Y:S01]  /*e810*/  IADD3.X R82, PT, PT, R6, UR5, RZ, P6, !PT ;  /* 0x0000000506527c10 */ /* 0x004fe2000b7fe4ff */
[----:B0-----:R-:W-:-:S04]  /*e820*/  @P2 IMAD.MOV.U32 R56, RZ, RZ, R48 ;  /* 0x000000ffff382224 */ /* 0x001fc800078e0030 */
[----:B------:R-:W-:-:S05]  /*e830*/  @P2 IMAD.MOV.U32 R57, RZ, RZ, R82 ;  /* 0x000000ffff392224 */ /* 0x000fca00078e0052 */
[----:B------:R0:W2:Y:S04]  /*e840*/  @P2 LDG.E.U8 R88, desc[UR24][R56.64] ;  /* 0x0000001838582981 */ /* 0x0000a8000c1e1100 */
[----:B---3--:R-:W-:Y:S04]  /*e850*/  STL [R1+0xbd8], R86 ;  /* 0x000bd85601007387 */ /* 0x008fe80000100800 */
[----:B------:R1:W-:Y:S04]  /*e860*/  STL [R1+0x55c], R48 ;  /* 0x00055c3001007387 */ /* 0x0003e80000100800 */
[----:B------:R3:W-:Y:S01]  /*e870*/  STL [R1+0x558], R82 ;  /* 0x0005585201007387 */ /* 0x0007e20000100800 */
[----:B-1----:R-:W-:-:S04]  /*e880*/  IADD3 R48, P4, PT, R7, UR4, RZ ;  /* 0x0000000407307c10 */ /* 0x002fc8000ff9e0ff */
[----:B---3--:R-:W-:Y:S01]  /*e890*/  IADD3.X R82, PT, PT, R8, UR5, RZ, P4, !PT ;  /* 0x0000000508527c10 */ /* 0x008fe2000a7fe4ff */
[----:B0-----:R-:W-:-:S04]  /*e8a0*/  @P2 IMAD.MOV.U32 R56, RZ, RZ, R48 ;  /* 0x000000ffff382224 */ /* 0x001fc800078e0030 */
[----:B------:R-:W-:-:S05]  /*e8b0*/  @P2 IMAD.MOV.U32 R57, RZ, RZ, R82 ;  /* 0x000000ffff392224 */ /* 0x000fca00078e0052 */
[----:B------:R0:W3:Y:S01]  /*e8c0*/  @P2 LDG.E.U8 R91, desc[UR24][R56.64] ;  /* 0x00000018385b2981 */ /* 0x0000e2000c1e1100 */
[C---:B------:R-:W-:Y:S02]  /*e8d0*/  ISETP.GT.U32.AND P1, PT, R14.reuse, R47, PT ;  /* 0x0000002f0e00720c */ /* 0x040fe40003f24070 */
[----:B------:R-:W-:-:S11]  /*e8e0*/  ISETP.GT.U32.AND P5, PT, R14, R46, PT ;  /* 0x0000002e0e00720c */ /* 0x000fd60003fa4070 */
[--C-:B------:R-:W-:Y:S01]  /*e8f0*/  @!P1 IMAD.IADD R47, R47, 0x1, -R14.reuse ;  /* 0x000000012f2f9824 */ /* 0x100fe200078e0a0e */
[----:B------:R-:W-:Y:S01]  /*e900*/  ISETP.GT.U32.AND P1, PT, R14, R21, PT ;  /* 0x000000150e00720c */ /* 0x000fe20003f24070 */
[----:B------:R-:W-:Y:S01]  /*e910*/  @!P5 IMAD.IADD R46, R46, 0x1, -R14 ;  /* 0x000000012e2ed824 */ /* 0x000fe200078e0a0e */
[C---:B------:R-:W-:Y:S02]  /*e920*/  ISETP.GT.U32.AND P5, PT, R14.reuse, R22, PT ;  /* 0x000000160e00720c */ /* 0x040fe40003fa4070 */
[----:B------:R-:W-:-:S09]  /*e930*/  ISETP.GT.U32.AND P6, PT, R14, R20, PT ;  /* 0x000000140e00720c */ /* 0x000fd20003fc4070 */
[--C-:B------:R-:W-:Y:S01]  /*e940*/  @!P1 IMAD.IADD R21, R21, 0x1, -R14.reuse ;  /* 0x0000000115159824 */ /* 0x100fe200078e0a0e */
[----:B------:R-:W-:Y:S01]  /*e950*/  ISETP.GT.U32.AND P1, PT, R14, R23, PT ;  /* 0x000000170e00720c */ /* 0x000fe20003f24070 */
[--C-:B------:R-:W-:Y:S01]  /*e960*/  @!P5 IMAD.IADD R22, R22, 0x1, -R14.reuse ;  /* 0x000000011616d824 */ /* 0x100fe200078e0a0e */
[----:B------:R-:W-:Y:S01]  /*e970*/  ISETP.GT.U32.AND P5, PT, R14, R24, PT ;  /* 0x000000180e00720c */ /* 0x000fe20003fa4070 */
[----:B------:R-:W-:Y:S01]  /*e980*/  @!P6 IMAD.IADD R20, R20, 0x1, -R14 ;  /* 0x000000011414e824 */ /* 0x000fe200078e0a0e */
[----:B------:R-:W-:-:S09]  /*e990*/  ISETP.GT.U32.AND P4, PT, R14, R25, PT ;  /* 0x000000190e00720c */ /* 0x000fd20003f84070 */
[--C-:B------:R-:W-:Y:S01]  /*e9a0*/  @!P1 IMAD.IADD R23, R23, 0x1, -R14.reuse ;  /* 0x0000000117179824 */ /* 0x100fe200078e0a0e */
[C---:B------:R-:W-:Y:S02]  /*e9b0*/  ISETP.GT.U32.AND P1, PT, R14.reuse, R30, PT ;  /* 0x0000001e0e00720c */ /* 0x040fe40003f24070 */
[----:B------:R-:W-:Y:S01]  /*e9c0*/  ISETP.GT.U32.AND P6, PT, R14, R27, PT ;  /* 0x0000001b0e00720c */ /* 0x000fe20003fc4070 */
[----:B------:R-:W-:Y:S01]  /*e9d0*/  @!P5 IMAD.IADD R24, R24, 0x1, -R14 ;  /* 0x000000011818d824 */ /* 0x000fe200078e0a0e */
[C---:B------:R-:W-:Y:S02]  /*e9e0*/  ISETP.GT.U32.AND P2, PT, R14.reuse, R28, PT ;  /* 0x0000001c0e00720c */ /* 0x040fe40003f44070 */
[----:B------:R-:W-:Y:S01]  /*e9f0*/  ISETP.GT.U32.AND P5, PT, R14, R26, PT ;  /* 0x0000001a0e00720c */ /* 0x000fe20003fa4070 */
[----:B------:R-:W-:-:S06]  /*ea00*/  UIMAD UR4, UR12, 0x36, URZ ;  /* 0x000000360c0478a4 */ /* 0x000fcc000f8e02ff */
[--C-:B------:R-:W-:Y:S01]  /*ea10*/  @!P1 IMAD.IADD R30, R30, 0x1, -R14.reuse ;  /* 0x000000011e1e9824 */ /* 0x100fe200078e0a0e */
[C---:B------:R-:W-:Y:S01]  /*ea20*/  ISETP.GT.U32.AND P1, PT, R14.reuse, R31, PT ;  /* 0x0000001f0e00720c */ /* 0x040fe20003f24070 */
[--C-:B------:R-:W-:Y:S02]  /*ea30*/  @!P4 IMAD.IADD R25, R25, 0x1, -R14.reuse ;  /* 0x000000011919c824 */ /* 0x100fe400078e0a0e */
[--C-:B------:R-:W-:Y:S01]  /*ea40*/  @!P6 IMAD.IADD R27, R27, 0x1, -R14.reuse ;  /* 0x000000011b1be824 */ /* 0x100fe200078e0a0e */
[----:B------:R-:W-:Y:S01]  /*ea50*/  ISETP.GT.U32.AND P6, PT, R14, R29, PT ;  /* 0x0000001d0e00720c */ /* 0x000fe20003fc4070 */
[----:B------:R-:W-:Y:S01]  /*ea60*/  USHF.R.S32.HI UR5, URZ, 0x1f, UR4 ;  /* 0x0000001fff057899 */ /* 0x000fe20008011404 */
[--C-:B------:R-:W-:Y:S02]  /*ea70*/  @!P2 IMAD.IADD R28, R28, 0x1, -R14.reuse ;  /* 0x000000011c1ca824 */ /* 0x100fe400078e0a0e */
[----:B------:R-:W-:Y:S01]  /*ea80*/  @!P5 IMAD.IADD R26, R26, 0x1, -R14 ;  /* 0x000000011a1ad824 */ /* 0x000fe200078e0a0e */
[----:B------:R-:W-:-:S04]  /*ea90*/  ISETP.GT.U32.AND P5, PT, R14, R32, PT ;  /* 0x000000200e00720c */ /* 0x000fc80003fa4070 */
[----:B------:R-:W-:Y:S01]  /*eaa0*/  @!P1 IMAD.IADD R31, R31, 0x1, -R14 ;  /* 0x000000011f1f9824 */ /* 0x000fe200078e0a0e */
[----:B------:R-:W-:-:S03]  /*eab0*/  ISETP.GT.U32.AND P1, PT, R14, R38, PT ;  /* 0x000000260e00720c */ /* 0x000fc60003f24070 */
[----:B------:R-:W-:-:S05]  /*eac0*/  @!P6 IMAD.IADD R29, R29, 0x1, -R14 ;  /* 0x000000011d1de824 */ /* 0x000fca00078e0a0e */
[----:B------:R-:W-:-:S05]  /*ead0*/  @!P5 IMAD.IADD R32, R32, 0x1, -R14 ;  /* 0x000000012020d824 */ /* 0x000fca00078e0a0e */
[----:B------:R-:W-:Y:S01]  /*eae0*/  @!P1 IMAD.IADD R38, R38, 0x1, -R14 ;  /* 0x0000000126269824 */ /* 0x000fe200078e0a0e */
[----:B------:R-:W-:-:S13]  /*eaf0*/  ISETP.GT.U32.AND P1, PT, R14, R39, PT ;  /* 0x000000270e00720c */ /* 0x000fda0003f24070 */
[----:B------:R-:W-:Y:S01]  /*eb00*/  @!P1 IMAD.IADD R39, R39, 0x1, -R14 ;  /* 0x0000000127279824 */ /* 0x000fe200078e0a0e */
[----:B--2---:R-:W-:Y:S04]  /*eb10*/  STL [R1+0xbdc], R88 ;  /* 0x000bdc5801007387 */ /* 0x004fe80000100800 */
[----:B------:R1:W-:Y:S02]  /*eb20*/  STL [R1+0x564], R48 ;  /* 0x0005643001007387 */ /* 0x0003e40000100800 */
[----:B-1----:R-:W-:Y:S02]  /*eb30*/  SHF.R.U64 R48, R12, 0x9, RZ ;  /* 0x000000090c307819 */ /* 0x002fe400000012ff */
[----:B------:R1:W-:Y:S02]  /*eb40*/  STL [R1+0x560], R82 ;  /* 0x0005605201007387 */ /* 0x0003e40000100800 */
[----:B------:R-:W-:-:S02]  /*eb50*/  LOP3.LUT P4, RZ, R48, 0x1, RZ, 0xc0, !PT ;  /* 0x0000000130ff7812 */ /* 0x000fc4000788c0ff */
[----:B-1----:R-:W-:-:S04]  /*eb60*/  IADD3 R82, P2, PT, R0, UR4, RZ ;  /* 0x0000000400527c10 */ /* 0x002fc8000ff5e0ff */
[----:B------:R-:W-:-:S07]  /*eb70*/  IADD3.X R83, PT, PT, R2, UR5, RZ, P2, !PT ;  /* 0x0000000502537c10 */ /* 0x000fce00097fe4ff */
[----:B0-----:R-:W-:Y:S01]  /*eb80*/  @P4 IMAD.MOV.U32 R56, RZ, RZ, R82 ;  /* 0x000000ffff384224 */ /* 0x001fe200078e0052 */
[----:B------:R-:W-:Y:S01]  /*eb90*/  IADD3 R48, P6, PT, R3, UR4, RZ ;  /* 0x0000000403307c10 */ /* 0x000fe2000ffde0ff */
[----:B------:R-:W-:Y:S01]  /*eba0*/  @P4 IMAD.MOV.U32 R57, RZ, RZ, R83 ;  /* 0x000000ffff394224 */ /* 0x000fe200078e0053 */
[----:B------:R-:W-:Y:S01]  /*ebb0*/  ISETP.GT.U32.AND P2, PT, R14, R33, PT ;  /* 0x000000210e00720c */ /* 0x000fe20003f44070 */
[----:B---3--:R-:W-:Y:S04]  /*ebc0*/  STL [R1+0xbe4], R91 ;  /* 0x000be45b01007387 */ /* 0x008fe80000100800 */
[----:B------:R0:W-:Y:S04]  /*ebd0*/  STL [R1+0x56c], R82 ;  /* 0x00056c5201007387 */ /* 0x0001e80000100800 */
[----:B------:R-:W-:Y:S04]  /*ebe0*/  STL [R1+0x568], R83 ;  /* 0x0005685301007387 */ /* 0x000fe80000100800 */
[----:B------:R1:W2:Y:S01]  /*ebf0*/  @P4 LDG.E.U8 R59, desc[UR24][R56.64] ;  /* 0x00000018383b4981 */ /* 0x0002a2000c1e1100 */
[----:B0-----:R-:W-:-:S03]  /*ec00*/  IADD3.X R82, PT, PT, R4, UR5, RZ, P6, !PT ;  /* 0x0000000504527c10 */ /* 0x001fc6000b7fe4ff */
[----:B------:R0:W-:Y:S01]  /*ec10*/  STL [R1+0x574], R48 ;  /* 0x0005743001007387 */ /* 0x0001e20000100800 */
[----:B-1----:R-:W-:-:S03]  /*ec20*/  @P4 IMAD.MOV.U32 R56, RZ, RZ, R48 ;  /* 0x000000ffff384224 */ /* 0x002fc600078e0030 */
[----:B------:R1:W-:Y:S01]  /*ec30*/  STL [R1+0x570], R82 ;  /* 0x0005705201007387 */ /* 0x0003e20000100800 */
[----:B0-----:R-:W-:Y:S01]  /*ec40*/  IADD3 R48, P5, PT, R5, UR4, RZ ;  /* 0x0000000405307c10 */ /* 0x001fe2000ffbe0ff */
[----:B------:R-:W-:Y:S01]  /*ec50*/  @P4 IMAD.MOV.U32 R57, RZ, RZ, R82 ;  /* 0x000000ffff394224 */ /* 0x000fe200078e0052 */
[----:B------:R-:W-:Y:S01]  /*ec60*/  ISETP.GT.U32.AND P6, PT, R14, R36, PT ;  /* 0x000000240e00720c */ /* 0x000fe20003fc4070 */
[----:B------:R-:W-:Y:S01]  /*ec70*/  @!P2 IMAD.IADD R33, R33, 0x1, -R14 ;  /* 0x000000012121a824 */ /* 0x000fe200078e0a0e */
[----:B-1----:R-:W-:Y:S02]  /*ec80*/  IADD3.X R82, PT, PT, R6, UR5, RZ, P5, !PT ;  /* 0x0000000506527c10 */ /* 0x002fe4000affe4ff */
[----:B------:R0:W3:Y:S01]  /*ec90*/  @P4 LDG.E.U8 R58, desc[UR24][R56.64] ;  /* 0x00000018383a4981 */ /* 0x0000e2000c1e1100 */
[C---:B------:R-:W-:Y:S02]  /*eca0*/  ISETP.GT.U32.AND P5, PT, R14.reuse, R38, PT ;  /* 0x000000260e00720c */ /* 0x040fe40003fa4070 */
[----:B------:R-:W-:Y:S01]  /*ecb0*/  ISETP.GT.U32.AND P2, PT, R14, R35, PT ;  /* 0x000000230e00720c */ /* 0x000fe20003f44070 */
[----:B------:R-:W-:Y:S01]  /*ecc0*/  STL [R1+0x57c], R48 ;  /* 0x00057c3001007387 */ /* 0x000fe20000100800 */
[----:B------:R-:W-:-:S04]  /*ecd0*/  @P4 IMAD.MOV.U32 R83, RZ, RZ, R82 ;  /* 0x000000ffff534224 */ /* 0x000fc800078e0052 */
[----:B------:R-:W-:Y:S01]  /*ece0*/  @!P6 IMAD.IADD R36, R36, 0x1, -R14 ;  /* 0x000000012424e824 */ /* 0x000fe200078e0a0e */
[----:B------:R1:W-:Y:S01]  /*ecf0*/  STL [R1+0x578], R82 ;  /* 0x0005785201007387 */ /* 0x0003e20000100800 */
[----:B0-----:R-:W-:-:S03]  /*ed00*/  PRMT R57, RZ, 0x7610, R57 ;  /* 0x00007610ff397816 */ /* 0x001fc60000000039 */
[--C-:B------:R-:W-:Y:S01]  /*ed10*/  @!P5 IMAD.IADD R38, R38, 0x1, -R14.reuse ;  /* 0x000000012626d824 */ /* 0x100fe200078e0a0e */
[C---:B------:R-:W-:Y:S01]  /*ed20*/  ISETP.GT.U32.AND P5, PT, R14.reuse, R39, PT ;  /* 0x000000270e00720c */ /* 0x040fe20003fa4070 */
[----:B------:R-:W-:Y:S01]  /*ed30*/  @!P2 IMAD.IADD R35, R35, 0x1, -R14 ;  /* 0x000000012323a824 */ /* 0x000fe200078e0a0e */
[----:B------:R-:W-:Y:S01]  /*ed40*/  ISETP.GT.U32.AND P6, PT, R14, R16, PT ;  /* 0x000000100e00720c */ /* 0x000fe20003fc4070 */
[----:B-1----:R-:W-:Y:S01]  /*ed50*/  @P4 IMAD.MOV.U32 R82, RZ, RZ, R48 ;  /* 0x000000ffff524224 */ /* 0x002fe200078e0030 */
[----:B------:R-:W-:-:S04]  /*ed60*/  IADD3 R48, P2, PT, R7, UR4, RZ ;  /* 0x0000000407307c10 */ /* 0x000fc8000ff5e0ff */
[----:B------:R0:W2:Y:S01]  /*ed70*/  @P4 LDG.E.U8 R57, desc[UR24][R82.64] ;  /* 0x0000001852394981 */ /* 0x0000a2000c1e1100 */
[----:B------:R-:W-:-:S03]  /*ed80*/  IADD3.X R84, PT, PT, R8, UR5, RZ, P2, !PT ;  /* 0x0000000508547c10 */ /* 0x000fc600097fe4ff */
[----:B------:R1:W-:Y:S01]  /*ed90*/  STL [R1+0x584], R48 ;  /* 0x0005843001007387 */ /* 0x0003e20000100800 */
[----:B------:R-:W-:Y:S01]  /*eda0*/  UIMAD UR4, UR12, 0x37, URZ ;  /* 0x000000370c0478a4 */ /* 0x000fe2000f8e02ff */
[----:B------:R-:W-:Y:S02]  /*edb0*/  @!P5 IMAD.IADD R39, R39, 0x1, -R14 ;  /* 0x000000012727d824 */ /* 0x000fe400078e0a0e */
[----:B0-----:R-:W-:Y:S01]  /*edc0*/  @P4 IMAD.MOV.U32 R82, RZ, RZ, R48 ;  /* 0x000000ffff524224 */ /* 0x001fe200078e0030 */
[----:B-1----:R-:W-:Y:S01]  /*edd0*/  SHF.R.U64 R48, R12, 0x8, RZ ;  /* 0x000000080c307819 */ /* 0x002fe200000012ff */
[----:B------:R-:W-:-:S03]  /*ede0*/  USHF.R.S32.HI UR5, URZ, 0x1f, UR4 ;  /* 0x0000001fff057899 */ /* 0x000fc60008011404 */
[----:B------:R-:W-:Y:S01]  /*edf0*/  LOP3.LUT P5, RZ, R48, 0x1, RZ, 0xc0, !PT ;  /* 0x0000000130ff7812 */ /* 0x000fe200078ac0ff */
[----:B------:R0:W-:Y:S01]  /*ee00*/  STL [R1+0x580], R84 ;  /* 0x0005805401007387 */ /* 0x0001e20000100800 */
[----:B------:R-:W-:Y:S02]  /*ee10*/  @P4 IMAD.MOV.U32 R83, RZ, RZ, R84 ;  /* 0x000000ffff534224 */ /* 0x000fe400078e0054 */
[----:B------:R-:W-:Y:S01]  /*ee20*/  @!P6 IMAD.IADD R16, R16, 0x1, -R14 ;  /* 0x000000011010e824 */ /* 0x000fe200078e0a0e */
[----:B------:R-:W-:Y:S01]  /*ee30*/  PRMT R56, RZ, 0x7610, R56 ;  /* 0x00007610ff387816 */ /* 0x000fe20000000038 */
[----:B------:R-:W2:Y:S01]  /*ee40*/  LDL.LU R92, [R1+0x264] ;  /* 0x00026400015c7983 */ /* 0x000ea20000300800 */
[C---:B------:R-:W-:Y:S02]  /*ee50*/  ISETP.GT.U32.AND P1, PT, R14.reuse, R43, PT ;  /* 0x0000002b0e00720c */ /* 0x040fe40003f24070 */
[----:B------:R-:W-:Y:S01]  /*ee60*/  ISETP.GT.U32.AND P2, PT, R14, R40, PT ;  /* 0x000000280e00720c */ /* 0x000fe20003f44070 */
[----:B------:R-:W3:Y:S01]  /*ee70*/  LDL.LU R89, [R1+0x1d0] ;  /* 0x0001d00001597983 */ /* 0x000ee20000300800 */
[----:B0-----:R-:W-:-:S03]  /*ee80*/  IADD3 R84, P6, PT, R0, UR4, RZ ;  /* 0x0000000400547c10 */ /* 0x001fc6000ffde0ff */
[----:B------:R0:W3:Y:S01]  /*ee90*/  @P4 LDG.E.U8 R56, desc[UR24][R82.64] ;  /* 0x0000001852384981 */ /* 0x0000e2000c1e1100 */
[----:B------:R-:W-:-:S03]  /*eea0*/  IADD3.X R86, PT, PT, R2, UR5, RZ, P6, !PT ;  /* 0x0000000502567c10 */ /* 0x000fc6000b7fe4ff */
[----:B------:R-:W3:Y:S01]  /*eeb0*/  LDL.LU R91, [R1+0x1c4] ;  /* 0x0001c400015b7983 */ /* 0x000ee20000300800 */
[----:B0-----:R-:W-:Y:S02]  /*eec0*/  @P5 IMAD.MOV.U32 R82, RZ, RZ, R84 ;  /* 0x000000ffff525224 */ /* 0x001fe400078e0054 */
[----:B------:R-:W-:Y:S02]  /*eed0*/  @!P1 IMAD.IADD R43, R43, 0x1, -R14 ;  /* 0x000000012b2b9824 */ /* 0x000fe400078e0a0e */
[----:B------:R-:W-:Y:S02]  /*eee0*/  @P5 IMAD.MOV.U32 R83, RZ, RZ, R86 ;  /* 0x000000ffff535224 */ /* 0x000fe400078e0056 */
[----:B------:R-:W-:Y:S01]  /*eef0*/  @!P2 IMAD.IADD R40, R40, 0x1, -R14 ;  /* 0x000000012828a824 */ /* 0x000fe200078e0a0e */
[C---:B------:R-:W-:Y:S01]  /*ef00*/  ISETP.GT.U32.AND P4, PT, R14.reuse, R44, PT ;  /* 0x0000002c0e00720c */ /* 0x040fe20003f84070 */
[----:B------:R-:W3:Y:S04]  /*ef10*/  LDL.LU R88, [R1+0x1c0] ;  /* 0x0001c00001587983 */ /* 0x000ee80000300800 */
        /* <DEDUP_REMOVED lines=18> */
[C---:B------:R-:W-:Y:S01]  /*f040*/  ISETP.GT.U32.AND P1, PT, R14.reuse, R45, PT ;  /* 0x0000002d0e00720c */ /* 0x040fe20003f24070 */
[--C-:B------:R-:W-:Y:S01]  /*f050*/  @!P2 IMAD.IADD R43, R43, 0x1, -R14.reuse ;  /* 0x000000012b2ba824 */ /* 0x100fe200078e0a0e */
[----:B------:R-:W-:Y:S01]  /*f060*/  ISETP.GT.U32.AND P2, PT, R14, R42, PT ;  /* 0x0000002a0e00720c */ /* 0x000fe20003f44070 */
[----:B------:R-:W-:Y:S01]  /*f070*/  @!P4 IMAD.IADD R44, R44, 0x1, -R14 ;  /* 0x000000012c2cc824 */ /* 0x000fe200078e0a0e */
[----:B------:R-:W-:-:S09]  /*f080*/  ISETP.GT.U32.AND P4, PT, R14, R15, PT ;  /* 0x0000000f0e00720c */ /* 0x000fd20003f84070 */
[--C-:B------:R-:W-:Y:S01]  /*f090*/  @!P1 IMAD.IADD R45, R45, 0x1, -R14.reuse ;  /* 0x000000012d2d9824 */ /* 0x100fe200078e0a0e */
[----:B------:R-:W-:Y:S01]  /*f0a0*/  ISETP.GT.U32.AND P1, PT, R14, R41, PT ;  /* 0x000000290e00720c */ /* 0x000fe20003f24070 */
[--C-:B------:R-:W-:Y:S01]  /*f0b0*/  @!P2 IMAD.IADD R42, R42, 0x1, -R14.reuse ;  /* 0x000000012a2aa824 */ /* 0x100fe200078e0a0e */
[----:B------:R-:W-:Y:S01]  /*f0c0*/  STL [R1+0x58c], R84 ;  /* 0x00058c5401007387 */ /* 0x000fe20000100800 */
[----:B------:R-:W-:-:S03]  /*f0d0*/  @!P4 IMAD.IADD R15, R15, 0x1, -R14 ;  /* 0x000000010f0fc824 */ /* 0x000fc600078e0a0e */
[----:B------:R1:W-:Y:S07]  /*f0e0*/  STL [R1+0x588], R86 ;  /* 0x0005885601007387 */ /* 0x0003ee0000100800 */
[----:B------:R-:W-:Y:S01]  /*f0f0*/  @!P1 IMAD.IADD R41, R41, 0x1, -R14 ;  /* 0x0000000129299824 */ /* 0x000fe200078e0a0e */
[----:B------:R-:W-:Y:S02]  /*f100*/  ISETP.GE.AND P1, PT, R13, RZ, PT ;  /* 0x000000ff0d00720c */ /* 0x000fe40003f26270 */
[----:B------:R-:W-:Y:S01]  /*f110*/  IADD3 R13, P2, PT, R3, UR4, RZ ;  /* 0x00000004030d7c10 */ /* 0x000fe2000ff5e0ff */
[----:B-1----:R-:W4:Y:S03]  /*f120*/  LDL.LU R86, [R1+0x1dc] ;  /* 0x0001dc0001567983 */ /* 0x002f260000300800 */
[----:B0-----:R-:W-:Y:S01]  /*f130*/  IADD3.X R82, PT, PT, R4, UR5, RZ, P2, !PT ;  /* 0x0000000504527c10 */ /* 0x001fe200097fe4ff */
[----:B------:R-:W4:Y:S04]  /*f140*/  LDL.LU R84, [R1+0x19c] ;  /* 0x00019c0001547983 */ /* 0x000f280000300800 */
[----:B------:R-:W-:Y:S01]  /*f150*/  @P5 IMAD.MOV.U32 R83, RZ, RZ, R82 ;  /* 0x000000ffff535224 */ /* 0x000fe200078e0052 */
[----:B--2---:R-:W-:Y:S01]  /*f160*/  ISETP.GE.AND P4, PT, R92, RZ, PT ;  /* 0x000000ff5c00720c */ /* 0x004fe20003f86270 */
[----:B---3--:R-:W-:Y:S04]  /*f170*/  STL [R1+0xbe8], R93 ;  /* 0x000be85d01007387 */ /* 0x008fe80000100800 */
[----:B------:R-:W2:Y:S04]  /*f180*/  LDL.LU R92, [R1+0x26c] ;  /* 0x00026c00015c7983 */ /* 0x000ea80000300800 */
[----:B------:R-:W-:Y:S04]  /*f190*/  STL [R1+0x414], R13 ;  /* 0x0004140d01007387 */ /* 0x000fe80000100800 */
[----:B------:R0:W-:Y:S02]  /*f1a0*/  STL [R1+0x410], R82 ;  /* 0x0004105201007387 */ /* 0x0001e40000100800 */
[----:B0-----:R-:W-:-:S05]  /*f1b0*/  @P5 IMAD.MOV.U32 R82, RZ, RZ, R13 ;  /* 0x000000ffff525224 */ /* 0x001fca00078e000d */
[----:B------:R0:W3:Y:S01]  /*f1c0*/  @P5 LDG.E.U8 R90, desc[UR24][R82.64] ;  /* 0x00000018525a5981 */ /* 0x0000e2000c1e1100 */
[----:B------:R-:W-:Y:S01]  /*f1d0*/  @!P4 IMAD.MOV R46, RZ, RZ, -R46 ;  /* 0x000000ffff2ec224 */ /* 0x000fe200078e0a2e */
[----:B------:R-:W-:Y:S02]  /*f1e0*/  IADD3 R13, P4, PT, R5, UR4, RZ ;  /* 0x00000004050d7c10 */ /* 0x000fe4000ff9e0ff */
[----:B------:R-:W-:Y:S02]  /*f1f0*/  ISETP.GE.AND P2, PT, R89, RZ, PT ;  /* 0x000000ff5900720c */ /* 0x000fe40003f46270 */
[----:B------:R-:W-:Y:S02]  /*f200*/  ISETP.GE.AND P6, PT, R88, RZ, PT ;  /* 0x000000ff5800720c */ /* 0x000fe40003fc6270 */
[----:B0-----:R-:W-:-:S05]  /*f210*/  IADD3.X R82, PT, PT, R6, UR5, RZ, P4, !PT ;  /* 0x0000000506527c10 */ /* 0x001fca000a7fe4ff */
[----:B------:R-:W-:Y:S01]  /*f220*/  @P5 IMAD.MOV.U32 R83, RZ, RZ, R82 ;  /* 0x000000ffff535224 */ /* 0x000fe200078e0052 */
[----:B---3--:R-:W-:Y:S04]  /*f230*/  STL [R1+0xbec], R90 ;  /* 0x000bec5a01007387 */ /* 0x008fe80000100800 */
[----:B------:R-:W3:Y:S04]  /*f240*/  LDL.LU R89, [R1+0x1b8] ;  /* 0x0001b80001597983 */ /* 0x000ee80000300800 */
[----:B------:R-:W2:Y:S04]  /*f250*/  LDL.LU R88, [R1+0x194] ;  /* 0x0001940001587983 */ /* 0x000ea80000300800 */
[----:B------:R-:W-:Y:S04]  /*f260*/  STL [R1+0x540], R13 ;  /* 0x0005400d01007387 */ /* 0x000fe80000100800 */
[----:B------:R0:W-:Y:S02]  /*f270*/  STL [R1+0x53c], R82 ;  /* 0x00053c5201007387 */ /* 0x0001e40000100800 */
[----:B0-----:R-:W-:-:S05]  /*f280*/  @P5 IMAD.MOV.U32 R82, RZ, RZ, R13 ;  /* 0x000000ffff525224 */ /* 0x001fca00078e000d */
[----:B------:R0:W2:Y:S01]  /*f290*/  @P5 LDG.E.U8 R87, desc[UR24][R82.64] ;  /* 0x0000001852575981 */ /* 0x0000a2000c1e1100 */
[----:B------:R-:W-:Y:S01]  /*f2a0*/  @!P2 IMAD.MOV R19, RZ, RZ, -R19 ;  /* 0x000000ffff13a224 */ /* 0x000fe200078e0a13 */
[----:B------:R-:W-:Y:S02]  /*f2b0*/  IADD3 R13, P2, PT, R7, UR4, RZ ;  /* 0x00000004070d7c10 */ /* 0x000fe4000ff5e0ff */
[----:B----4-:R-:W-:Y:S02]  /*f2c0*/  ISETP.GE.AND P4, PT, R86, RZ, PT ;  /* 0x000000ff5600720c */ /* 0x010fe40003f86270 */
[----:B0-----:R-:W-:-:S05]  /*f2d0*/  IADD3.X R82, PT, PT, R8, UR5, RZ, P2, !PT ;  /* 0x0000000508527c10 */ /* 0x001fca00097fe4ff */
[----:B------:R-:W-:Y:S02]  /*f2e0*/  @P5 IMAD.MOV.U32 R83, RZ, RZ, R82 ;  /* 0x000000ffff535224 */ /* 0x000fe400078e0052 */
[----:B------:R-:W-:Y:S01]  /*f2f0*/  @!P1 IMAD.MOV R47, RZ, RZ, -R47 ;  /* 0x000000ffff2f9224 */ /* 0x000fe200078e0a2f */
[----:B------:R-:W-:-:S13]  /*f300*/  ISETP.GE.AND P1, PT, R91, RZ, PT ;  /* 0x000000ff5b00720c */ /* 0x000fda0003f26270 */
[----:B------:R-:W-:Y:S01]  /*f310*/  @!P1 IMAD.MOV R18, RZ, RZ, -R18 ;  /* 0x000000ffff129224 */ /* 0x000fe200078e0a12 */
[----:B------:R-:W-:Y:S01]  /*f320*/  ISETP.GE.AND P1, PT, R84, RZ, PT ;  /* 0x000000ff5400720c */ /* 0x000fe20003f26270 */
[----:B--2---:R-:W-:Y:S04]  /*f330*/  STL [R1+0xbf0], R87 ;  /* 0x000bf05701007387 */ /* 0x004fe80000100800 */
[----:B------:R-:W2:Y:S04]  /*f340*/  LDL.LU R86, [R1+0x1ac] ;  /* 0x0001ac0001567983 */ /* 0x000ea80000300800 */
[----:B------:R-:W-:Y:S04]  /*f350*/  STL [R1+0x548], R13 ;  /* 0x0005480d01007387 */ /* 0x000fe80000100800 */
[----:B------:R0:W-:Y:S04]  /*f360*/  STL [R1+0x544], R82 ;  /* 0x0005445201007387 */ /* 0x0001e80000100800 */
[----:B------:R-:W4:Y:S01]  /*f370*/  LDL.LU R84, [R1+0x1b4] ;  /* 0x0001b40001547983 */ /* 0x000f220000300800 */
[----:B0-----:R-:W-:-:S05]  /*f380*/  @P5 IMAD.MOV.U32 R82, RZ, RZ, R13 ;  /* 0x000000ffff525224 */ /* 0x001fca00078e000d */
[----:B------:R-:W4:Y:S01]  /*f390*/  @P5 LDG.E.U8 R85, desc[UR24][R82.64] ;  /* 0x0000001852555981 */ /* 0x000f22000c1e1100 */
[----:B------:R-:W-:Y:S01]  /*f3a0*/  UIMAD UR4, UR12, 0x3e, URZ ;  /* 0x0000003e0c0478a4 */ /* 0x000fe2000f8e02ff */
[----:B------:R-:W-:Y:S02]  /*f3b0*/  ISETP.GE.AND P2, PT, R92, RZ, PT ;  /* 0x000000ff5c00720c */ /* 0x000fe40003f46270 */
[----:B------:R-:W-:Y:S01]  /*f3c0*/  SHF.R.U64 R12, R12, 0x1, RZ ;  /* 0x000000010c0c7819 */ /* 0x000fe200000012ff */
[----:B------:R-:W4:Y:S01]  /*f3d0*/  LDL.LU R92, [R1+0x180] ;  /* 0x00018000015c7983 */ /* 0x000f220000300800 */
[----:B------:R-:W-:Y:S01]  /*f3e0*/  @!P4 IMAD.MOV R21, RZ, RZ, -R21 ;  /* 0x000000ffff15c224 */ /* 0x000fe200078e0a15 */
[----:B------:R-:W-:Y:S01]  /*f3f0*/  USHF.R.S32.HI UR5, URZ, 0x1f, UR4 ;  /* 0x0000001fff057899 */ /* 0x000fe20008011404 */
[----:B------:R-:W-:Y:S01]  /*f400*/  @!P6 IMAD.MOV R22, RZ, RZ, -R22 ;  /* 0x000000ffff16e224 */ /* 0x000fe200078e0a16 */
[----:B------:R-:W-:Y:S02]  /*f410*/  LOP3.LUT P4, RZ, R12, 0x1, RZ, 0xc0, !PT ;  /* 0x000000010cff7812 */ /* 0x000fe4000788c0ff */
[----:B------:R-:W-:-:S02]  /*f420*/  IADD3 R12, P6, PT, R0, UR4, RZ ;  /* 0x00000004000c7c10 */ /* 0x000fc4000ffde0ff */
[----:B---3--:R-:W-:Y:S02]  /*f430*/  ISETP.GE.AND P5, PT, R89, RZ, PT ;  /* 0x000000ff5900720c */ /* 0x008fe40003fa6270 */
[----:B------:R-:W-:Y:S02]  /*f440*/  IADD3.X R13, PT, PT, R2, UR5, RZ, P6, !PT ;  /* 0x00000005020d7c10 */ /* 0x000fe4000b7fe4ff */
[----:B------:R-:W-:Y:S01]  /*f450*/  PRMT R48, RZ, 0x7610, R48 ;  /* 0x00007610ff307816 */ /* 0x000fe20000000030 */
[----:B------:R-:W-:Y:S01]  /*f460*/  @!P1 IMAD.MOV R20, RZ, RZ, -R20 ;  /* 0x000000ffff149224 */ /* 0x000fe200078e0a14 */
[----:B------:R-:W-:-:S04]  /*f470*/  ISETP.GE.AND P1, PT, R88, RZ, PT ;  /* 0x000000ff5800720c */ /* 0x000fc80003f26270 */
[----:B------:R0:W3:Y:S01]  /*f480*/  @P4 LDG.E.U8 R48, desc[UR24][R12.64] ;  /* 0x000000180c304981 */ /* 0x0000e2000c1e1100 */
[----:B------:R-:W-:Y:S02]  /*f490*/  @!P2 IMAD.MOV R25, RZ, RZ, -R25 ;  /* 0x000000ffff19a224 */ /* 0x000fe400078e0a19 */
[----:B------:R-:W-:Y:S01]  /*f4a0*/  @!P5 IMAD.MOV R24, RZ, RZ, -R24 ;  /* 0x000000ffff18d224 */ /* 0x000fe200078e0a18 */
[----:B--2---:R-:W-:Y:S01]  /*f4b0*/  ISETP.GE.AND P2, PT, R86, RZ, PT ;  /* 0x000000ff5600720c */ /* 0x004fe20003f46270 */
[----:B----4-:R-:W-:Y:S04]  /*f4c0*/  STL [R1+0xbf4], R85 ;  /* 0x000bf45501007387 */ /* 0x010fe80000100800 */
[----:B------:R-:W2:Y:S04]  /*f4d0*/  LDL.LU R89, [R1+0x198] ;  /* 0x0001980001597983 */ /* 0x000ea80000300800 */
[----:B------:R-:W4:Y:S04]  /*f4e0*/  LDL.LU R90, [R1+0x1a8] ;  /* 0x0001a800015a7983 */ /* 0x000f280000300800 */
[----:B------:R-:W2:Y:S04]  /*f4f0*/  LDL.LU R93, [R1+0x268] ;  /* 0x00026800015d7983 */ /* 0x000ea80000300800 */
[----:B------:R0:W-:Y:S04]  /*f500*/  STL [R1+0x41c], R12 ;  /* 0x00041c0c01007387 */ /* 0x0001e80000100800 */
[----:B------:R1:W-:Y:S04]  /*f510*/  STL [R1+0x418], R13 ;  /* 0x0004180d01007387 */ /* 0x0003e80000100800 */
[----:B------:R-:W3:Y:S04]  /*f520*/  LDL.LU R91, [R1+0x188] ;  /* 0x00018800015b7983 */ /* 0x000ee80000300800 */
[----:B------:R-:W3:Y:S01]  /*f530*/  LDL.LU R88, [R1+0x184] ;  /* 0x0001840001587983 */ /* 0x000ee20000300800 */
[----:B0-----:R-:W-:-:S03]  /*f540*/  IADD3 R12, P6, PT, R3, UR4, RZ ;  /* 0x00000004030c7c10 */ /* 0x001fc6000ffde0ff */
[----:B------:R-:W3:Y:S01]  /*f550*/  LDL.LU R86, [R1+0x164] ;  /* 0x0001640001567983 */ /* 0x000ee20000300800 */
[----:B-1----:R-:W-:Y:S02]  /*f560*/  IADD3.X R13, PT, PT, R4, UR5, RZ, P6, !PT ;  /* 0x00000005040d7c10 */ /* 0x002fe4000b7fe4ff */
[----:B------:R-:W-:Y:S01]  /*f570*/  ISETP.GE.AND P5, PT, R84, RZ, PT ;  /* 0x000000ff5400720c */ /* 0x000fe20003fa6270 */
[----:B------:R-:W-:Y:S04]  /*f580*/  STL [R1+0x424], R12 ;  /* 0x0004240c01007387 */ /* 0x000fe80000100800 */
[----:B------:R0:W-:Y:S04]  /*f590*/  STL [R1+0x420], R13 ;  /* 0x0004200d01007387 */ /* 0x0001e80000100800 */
[----:B------:R-:W3:Y:S01]  /*f5a0*/  LDL.LU R84, [R1+0x178] ;  /* 0x0001780001547983 */ /* 0x000ee20000300800 */
[----:B------:R-:W-:Y:S01]  /*f5b0*/  @!P1 IMAD.MOV R23, RZ, RZ, -R23 ;  /* 0x000000ffff179224 */ /* 0x000fe200078e0a17 */
[----:B------:R-:W-:-:S02]  /*f5c0*/  ISETP.GE.AND P1, PT, R92, RZ, PT ;  /* 0x000000ff5c00720c */ /* 0x000fc40003f26270 */
[----:B------:R-:W-:Y:S01]  /*f5d0*/  @!P5 IMAD.MOV R27, RZ, RZ, -R27 ;  /* 0x000000ffff1bd224 */ /* 0x000fe200078e0a1b */
[----:B------:R-:W-:Y:S01]  /*f5e0*/  PRMT R14, RZ, 0x7610, R14 ;  /* 0x00007610ff0e7816 */ /* 0x000fe2000000000e */
[----:B------:R-:W-:Y:S01]  /*f5f0*/  @!P2 IMAD.MOV R28, RZ, RZ, -R28 ;  /* 0x000000ffff1ca224 */ /* 0x000fe200078e0a1c */
[----:B------:R-:W-:Y:S01]  /*f600*/  IADD3 R82, P6, PT, R5, UR4, RZ ;  /* 0x0000000405527c10 */ /* 0x000fe2000ffde0ff */
[----:B------:R-:W3:Y:S03]  /*f610*/  LDL.LU R92, [R1+0x174] ;  /* 0x00017400015c7983 */ /* 0x000ee60000300800 */
[----:B------:R-:W-:Y:S01]  /*f620*/  IADD3.X R83, PT, PT, R6, UR5, RZ, P6, !PT ;  /* 0x0000000506537c10 */ /* 0x000fe2000b7fe4ff */
[----:B------:R0:W3:Y:S03]  /*f630*/  @P4 LDG.E.U8 R14, desc[UR24][R12.64] ;  /* 0x000000180c0e4981 */ /* 0x0000e6000c1e1100 */
[----:B------:R-:W-:Y:S01]  /*f640*/  @!P1 IMAD.MOV R26, RZ, RZ, -R26 ;  /* 0x000000ffff1a9224 */ /* 0x000fe200078e0a1a */
[----:B0-----:R-:W-:-:S02]  /*f650*/  PRMT R13, RZ, 0x7610, R13 ;  /* 0x00007610ff0d7816 */ /* 0x001fc4000000000d */
[----:B------:R-:W-:-:S04]  /*f660*/  PRMT R12, RZ, 0x7610, R12 ;  /* 0x00007610ff0c7816 */ /* 0x000fc8000000000c */
[----:B------:R0:W3:Y:S01]  /*f670*/  @P4 LDG.E.U8 R13, desc[UR24][R82.64] ;  /* 0x00000018520d4981 */ /* 0x0000e2000c1e1100 */
[----:B----4-:R-:W-:Y:S02]  /*f680*/  ISETP.GE.AND P5, PT, R90, RZ, PT ;  /* 0x000000ff5a00720c */ /* 0x010fe40003fa6270 */
[----:B--2---:R-:W-:Y:S02]  /*f690*/  ISETP.GE.AND P1, PT, R93, RZ, PT ;  /* 0x000000ff5d00720c */ /* 0x004fe40003f26270 */
[----:B------:R-:W-:Y:S02]  /*f6a0*/  ISETP.GE.AND P2, PT, R89, RZ, PT ;  /* 0x000000ff5900720c */ /* 0x000fe40003f46270 */
[----:B------:R-:W2:Y:S04]  /*f6b0*/  LDL.LU R89, [R1+0x150] ;  /* 0x0001500001597983 */ /* 0x000ea80000300800 */
[----:B------:R0:W-:Y:S03]  /*f6c0*/  STL [R1+0x42c], R82 ;  /* 0x00042c5201007387 */ /* 0x0001e60000100800 */
[----:B------:R-:W-:Y:S01]  /*f6d0*/  @!P5 IMAD.MOV R29, RZ, RZ, -R29 ;  /* 0x000000ffff1dd224 */ /* 0x000fe200078e0a1d */
[----:B---3--:R-:W-:-:S02]  /*f6e0*/  ISETP.GE.AND P6, PT, R88, RZ, PT ;  /* 0x000000ff5800720c */ /* 0x008fc40003fc6270 */
[----:B0-----:R-:W-:Y:S01]  /*f6f0*/  IADD3 R82, P5, PT, R7, UR4, RZ ;  /* 0x0000000407527c10 */ /* 0x001fe2000ffbe0ff */
[----:B------:R-:W-:Y:S01]  /*f700*/  UIMAD UR4, UR12, 0x3f, URZ ;  /* 0x0000003f0c0478a4 */ /* 0x000fe2000f8e02ff */
[----:B------:R0:W-:Y:S01]  /*f710*/  STL [R1+0x428], R83 ;  /* 0x0004285301007387 */ /* 0x0001e20000100800 */
[----:B------:R-:W-:-:S03]  /*f720*/  @!P1 IMAD.MOV R33, RZ, RZ, -R33 ;  /* 0x000000ffff219224 */ /* 0x000fc600078e0a21 */
[----:B------:R-:W-:Y:S01]  /*f730*/  STL [R1+0x434], R82 ;  /* 0x0004345201007387 */ /* 0x000fe20000100800 */
[----:B0-----:R-:W-:Y:S01]  /*f740*/  IADD3.X R83, PT, PT, R8, UR5, RZ, P5, !PT ;  /* 0x0000000508537c10 */ /* 0x001fe2000affe4ff */
[----:B------:R-:W-:Y:S01]  /*f750*/  USHF.R.S32.HI UR5, URZ, 0x1f, UR4 ;  /* 0x0000001fff057899 */ /* 0x000fe20008011404 */
[----:B------:R-:W-:Y:S02]  /*f760*/  ISETP.GE.AND P1, PT, R84, RZ, PT ;  /* 0x000000ff5400720c */ /* 0x000fe40003f26270 */
[----:B------:R-:W-:Y:S01]  /*f770*/  @!P6 IMAD.MOV R31, RZ, RZ, -R31 ;  /* 0x000000ffff1fe224 */ /* 0x000fe200078e0a1f */
[----:B------:R-:W-:Y:S01]  /*f780*/  IADD3 R84, P6, PT, R0, UR4, RZ ;  /* 0x0000000400547c10 */ /* 0x000fe2000ffde0ff */
[----:B------:R0:W-:Y:S04]  /*f790*/  STL [R1+0x430], R83 ;  /* 0x0004305301007387 */ /* 0x0001e80000100800 */
[----:B------:R0:W3:Y:S01]  /*f7a0*/  @P4 LDG.E.U8 R12, desc[UR24][R82.64] ;  /* 0x00000018520c4981 */ /* 0x0000e2000c1e1100 */
[----:B------:R-:W-:-:S02]  /*f7b0*/  IADD3.X R85, PT, PT, R2, UR5, RZ, P6, !PT ;  /* 0x0000000502557c10 */ /* 0x000fc4000b7fe4ff */
[----:B0-----:R-:W-:-:S06]  /*f7c0*/  PRMT R83, RZ, 0x7610, R83 ;  /* 0x00007610ff537816 */ /* 0x001fcc0000000053 */
[----:B------:R-:W4:Y:S01]  /*f7d0*/  @!P0 LDG.E.U8 R83, desc[UR24][R84.64] ;  /* 0x0000001854538981 */ /* 0x000f22000c1e1100 */
[----:B------:R-:W-:-:S03]  /*f7e0*/  ISETP.GE.AND P5, PT, R86, RZ, PT ;  /* 0x000000ff5600720c */ /* 0x000fc60003fa6270 */
[----:B------:R0:W-:Y:S04]  /*f7f0*/  STL [R1+0xbf8], R0 ;  /* 0x000bf80001007387 */ /* 0x0001e80000100800 */
[----:B------:R1:W-:Y:S04]  /*f800*/  STL [R1+0xbfc], R2 ;  /* 0x000bfc0201007387 */ /* 0x0003e80000100800 */
[----:B------:R-:W-:Y:S01]  /*f810*/  STL [R1+0x43c], R84 ;  /* 0x00043c5401007387 */ /* 0x000fe20000100800 */
[----:B0-----:R-:W-:Y:S01]  /*f820*/  IADD3 R0, P6, PT, R3, UR4, RZ ;  /* 0x0000000403007c10 */ /* 0x001fe2000ffde0ff */
[----:B------:R-:W-:-:S02]  /*f830*/  @!P5 IMAD.MOV R36, RZ, RZ, -R36 ;  /* 0x000000ffff24d224 */ /* 0x000fc400078e0a24 */
[----:B------:R-:W-:Y:S01]  /*f840*/  STL [R1+0x438], R85 ;  /* 0x0004385501007387 */ /* 0x000fe20000100800 */
[----:B------:R-:W-:Y:S02]  /*f850*/  ISETP.GE.AND P5, PT, R17, RZ, PT ;  /* 0x000000ff1100720c */ /* 0x000fe40003fa6270 */
[----:B-1----:R-:W-:Y:S02]  /*f860*/  IADD3.X R2, PT, PT, R4, UR5, RZ, P6, !PT ;  /* 0x0000000504027c10 */ /* 0x002fe4000b7fe4ff */
[----:B------:R-:W-:Y:S01]  /*f870*/  PRMT R82, RZ, 0x7610, R82 ;  /* 0x00007610ff527816 */ /* 0x000fe20000000052 */
[----:B----4-:R-:W-:Y:S04]  /*f880*/  STL [R1+0xc00], R83 ;  /* 0x000c005301007387 */ /* 0x010fe80000100800 */
[----:B------:R-:W4:Y:S04]  /*f890*/  LDL.LU R17, [R1+0xc3c] ;  /* 0x000c3c0001117983 */ /* 0x000f280000300800 */
[----:B------:R0:W-:Y:S04]  /*f8a0*/  STL [R1+0xc04], R3 ;  /* 0x000c040301007387 */ /* 0x0001e80000100800 */
[----:B------:R-:W-:Y:S04]  /*f8b0*/  STL [R1+0xc08], R4 ;  /* 0x000c080401007387 */ /* 0x000fe80000100800 */
[----:B------:R-:W-:Y:S01]  /*f8c0*/  STL [R1+0x444], R0 ;  /* 0x0004440001007387 */ /* 0x000fe20000100800 */
[----:B0-----:R-:W-:-:S03]  /*f8d0*/  @!P0 IMAD.MOV.U32 R3, RZ, RZ, R2 ;  /* 0x000000ffff038224 */ /* 0x001fc600078e0002 */
[----:B------:R0:W-:Y:S02]  /*f8e0*/  STL [R1+0x440], R2 ;  /* 0x0004400201007387 */ /* 0x0001e40000100800 */
[----:B0-----:R-:W-:-:S05]  /*f8f0*/  @!P0 IMAD.MOV.U32 R2, RZ, RZ, R0 ;  /* 0x000000ffff028224 */ /* 0x001fca00078e0000 */
[----:B------:R0:W3:Y:S01]  /*f900*/  @!P0 LDG.E.U8 R82, desc[UR24][R2.64] ;  /* 0x0000001802528981 */ /* 0x0000e2000c1e1100 */
[----:B------:R-:W-:Y:S01]  /*f910*/  IADD3 R0, P6, PT, R5, UR4, RZ ;  /* 0x0000000405007c10 */ /* 0x000fe2000ffde0ff */
[----:B------:R-:W-:Y:S01]  /*f920*/  @!P1 IMAD.MOV R35, RZ, RZ, -R35 ;  /* 0x000000ffff239224 */ /* 0x000fe200078e0a23 */
[----:B------:R-:W-:Y:S02]  /*f930*/  ISETP.GE.AND P1, PT, R50, RZ, PT ;  /* 0x000000ff3200720c */ /* 0x000fe40003f26270 */
[----:B------:R-:W-:Y:S02]  /*f940*/  PRMT R50, RZ, 0x7610, R50 ;  /* 0x00007610ff327816 */ /* 0x000fe40000000032 */
[----:B0-----:R-:W-:-:S05]  /*f950*/  IADD3.X R2, PT, PT, R6, UR5, RZ, P6, !PT ;  /* 0x0000000506027c10 */ /* 0x001fca000b7fe4ff */
[----:B------:R-:W-:Y:S01]  /*f960*/  @!P0 IMAD.MOV.U32 R3, RZ, RZ, R2 ;  /* 0x000000ffff038224 */ /* 0x000fe200078e0002 */
[----:B--2---:R-:W-:Y:S01]  /*f970*/  ISETP.GE.AND P4, PT, R89, RZ, PT ;  /* 0x000000ff5900720c */ /* 0x004fe20003f86270 */
[----:B------:R-:W-:Y:S01]  /*f980*/  @!P2 IMAD.MOV R30, RZ, RZ, -R30 ;  /* 0x000000ffff1ea224 */ /* 0x000fe200078e0a1e */
[----:B------:R-:W-:-:S11]  /*f990*/  ISETP.GE.AND P2, PT, R91, RZ, PT ;  /* 0x000000ff5b00720c */ /* 0x000fd60003f46270 */
[----:B------:R-:W-:Y:S01]  /*f9a0*/  @!P4 IMAD.MOV R38, RZ, RZ, -R38 ;  /* 0x000000ffff26c224 */ /* 0x000fe200078e0a26 */
[----:B------:R-:W-:Y:S01]  /*f9b0*/  ISETP.GE.AND P4, PT, R53, RZ, PT ;  /* 0x000000ff3500720c */ /* 0x000fe20003f86270 */
[----:B------:R-:W-:Y:S01]  /*f9c0*/  @!P2 IMAD.MOV R32, RZ, RZ, -R32 ;  /* 0x000000ffff20a224 */ /* 0x000fe200078e0a20 */
[----:B------:R-:W-:Y:S02]  /*f9d0*/  ISETP.GE.AND P2, PT, R92, RZ, PT ;  /* 0x000000ff5c00720c */ /* 0x000fe40003f46270 */
[----:B------:R-:W-:-:S09]  /*f9e0*/  ISETP.GE.AND P6, PT, R52, RZ, PT ;  /* 0x000000ff3400720c */ /* 0x000fd20003fc6270 */
[----:B------:R-:W-:Y:S02]  /*f9f0*/  @!P4 IMAD.MOV R39, RZ, RZ, -R39 ;  /* 0x000000ffff27c224 */ /* 0x000fe400078e0a27 */
[----:B------:R-:W-:Y:S01]  /*fa00*/  @!P2 IMAD.MOV R34, RZ, RZ, -R34 ;  /* 0x000000ffff22a224 */ /* 0x000fe200078e0a22 */
[----:B------:R-:W-:Y:S02]  /*fa10*/  ISETP.GE.AND P2, PT, R49, RZ, PT ;  /* 0x000000ff3100720c */ /* 0x000fe40003f46270 */
[----:B------:R-:W-:Y:S01]  /*fa20*/  PRMT R49, RZ, 0x7610, R49 ;  /* 0x00007610ff317816 */ /* 0x000fe20000000031 */
[----:B---3--:R-:W-:Y:S04]  /*fa30*/  STL [R1+0xc0c], R82 ;  /* 0x000c0c5201007387 */ /* 0x008fe80000100800 */
[----:B------:R-:W-:Y:S04]  /*fa40*/  STL [R1+0xc10], R5 ;  /* 0x000c100501007387 */ /* 0x000fe80000100800 */
[----:B------:R-:W-:Y:S04]  /*fa50*/  STL [R1+0xc14], R6 ;  /* 0x000c140601007387 */ /* 0x000fe80000100800 */
[----:B------:R-:W-:Y:S04]  /*fa60*/  STL [R1+0x44c], R0 ;  /* 0x00044c0001007387 */ /* 0x000fe80000100800 */
[----:B------:R0:W-:Y:S02]  /*fa70*/  STL [R1+0x448], R2 ;  /* 0x0004480201007387 */ /* 0x0001e40000100800 */
[----:B0-----:R-:W-:-:S05]  /*fa80*/  @!P0 IMAD.MOV.U32 R2, RZ, RZ, R0 ;  /* 0x000000ffff028224 */ /* 0x001fca00078e0000 */
[----:B------:R0:W2:Y:S01]  /*fa90*/  @!P0 LDG.E.U8 R50, desc[UR24][R2.64] ;  /* 0x0000001802328981 */ /* 0x0000a2000c1e1100 */
[----:B------:R-:W-:-:S03]  /*faa0*/  IADD3 R0, P4, PT, R7, UR4, RZ ;  /* 0x0000000407007c10 */ /* 0x000fc6000ff9e0ff */
[----:B------:R-:W-:Y:S01]  /*fab0*/  STS.U8 [R9+UR9+0xb00], R75 ;  /* 0x000b004b09007988 */ /* 0x000fe20008000009 */
[----:B------:R-:W-:Y:S01]  /*fac0*/  @!P5 IMAD.MOV R37, RZ, RZ, -R37 ;  /* 0x000000ffff25d224 */ /* 0x000fe200078e0a25 */
[----:B------:R-:W1:Y:S01]  /*fad0*/  LDCU UR4, c[0x0][0x3b0] ;  /* 0x00007600ff0477ac */ /* 0x000e620008000800 */
[----:B0-----:R-:W-:Y:S01]  /*fae0*/  IADD3.X R2, PT, PT, R8, UR5, RZ, P4, !PT ;  /* 0x0000000508027c10 */ /* 0x001fe2000a7fe4ff */
[----:B------:R-:W-:Y:S01]  /*faf0*/  @!P0 IMAD.MOV.U32 R52, RZ, RZ, R0 ;  /* 0x000000ffff348224 */ /* 0x000fe200078e0000 */
[----:B------:R-:W-:Y:S01]  /*fb00*/  STS.U8 [R9+UR9+0x2b00], R74 ;  /* 0x002b004a09007988 */ /* 0x000fe20008000009 */
[----:B------:R-:W-:Y:S01]  /*fb10*/  ISETP.GE.AND P5, PT, R55, RZ, PT ;  /* 0x000000ff3700720c */ /* 0x000fe20003fa6270 */
[----:B------:R-:W-:Y:S01]  /*fb20*/  @!P1 IMAD.MOV R16, RZ, RZ, -R16 ;  /* 0x000000ffff109224 */ /* 0x000fe200078e0a10 */
[----:B------:R-:W0:Y:S01]  /*fb30*/  LDCU UR5, c[0x0][0x3b0] ;  /* 0x00007600ff0577ac */ /* 0x000e220008000800 */
[----:B------:R-:W-:-:S05]  /*fb40*/  @!P0 IMAD.MOV.U32 R53, RZ, RZ, R2 ;  /* 0x000000ffff358224 */ /* 0x000fca00078e0002 */
[----:B------:R3:W2:Y:S04]  /*fb50*/  @!P0 LDG.E.U8 R49, desc[UR24][R52.64] ;  /* 0x0000001834318981 */ /* 0x0006a8000c1e1100 */
        /* <DEDUP_REMOVED lines=14> */
[----:B------:R-:W-:-:S03]  /*fc40*/  @!P2 IMAD.MOV R40, RZ, RZ, -R40 ;  /* 0x000000ffff28a224 */ /* 0x000fc600078e0a28 */
[----:B------:R-:W-:Y:S01]  /*fc50*/  STS.U8 [R9+UR9+0x1b00], R59 ;  /* 0x001b003b09007988 */ /* 0x000fe20008000009 */
[----:B------:R-:W-:-:S03]  /*fc60*/  @!P5 IMAD.MOV R45, RZ, RZ, -R45 ;  /* 0x000000ffff2dd224 */ /* 0x000fc600078e0a2d */
[----:B------:R-:W-:Y:S01]  /*fc70*/  STS.U8 [R9+UR9+0x3b00], R58 ;  /* 0x003b003a09007988 */ /* 0x000fe20008000009 */
[----:B------:R-:W-:-:S03]  /*fc80*/  ISETP.GE.AND P1, PT, R51, RZ, PT ;  /* 0x000000ff3300720c */ /* 0x000fc60003f26270 */
[----:B------:R-:W-:Y:S01]  /*fc90*/  STS.U8 [R9+UR9+0x5b00], R57 ;  /* 0x005b003909007988 */ /* 0x000fe20008000009 */
[----:B------:R-:W-:Y:S02]  /*fca0*/  ISETP.GE.AND P2, PT, R54, RZ, PT ;  /* 0x000000ff3600720c */ /* 0x000fe40003f46270 */
[----:B------:R-:W-:Y:S01]  /*fcb0*/  ISETP.GE.AND P4, PT, R11, RZ, PT ;  /* 0x000000ff0b00720c */ /* 0x000fe20003f86270 */
[----:B------:R-:W-:Y:S01]  /*fcc0*/  STS.U8 [R9+UR9+0x7b00], R56 ;  /* 0x007b003809007988 */ /* 0x000fe20008000009 */
[----:B------:R-:W-:-:S03]  /*fcd0*/  ISETP.GE.AND P5, PT, R10, RZ, PT ;  /* 0x000000ff0a00720c */ /* 0x000fc60003fa6270 */
[----:B------:R-:W-:Y:S04]  /*fce0*/  STS.U8 [R9+UR9+0x1f00], R48 ;  /* 0x001f003009007988 */ /* 0x000fe80008000009 */
[----:B------:R1:W-:Y:S04]  /*fcf0*/  STS.U8 [R9+UR9+0x3f00], R14 ;  /* 0x003f000e09007988 */ /* 0x0003e80008000009 */
[----:B------:R-:W-:Y:S04]  /*fd00*/  STS.U8 [R9+UR9+0x5f00], R13 ;  /* 0x005f000d09007988 */ /* 0x000fe80008000009 */
[----:B------:R-:W-:Y:S01]  /*fd10*/  STS.U8 [R9+UR9+0x7f00], R12 ;  /* 0x007f000c09007988 */ /* 0x000fe20008000009 */
[----:B----4-:R-:W-:-:S02]  /*fd20*/  ISETP.NE.AND P0, PT, R17, RZ, PT ;  /* 0x000000ff1100720c */ /* 0x010fc40003f05270 */
[----:B------:R-:W-:Y:S01]  /*fd30*/  LOP3.LUT R17, RZ, R17, RZ, 0x33, !PT ;  /* 0x00000011ff117212 */ /* 0x000fe200078e33ff */
[----:B------:R-:W-:Y:S02]  /*fd40*/  @!P1 IMAD.MOV R44, RZ, RZ, -R44 ;  /* 0x000000ffff2c9224 */ /* 0x000fe400078e0a2c */
[----:B------:R-:W-:Y:S01]  /*fd50*/  @!P2 IMAD.MOV R43, RZ, RZ, -R43 ;  /* 0x000000ffff2ba224 */ /* 0x000fe200078e0a2b */
[C---:B------:R-:W-:Y:S01]  /*fd60*/  SEL R55, R17.reuse, R47, !P0 ;  /* 0x0000002f11377207 */ /* 0x040fe20004000000 */
[----:B------:R-:W-:Y:S02]  /*fd70*/  @!P6 IMAD.MOV R41, RZ, RZ, -R41 ;  /* 0x000000ffff29e224 */ /* 0x000fe400078e0a29 */
[----:B------:R-:W-:Y:S02]  /*fd80*/  @!P5 IMAD.MOV R15, RZ, RZ, -R15 ;  /* 0x000000ffff0fd224 */ /* 0x000fe400078e0a0f */
[----:B------:R-:W-:Y:S01]  /*fd90*/  @!P4 IMAD.MOV R42, RZ, RZ, -R42 ;  /* 0x000000ffff2ac224 */ /* 0x000fe200078e0a2a */
[----:B------:R-:W-:-:S02]  /*fda0*/  SEL R54, R17, R46, !P0 ;  /* 0x0000002e11367207 */ /* 0x000fc40004000000 */
[C---:B---3--:R-:W-:Y:S02]  /*fdb0*/  SEL R53, R17.reuse, R19, !P0 ;  /* 0x0000001311357207 */ /* 0x048fe40004000000 */
[C---:B------:R-:W-:Y:S02]  /*fdc0*/  SEL R52, R17.reuse, R18, !P0 ;  /* 0x0000001211347207 */ /* 0x040fe40004000000 */
[C---:B------:R-:W-:Y:S02]  /*fdd0*/  SEL R18, R17.reuse, R22, !P0 ;  /* 0x0000001611127207 */ /* 0x040fe40004000000 */
[C---:B------:R-:W-:Y:S02]  /*fde0*/  SEL R19, R17.reuse, R21, !P0 ;  /* 0x0000001511137207 */ /* 0x040fe40004000000 */
[C---:B------:R-:W-:Y:S02]  /*fdf0*/  SEL R21, R17.reuse, R20, !P0 ;  /* 0x0000001411157207 */ /* 0x040fe40004000000 */
[----:B------:R-:W-:-:S02]  /*fe00*/  SEL R22, R17, R25, !P0 ;  /* 0x0000001911167207 */ /* 0x000fc40004000000 */
[C---:B------:R-:W-:Y:S02]  /*fe10*/  SEL R51, R17.reuse, R24, !P0 ;  /* 0x0000001811337207 */ /* 0x040fe40004000000 */
[C---:B------:R-:W-:Y:S02]  /*fe20*/  SEL R47, R17.reuse, R28, !P0 ;  /* 0x0000001c112f7207 */ /* 0x040fe40004000000 */
[----:B------:R-:W-:Y:S01]  /*fe30*/  SEL R46, R17, R30, !P0 ;  /* 0x0000001e112e7207 */ /* 0x000fe20004000000 */
[----:B-1----:R-:W-:Y:S01]  /*fe40*/  IMAD R14, R55, UR4, RZ ;  /* 0x00000004370e7c24 */ /* 0x002fe2000f8e02ff */
[C---:B------:R-:W-:Y:S02]  /*fe50*/  SEL R25, R17.reuse, R23, !P0 ;  /* 0x0000001711197207 */ /* 0x040fe40004000000 */
[C---:B------:R-:W-:Y:S02]  /*fe60*/  SEL R27, R17.reuse, R27, !P0 ;  /* 0x0000001b111b7207 */ /* 0x040fe40004000000 */
[----:B------:R-:W-:-:S02]  /*fe70*/  SEL R28, R17, R26, !P0 ;  /* 0x0000001a111c7207 */ /* 0x000fc40004000000 */
[C---:B------:R-:W-:Y:S02]  /*fe80*/  SEL R30, R17.reuse, R29, !P0 ;  /* 0x0000001d111e7207 */ /* 0x040fe40004000000 */
[C---:B------:R-:W-:Y:S02]  /*fe90*/  SEL R33, R17.reuse, R33, !P0 ;  /* 0x0000002111217207 */ /* 0x040fe40004000000 */
[C---:B------:R-:W-:Y:S02]  /*fea0*/  SEL R32, R17.reuse, R32, !P0 ;  /* 0x0000002011207207 */ /* 0x040fe40004000000 */
        /* <DEDUP_REMOVED lines=14> */
[----:B------:R-:W-:Y:S01]  /*ff90*/  SEL R20, R17, R15, !P0 ;  /* 0x0000000f11147207 */ /* 0x000fe20004000000 */
[----:B0-----:R-:W-:-:S02]  /*ffa0*/  IMAD R15, R54, UR5, RZ ;  /* 0x00000005360f7c24 */ /* 0x001fc4000f8e02ff */
[----:B------:R-:W-:Y:S02]  /*ffb0*/  IMAD R16, R53, UR6, RZ ;  /* 0x0000000635107c24 */ /* 0x000fe4000f8e02ff */
[----:B------:R-:W-:Y:S02]  /*ffc0*/  IMAD R17, R52, UR14, RZ ;  /* 0x0000000e34117c24 */ /* 0x000fe4000f8e02ff */
[----:B------:R-:W-:Y:S02]  /*ffd0*/  IMAD R18, R18, UR15, RZ ;  /* 0x0000000f12127c24 */ /* 0x000fe4000f8e02ff */
[----:B------:R-:W-:Y:S02]  /*ffe0*/  IMAD R29, R46, UR28, RZ ;  /* 0x0000001c2e1d7c24 */ /* 0x000fe4000f8e02ff */
[----:B------:R-:W-:Y:S02]  /*fff0*/  IMAD R19, R19, UR16, RZ ;  /* 0x0000001013137c24 */ /* 0x000fe4000f8e02ff */
[----:B------:R-:W-:-:S02]  /*10000*/  IMAD R21, R21, UR17, RZ ;  /* 0x0000001115157c24 */ /* 0x000fc4000f8e02ff */
[----:B------:R-:W-:Y:S02]  /*10010*/  IMAD R22, R22, UR20, RZ ;  /* 0x0000001416167c24 */ /* 0x000fe4000f8e02ff */
[----:B------:R-:W-:Y:S02]  /*10020*/  IMAD R23, R51, UR21, RZ ;  /* 0x0000001533177c24 */ /* 0x000fe4000f8e02ff */
[----:B------:R-:W-:Y:S02]  /*10030*/  IMAD R25, R25, UR22, RZ ;  /* 0x0000001619197c24 */ /* 0x000fe4000f8e02ff */
[----:B------:R-:W-:Y:S02]  /*10040*/  IMAD R26, R47, UR23, RZ ;  /* 0x000000172f1a7c24 */ /* 0x000fe4000f8e02ff */
[----:B------:R-:W-:Y:S02]  /*10050*/  IMAD R27, R27, UR26, RZ ;  /* 0x0000001a1b1b7c24 */ /* 0x000fe4000f8e02ff */
[----:B------:R-:W-:-:S02]  /*10060*/  IMAD R28, R28, UR27, RZ ;  /* 0x0000001b1c1c7c24 */ /* 0x000fc4000f8e02ff */
[----:B------:R-:W-:Y:S01]  /*10070*/  IMAD R30, R30, UR29, RZ ;  /* 0x0000001d1e1e7c24 */ /* 0x000fe2000f8e02ff */
[----:B--2---:R-:W-:Y:S04]  /*10080*/  STL [R1+0xc1c], R50 ;  /* 0x000c1c3201007387 */ /* 0x004fe80000100800 */
[----:B------:R-:W-:Y:S04]  /*10090*/  STL [R1+0xc24], R7 ;  /* 0x000c240701007387 */ /* 0x000fe80000100800 */
[----:B------:R-:W-:Y:S04]  /*100a0*/  STL [R1+0xc28], R8 ;  /* 0x000c280801007387 */ /* 0x000fe80000100800 */
[----:B------:R0:W-:Y:S02]  /*100b0*/  STL [R1+0x454], R0 ;  /* 0x0004540001007387 */ /* 0x0001e40000100800 */
[----:B0-----:R-:W0:Y:S02]  /*100c0*/  S2R R0, SR_TID.X ;  /* 0x0000000000007919 */ /* 0x001e240000002100 */
[----:B------:R-:W-:Y:S04]  /*100d0*/  STL [R1+0x450], R2 ;  /* 0x0004500201007387 */ /* 0x000fe80000100800 */
[----:B------:R-:W-:Y:S01]  /*100e0*/  STL [R1+0xc2c], R49 ;  /* 0x000c2c3101007387 */ /* 0x000fe20000100800 */
[----:B0-----:R-:W-:-:S04]  /*100f0*/  LOP3.LUT R77, R0, 0x7f, RZ, 0xc0, !PT ;  /* 0x0000007f004d7812 */ /* 0x001fc800078ec0ff */
[----:B------:R-:W-:Y:S01]  /*10100*/  LOP3.LUT R70, R77, 0x70, RZ, 0x3c, !PT ;  /* 0x000000704d467812 */ /* 0x000fe200078e3cff */
[----:B------:R-:W-:Y:S04]  /*10110*/  STL [R1+0xc30], R77 ;  /* 0x000c304d01007387 */ /* 0x000fe80000100800 */
[----:B------:R-:W-:Y:S04]  /*10120*/  STS.U8 [R70+UR9+0x380], R81 ;  /* 0x0003805146007988 */ /* 0x000fe80008000009 */
[----:B------:R-:W-:Y:S04]  /*10130*/  STS.U8 [R70+UR9+0x2380], R80 ;  /* 0x0023805046007988 */ /* 0x000fe80008000009 */
[----:B------:R-:W-:Y:S04]  /*10140*/  STS.U8 [R70+UR9+0x4380], R79 ;  /* 0x0043804f46007988 */ /* 0x000fe80008000009 */
[----:B------:R-:W-:Y:S04]  /*10150*/  STS.U8 [R70+UR9+0x6380], R78 ;  /* 0x0063804e46007988 */ /* 0x000fe80008000009 */
[----:B------:R-:W-:Y:S04]  /*10160*/  STS.U8 [R70+UR9+0x780], R76 ;  /* 0x0007804c46007988 */ /* 0x000fe80008000009 */
[----:B------:R0:W-:Y:S02]  /*10170*/  STL [R1+0xc34], R70 ;  /* 0x000c344601007387 */ /* 0x0001e40000100800 */
[----:B0-----:R-:W-:-:S05]  /*10180*/  LOP3.LUT R70, R0, 0x3f, RZ, 0xc0, !PT ;  /* 0x0000003f00467812 */ /* 0x001fca00078ec0ff */
[----:B------:R-:W-:-:S05]  /*10190*/  IMAD R12, R70, UR13, RZ ;  /* 0x0000000d460c7c24 */ /* 0x000fca000f8e02ff */
[C---:B------:R-:W-:Y:S01]  /*101a0*/  IADD3 R13, P0, PT, R12.reuse, UR18, RZ ;  /* 0x000000120c0d7c10 */ /* 0x040fe2000ff1e0ff */
[----:B------:R0:W-:Y:S01]  /*101b0*/  STL [R1+0xc38], R14 ;  /* 0x000c380e01007387 */ /* 0x0001e20000100800 */
[----:B------:R-:W-:Y:S01]  /*101c0*/  IMAD R33, R33, UR30, RZ ;  /* 0x0000001e21217c24 */ /* 0x000fe2000f8e02ff */
[----:B------:R-:W1:Y:S01]  /*101d0*/  LDCU UR18, c[0x0][0x3b0] ;  /* 0x00007600ff1277ac */ /* 0x000e620008000800 */
[----:B------:R-:W-:Y:S02]  /*101e0*/  LEA.HI.X.SX32 R12, R12, UR19, 0x1, P0 ;  /* 0x000000130c0c7c11 */ /* 0x000fe400080f0eff */
[CC--:B------:R-:W-:Y:S02]  /*101f0*/  IADD3 R49, P0, PT, R14.reuse, R13.reuse, RZ ;  /* 0x0000000d0e317210 */ /* 0x0c0fe40007f1e0ff */
[----:B------:R-:W-:Y:S02]  /*10200*/  IADD3 R2, P1, PT, R15, R13, RZ ;  /* 0x0000000d0f027210 */ /* 0x000fe40007f3e0ff */
[----:B------:R-:W-:-:S02]  /*10210*/  LEA.HI.X.SX32 R77, R14, R12, 0x1, P0 ;  /* 0x0000000c0e4d7211 */ /* 0x000fc400000f0eff */
[-C--:B------:R-:W-:Y:S01]  /*10220*/  LEA.HI.X.SX32 R83, R15, R12.reuse, 0x1, P1 ;  /* 0x0000000c0f537211 */ /* 0x080fe200008f0eff */
[----:B------:R-:W-:Y:S01]  /*10230*/  STL [R1+0x45c], R49 ;  /* 0x00045c3101007387 */ /* 0x000fe20000100800 */
[-C--:B------:R-:W-:Y:S01]  /*10240*/  IADD3 R46, P0, PT, R16, R13.reuse, RZ ;  /* 0x0000000d102e7210 */ /* 0x080fe20007f1e0ff */
[----:B------:R-:W-:Y:S01]  /*10250*/  IMAD R32, R32, UR31, RZ ;  /* 0x0000001f20207c24 */ /* 0x000fe2000f8e02ff */
[-C--:B------:R-:W-:Y:S01]  /*10260*/  IADD3 R71, P1, PT, R17, R13.reuse, RZ ;  /* 0x0000000d11477210 */ /* 0x080fe20007f3e0ff */
[----:B------:R-:W-:Y:S01]  /*10270*/  STL [R1+0x464], R2 ;  /* 0x0004640201007387 */ /* 0x000fe20000100800 */
[-C--:B------:R-:W-:Y:S01]  /*10280*/  IADD3 R8, P2, PT, R18, R13.reuse, RZ ;  /* 0x0000000d12087210 */ /* 0x080fe20007f5e0ff */
[----:B------:R-:W-:Y:S01]  /*10290*/  IMAD R31, R31, UR32, RZ ;  /* 0x000000201f1f7c24 */ /* 0x000fe2000f8e02ff */
[-C--:B------:R-:W-:Y:S01]  /*102a0*/  LEA.HI.X.SX32 R15, R16, R12.reuse, 0x1, P0 ;  /* 0x0000000c100f7211 */ /* 0x080fe200000f0eff */
[----:B------:R-:W-:Y:S01]  /*102b0*/  STL [R1+0x458], R77 ;  /* 0x0004584d01007387 */ /* 0x000fe20000100800 */
[-C--:B------:R-:W-:Y:S01]  /*102c0*/  LEA.HI.X.SX32 R72, R17, R12.reuse, 0x1, P1 ;  /* 0x0000000c11487211 */ /* 0x080fe200008f0eff */
[----:B------:R-:W-:Y:S01]  /*102d0*/  IMAD R36, R36, UR33, RZ ;  /* 0x0000002124247c24 */ /* 0x000fe2000f8e02ff */
[-C--:B------:R-:W-:Y:S01]  /*102e0*/  IADD3 R85, P0, PT, R19, R13.reuse, RZ ;  /* 0x0000000d13557210 */ /* 0x080fe20007f1e0ff */
[----:B------:R-:W-:Y:S01]  /*102f0*/  STL [R1+0x460], R83 ;  /* 0x0004605301007387 */ /* 0x000fe20000100800 */
[----:B------:R-:W-:Y:S01]  /*10300*/  LEA.HI.X.SX32 R16, R18, R12, 0x1, P2 ;  /* 0x0000000c12107211 */ /* 0x000fe200010f0eff */
[----:B------:R-:W-:Y:S01]  /*10310*/  IMAD R35, R35, UR34, RZ ;  /* 0x0000002223237c24 */ /* 0x000fe2000f8e02ff */
[----:B0-----:R-:W0:Y:S01]  /*10320*/  LDC R14, c[0x0][0x3a0] ;  /* 0x0000e800ff0e7b82 */ /* 0x001e220000000800 */
[----:B------:R-:W-:Y:S01]  /*10330*/  STL [R1+0x46c], R46 ;  /* 0x00046c2e01007387 */ /* 0x000fe20000100800 */
[----:B------:R-:W-:-:S03]  /*10340*/  IADD3 R51, P1, PT, R21, R13, RZ ;  /* 0x0000000d15337210 */ /* 0x000fc60007f3e0ff */
[----:B------:R-:W2:Y:S01]  /*10350*/  LDL.LU R17, [R1+0x2c] ;  /* 0x00002c0001117983 */ /* 0x000ea20000300800 */
[----:B------:R-:W-:-:S03]  /*10360*/  IADD3 R68, P2, PT, R22, R13, RZ ;  /* 0x0000000d16447210 */ /* 0x000fc60007f5e0ff */
[----:B------:R-:W-:Y:S01]  /*10370*/  STL [R1+0x47c], R8 ;  /* 0x00047c0801007387 */ /* 0x000fe20000100800 */
[----:B------:R-:W-:-:S03]  /*10380*/  LEA.HI.X.SX32 R0, R19, R12, 0x1, P0 ;  /* 0x0000000c13007211 */ /* 0x000fc600000f0eff */
[----:B------:R-:W-:Y:S01]  /*10390*/  STL [R1+0x474], R71 ;  /* 0x0004744701007387 */ /* 0x000fe20000100800 */
[----:B------:R-:W-:-:S03]  /*103a0*/  LEA.HI.X.SX32 R47, R21, R12, 0x1, P1 ;  /* 0x0000000c152f7211 */ /* 0x000fc600008f0eff */
[----:B------:R-:W-:Y:S01]  /*103b0*/  STL [R1+0x468], R15 ;  /* 0x0004680f01007387 */ /* 0x000fe20000100800 */
[----:B------:R-:W-:-:S03]  /*103c0*/  IADD3 R89, P0, PT, R23, R13, RZ ;  /* 0x0000000d17597210 */ /* 0x000fc60007f1e0ff */
[----:B------:R-:W-:Y:S01]  /*103d0*/  STL [R1+0x470], R72 ;  /* 0x0004704801007387 */ /* 0x000fe20000100800 */
[----:B------:R-:W-:-:S03]  /*103e0*/  LEA.HI.X.SX32 R69, R22, R12, 0x1, P2 ;  /* 0x0000000c16457211 */ /* 0x000fc600010f0eff */
[----:B------:R-:W-:Y:S01]  /*103f0*/  STL [R1+0x478], R16 ;  /* 0x0004781001007387 */ /* 0x000fe20000100800 */
[----:B------:R-:W-:-:S03]  /*10400*/  IADD3 R90, P1, PT, R25, R13, RZ ;  /* 0x0000000d195a7210 */ /* 0x000fc60007f3e0ff */
[----:B------:R-:W-:Y:S01]  /*10410*/  STL [R1+0x484], R85 ;  /* 0x0004845501007387 */ /* 0x000fe20000100800 */
[----:B------:R-:W-:-:S03]  /*10420*/  IADD3 R53, P2, PT, R26, R13, RZ ;  /* 0x0000000d1a357210 */ /* 0x000fc60007f5e0ff */
[----:B------:R-:W-:Y:S01]  /*10430*/  STL [R1+0x48c], R51 ;  /* 0x00048c3301007387 */ /* 0x000fe20000100800 */
[----:B------:R-:W-:-:S03]  /*10440*/  LEA.HI.X.SX32 R7, R23, R12, 0x1, P0 ;  /* 0x0000000c17077211 */ /* 0x000fc600000f0eff */
[----:B------:R-:W-:Y:S01]  /*10450*/  STL [R1+0x480], R0 ;  /* 0x0004800001007387 */ /* 0x000fe20000100800 */
[----:B------:R-:W-:-:S03]  /*10460*/  LEA.HI.X.SX32 R87, R25, R12, 0x1, P1 ;  /* 0x0000000c19577211 */ /* 0x000fc600008f0eff */
[----:B------:R-:W-:Y:S01]  /*10470*/  STL [R1+0x494], R68 ;  /* 0x0004944401007387 */ /* 0x000fe20000100800 */
[----:B------:R-:W-:-:S03]  /*10480*/  LEA.HI.X.SX32 R52, R26, R12, 0x1, P2 ;  /* 0x0000000c1a347211 */ /* 0x000fc600010f0eff */
[----:B------:R-:W-:Y:S01]  /*10490*/  STL [R1+0x488], R47 ;  /* 0x0004882f01007387 */ /* 0x000fe20000100800 */
[----:B------:R-:W-:-:S03]  /*104a0*/  IADD3 R66, P0, PT, R27, R13, RZ ;  /* 0x0000000d1b427210 */ /* 0x000fc60007f1e0ff */
        /* <DEDUP_REMOVED lines=21> */
[----:B------:R-:W-:Y:S01]  /*10600*/  IADD3 R88, P0, PT, R31, R13, RZ ;  /* 0x0000000d1f587210 */ /* 0x000fe20007f1e0ff */
[----:B------:R-:W-:Y:S02]  /*10610*/  IMAD R34, R34, UR35, RZ ;  /* 0x0000002322227c24 */ /* 0x000fe4000f8e02ff */
[----:B------:R-:W-:Y:S01]  /*10620*/  STL [R1+0x4b8], R19 ;  /* 0x0004b81301007387 */ /* 0x000fe20000100800 */
[----:B------:R-:W-:-:S03]  /*10630*/  LEA.HI.X.SX32 R50, R32, R12, 0x1, P2 ;  /* 0x0000000c20327211 */ /* 0x000fc600010f0eff */
[----:B------:R-:W-:Y:S01]  /*10640*/  STL [R1+0x4c0], R93 ;  /* 0x0004c05d01007387 */ /* 0x000fe20000100800 */
[-C--:B------:R-:W-:Y:S01]  /*10650*/  IADD3 R81, P1, PT, R36, R13.reuse, RZ ;  /* 0x0000000d24517210 */ /* 0x080fe20007f3e0ff */
[----:B------:R-:W-:Y:S02]  /*10660*/  IMAD R38, R38, UR36, RZ ;  /* 0x0000002426267c24 */ /* 0x000fe4000f8e02ff */
[----:B------:R-:W-:Y:S01]  /*10670*/  STL [R1+0x4cc], R55 ;  /* 0x0004cc3701007387 */ /* 0x000fe20000100800 */
[----:B------:R-:W-:Y:S01]  /*10680*/  IADD3 R62, P2, PT, R35, R13, RZ ;  /* 0x0000000d233e7210 */ /* 0x000fe20007f5e0ff */
[----:B------:R-:W-:Y:S02]  /*10690*/  IMAD R37, R37, UR37, RZ ;  /* 0x0000002525257c24 */ /* 0x000fe4000f8e02ff */
[----:B------:R-:W-:Y:S01]  /*106a0*/  STL [R1+0x4dc], R92 ;  /* 0x0004dc5c01007387 */ /* 0x000fe20000100800 */
[----:B------:R-:W-:-:S03]  /*106b0*/  LEA.HI.X.SX32 R84, R31, R12, 0x1, P0 ;  /* 0x0000000c1f547211 */ /* 0x000fc600000f0eff */
[----:B------:R-:W-:Y:S01]  /*106c0*/  STL [R1+0x4d4], R64 ;  /* 0x0004d44001007387 */ /* 0x000fe20000100800 */
[----:B------:R-:W-:-:S03]  /*106d0*/  LEA.HI.X.SX32 R76, R36, R12, 0x1, P1 ;  /* 0x0000000c244c7211 */ /* 0x000fc600008f0eff */
[----:B------:R-:W-:Y:S01]  /*106e0*/  STL [R1+0x4c8], R54 ;  /* 0x0004c83601007387 */ /* 0x000fe20000100800 */
[----:B------:R-:W-:-:S03]  /*106f0*/  IADD3 R21, P0, PT, R34, R13, RZ ;  /* 0x0000000d22157210 */ /* 0x000fc60007f1e0ff */
[----:B------:R-:W-:Y:S01]  /*10700*/  STL [R1+0x4d0], R65 ;  /* 0x0004d04101007387 */ /* 0x000fe20000100800 */
[----:B------:R-:W-:Y:S01]  /*10710*/  LEA.HI.X.SX32 R63, R35, R12, 0x1, P2 ;  /* 0x0000000c233f7211 */ /* 0x000fe200010f0eff */
[----:B------:R-:W-:Y:S02]  /*10720*/  IMAD R42, R42, UR38, RZ ;  /* 0x000000262a2a7c24 */ /* 0x000fe4000f8e02ff */
[----:B------:R-:W-:Y:S01]  /*10730*/  STL [R1+0x4d8], R50 ;  /* 0x0004d83201007387 */ /* 0x000fe20000100800 */
[-C--:B------:R-:W-:Y:S01]  /*10740*/  IADD3 R11, P1, PT, R38, R13.reuse, RZ ;  /* 0x0000000d260b7210 */ /* 0x080fe20007f3e0ff */
[----:B------:R-:W-:Y:S02]  /*10750*/  IMAD R24, R24, UR39, RZ ;  /* 0x0000002718187c24 */ /* 0x000fe4000f8e02ff */
[----:B------:R-:W-:Y:S01]  /*10760*/  STL [R1+0x4e4], R88 ;  /* 0x0004e45801007387 */ /* 0x000fe20000100800 */
[----:B------:R-:W-:Y:S01]  /*10770*/  IADD3 R79, P2, PT, R37, R13, RZ ;  /* 0x0000000d254f7210 */ /* 0x000fe20007f5e0ff */
[----:B------:R-:W-:-:S02]  /*10780*/  IMAD R40, R40, UR40, RZ ;  /* 0x0000002828287c24 */ /* 0x000fc4000f8e02ff */
        /* <DEDUP_REMOVED lines=9> */
[-C--:B------:R-:W-:Y:S01]  /*10820*/  IADD3 R82, P1, PT, R24, R13.reuse, RZ ;  /* 0x0000000d18527210 */ /* 0x080fe20007f3e0ff */
[----:B------:R-:W-:Y:S02]  /*10830*/  IMAD R39, R39, UR41, RZ ;  /* 0x0000002927277c24 */ /* 0x000fe4000f8e02ff */
[----:B------:R-:W-:Y:S01]  /*10840*/  STL [R1+0x4fc], R21 ;  /* 0x0004fc1501007387 */ /* 0x000fe20000100800 */
[----:B------:R-:W-:Y:S01]  /*10850*/  IADD3 R9, P2, PT, R40, R13, RZ ;  /* 0x0000000d28097210 */ /* 0x000fe20007f5e0ff */
[----:B------:R-:W-:Y:S02]  /*10860*/  IMAD R44, R44, UR43, RZ ;  /* 0x0000002b2c2c7c24 */ /* 0x000fe4000f8e02ff */
[----:B------:R-:W-:Y:S01]  /*10870*/  STL [R1+0x504], R11 ;  /* 0x0005040b01007387 */ /* 0x000fe20000100800 */
[----:B------:R-:W-:Y:S01]  /*10880*/  IMAD R45, R45, UR42, RZ ;  /* 0x0000002a2d2d7c24 */ /* 0x000fe2000f8e02ff */
[----:B------:R-:W-:-:S02]  /*10890*/  LEA.HI.X.SX32 R61, R42, R12, 0x1, P0 ;  /* 0x0000000c2a3d7211 */ /* 0x000fc400000f0eff */
[----:B------:R-:W-:Y:S01]  /*108a0*/  STL [R1+0x4f8], R6 ;  /* 0x0004f80601007387 */ /* 0x000fe20000100800 */
[----:B------:R-:W-:Y:S01]  /*108b0*/  IMAD R43, R43, UR44, RZ ;  /* 0x0000002c2b2b7c24 */ /* 0x000fe2000f8e02ff */
[-C--:B------:R-:W-:Y:S02]  /*108c0*/  LEA.HI.X.SX32 R5, R24, R12.reuse, 0x1, P1 ;  /* 0x0000000c18057211 */ /* 0x080fe400008f0eff */
[----:B------:R-:W-:Y:S01]  /*108d0*/  STL [R1+0x50c], R79 ;  /* 0x00050c4f01007387 */ /* 0x000fe20000100800 */
[----:B------:R-:W-:-:S03]  /*108e0*/  LEA.HI.X.SX32 R10, R40, R12, 0x1, P2 ;  /* 0x0000000c280a7211 */ /* 0x000fc600010f0eff */
[----:B------:R-:W-:Y:S01]  /*108f0*/  STL [R1+0x500], R86 ;  /* 0x0005005601007387 */ /* 0x000fe20000100800 */
[----:B------:R-:W-:Y:S01]  /*10900*/  IMAD R41, R41, UR45, RZ ;  /* 0x0000002d29297c24 */ /* 0x000fe2000f8e02ff */
[-C--:B------:R-:W-:Y:S02]  /*10910*/  IADD3 R75, P0, PT, R39, R13.reuse, RZ ;  /* 0x0000000d274b7210 */ /* 0x080fe40007f1e0ff */
[----:B------:R-:W-:Y:S01]  /*10920*/  STL [R1+0x508], R80 ;  /* 0x0005085001007387 */ /* 0x000fe20000100800 */
[----:B------:R-:W-:-:S03]  /*10930*/  IADD3 R3, P2, PT, R44, R13, RZ ;  /* 0x0000000d2c037210 */ /* 0x000fc60007f5e0ff */
[----:B------:R-:W-:Y:S01]  /*10940*/  STL [R1+0x51c], R82 ;  /* 0x00051c5201007387 */ /* 0x000fe20000100800 */
[----:B------:R-:W-:-:S03]  /*10950*/  IADD3 R58, P1, PT, R45, R13, RZ ;  /* 0x0000000d2d3a7210 */ /* 0x000fc60007f3e0ff */
[----:B------:R-:W-:Y:S01]  /*10960*/  STL [R1+0x514], R60 ;  /* 0x0005143c01007387 */ /* 0x000fe20000100800 */
[----:B-1----:R-:W-:Y:S01]  /*10970*/  IMAD R20, R20, UR18, RZ ;  /* 0x0000001214147c24 */ /* 0x002fe2000f8e02ff */
[-C--:B------:R-:W-:Y:S02]  /*10980*/  IADD3 R42, P4, PT, R43, R13.reuse, RZ ;  /* 0x0000000d2b2a7210 */ /* 0x080fe40007f9e0ff */
[----:B------:R-:W-:Y:S01]  /*10990*/  STL [R1+0x524], R9 ;  /* 0x0005240901007387 */ /* 0x000fe20000100800 */
[----:B------:R-:W-:-:S03]  /*109a0*/  IADD3 R73, P5, PT, R41, R13, RZ ;  /* 0x0000000d29497210 */ /* 0x000fc60007fbe0ff */
[----:B------:R-:W-:Y:S04]  /*109b0*/  STL [R1+0x510], R61 ;  /* 0x0005103d01007387 */ /* 0x000fe80000100800 */
[----:B------:R-:W-:Y:S04]  /*109c0*/  STL [R1+0x518], R5 ;  /* 0x0005180501007387 */ /* 0x000fe80000100800 */
        /* <DEDUP_REMOVED lines=9> */
[----:B0-----:R-:W-:-:S03]  /*10a60*/  VIADD R48, R14, 0x3f ;  /* 0x0000003f0e307836 */ /* 0x001fc60000000000 */
[----:B------:R-:W3:Y:S04]  /*10a70*/  LDL.LU R13, [R1+0x28] ;  /* 0x00002800010d7983 */ /* 0x000ee80000300800 */
[----:B------:R-:W-:Y:S04]  /*10a80*/  STL [R1+0x538], R73 ;  /* 0x0005384901007387 */ /* 0x000fe80000100800 */
[----:B------:R-:W4:Y:S01]  /*10a90*/  LDL.LU R45, [R1+0x14] ;  /* 0x00001400012d7983 */ /* 0x000f220000300800 */
[----:B------:R-:W-:-:S03]  /*10aa0*/  LEA.HI.X.SX32 R43, R43, R12, 0x1, P4 ;  /* 0x0000000c2b2b7211 */ /* 0x000fc600020f0eff */
[----:B------:R-:W2:Y:S01]  /*10ab0*/  LDL.LU R44, [R1+0x1c] ;  /* 0x00001c00012c7983 */ /* 0x000ea20000300800 */
[----:B------:R-:W-:-:S03]  /*10ac0*/  LEA.HI.X.SX32 R74, R41, R12, 0x1, P5 ;  /* 0x0000000c294a7211 */ /* 0x000fc600028f0eff */
[----:B------:R-:W-:Y:S01]  /*10ad0*/  STL [R1+0x3f4], R78 ;  /* 0x0003f44e01007387 */ /* 0x000fe20000100800 */
[----:B------:R-:W-:-:S03]  /*10ae0*/  LEA.HI.X.SX32 R57, R20, R12, 0x1, P6 ;  /* 0x0000000c14397211 */ /* 0x000fc600030f0eff */
[----:B------:R-:W-:Y:S01]  /*10af0*/  STL [R1+0x40c], R56 ;  /* 0x00040c3801007387 */ /* 0x000fe20000100800 */
[----:B------:R-:W-:-:S03]  /*10b00*/  ISETP.GT.AND P0, PT, R48, 0x3f, PT ;  /* 0x0000003f3000780c */ /* 0x000fc60003f04270 */
[----:B------:R-:W-:Y:S04]  /*10b10*/  STL [R1+0x400], R4 ;  /* 0x0004000401007387 */ /* 0x000fe80000100800 */
[----:B------:R-:W-:Y:S04]  /*10b20*/  STL [R1+0x3fc], R59 ;  /* 0x0003fc3b01007387 */ /* 0x000fe80000100800 */
[----:B------:R-:W2:Y:S01]  /*10b30*/  LDL.LU R41, [R1+0x24] ;  /* 0x0000240001297983 */ /* 0x000ea20000300800 */
[----:B------:R-:W-:-:S03]  /*10b40*/  ISETP.LT.AND P0, PT, R70, R14, P0 ;  /* 0x0000000e4600720c */ /* 0x000fc60000701270 */
[----:B------:R-:W2:Y:S04]  /*10b50*/  LDL.LU R12, [R1+0x30] ;  /* 0x00003000010c7983 */ /* 0x000ea80000300800 */
[----:B------:R-:W2:Y:S04]  /*10b60*/  LDL.LU R20, [R1+0x20] ;  /* 0x0000200001147983 */ /* 0x000ea80000300800 */
[----:B------:R-:W-:Y:S04]  /*10b70*/  STL [R1+0x404], R43 ;  /* 0x0004042b01007387 */ /* 0x000fe80000100800 */
[----:B------:R-:W-:Y:S04]  /*10b80*/  STL [R1+0x408], R74 ;  /* 0x0004084a01007387 */ /* 0x000fe80000100800 */
[----:B------:R-:W2:Y:S04]  /*10b90*/  LDL.LU R14, [R1+0xc38] ;  /* 0x000c3800010e7983 */ /* 0x000ea80000300800 */
[----:B------:R-:W3:Y:S04]  /*10ba0*/  LDL.LU R70, [R1+0xc34] ;  /* 0x000c340001467983 */ /* 0x000ee80000300800 */
[----:B------:R-:W-:Y:S01]  /*10bb0*/  STL [R1+0x3f8], R57 ;  /* 0x0003f83901007387 */ /* 0x000fe20000100800 */
[----:B--2---:R-:W-:-:S03]  /*10bc0*/  PRMT R14, RZ, 0x7610, R14 ;  /* 0x00007610ff0e7816 */ /* 0x004fc6000000000e */
[----:B---3--:R0:W-:Y:S04]  /*10bd0*/  STS.U8 [R70+UR9+0x2780], R12 ;  /* 0x0027800c46007988 */ /* 0x0081e80008000009 */
[----:B------:R1:W-:Y:S01]  /*10be0*/  STS.U8 [R70+UR9+0x4780], R13 ;  /* 0x0047800d46007988 */ /* 0x0003e20008000009 */
[----:B0-----:R-:W-:Y:S02]  /*10bf0*/  @P0 IMAD.MOV.U32 R12, RZ, RZ, R49 ;  /* 0x000000ffff0c0224 */ /* 0x001fe400078e0031 */
[----:B-1----:R-:W-:Y:S01]  /*10c00*/  @P0 IMAD.MOV.U32 R13, RZ, RZ, R77 ;  /* 0x000000ffff0d0224 */ /* 0x002fe200078e004d */
[----:B------:R0:W-:Y:S04]  /*10c10*/  STS.U8 [R70+UR9+0x6780], R17 ;  /* 0x0067801146007988 */ /* 0x0001e80008000009 */
[----:B------:R1:W2:Y:S04]  /*10c20*/  @P0 LDG.E.U8 R14, desc[UR24][R12.64] ;  /* 0x000000180c0e0981 */ /* 0x0002a8000c1e1100 */
[----:B------:R-:W2:Y:S01]  /*10c30*/  LDL.LU R77, [R1+0xc30] ;  /* 0x000c3000014d7983 */ /* 0x000ea20000300800 */
[----:B0-----:R-:W-:-:S02]  /*10c40*/  @P0 IMAD.MOV.U32 R17, RZ, RZ, R16 ;  /* 0x000000ffff110224 */ /* 0x001fc400078e0010 */
[----:B------:R-:W-:Y:S01]  /*10c50*/  @P0 IMAD.MOV.U32 R16, RZ, RZ, R8 ;  /* 0x000000ffff100224 */ /* 0x000fe200078e0008 */
[----:B------:R-:W3:Y:S01]  /*10c60*/  LDL.LU R49, [R1+0xc2c] ;  /* 0x000c2c0001317983 */ /* 0x000ee20000300800 */
[----:B-1----:R-:W-:Y:S02]  /*10c70*/  PRMT R13, RZ, 0x7610, R13 ;  /* 0x00007610ff0d7816 */ /* 0x002fe4000000000d */
[----:B------:R-:W-:Y:S01]  /*10c80*/  PRMT R12, RZ, 0x7610, R12 ;  /* 0x00007610ff0c7816 */ /* 0x000fe2000000000c */
[----:B------:R-:W5:Y:S04]  /*10c90*/  LDL.LU R8, [R1+0xc28] ;  /* 0x000c280001087983 */ /* 0x000f680000300800 */
[----:B------:R0:W2:Y:S02]  /*10ca0*/  @P0 LDG.E.U8 R13, desc[UR24][R16.64] ;  /* 0x00000018100d0981 */ /* 0x0000a4000c1e1100 */
[----:B0-----:R-:W-:-:S02]  /*10cb0*/  @P0 IMAD.MOV.U32 R16, RZ, RZ, R89 ;  /* 0x000000ffff100224 */ /* 0x001fc400078e0059 */
[----:B------:R-:W-:Y:S01]  /*10cc0*/  @P0 IMAD.MOV.U32 R17, RZ, RZ, R7 ;  /* 0x000000ffff110224 */ /* 0x000fe200078e0007 */
[----:B------:R-:W-:Y:S04]  /*10cd0*/  STS.U8 [R70+UR9+0xb80], R20 ;  /* 0x000b801446007988 */ /* 0x000fe80008000009 */
[----:B------:R0:W2:Y:S04]  /*10ce0*/  @P0 LDG.E.U8 R12, desc[UR24][R16.64] ;  /* 0x00000018100c0981 */ /* 0x0000a8000c1e1100 */
[----:B------:R-:W5:Y:S04]  /*10cf0*/  LDL.LU R7, [R1+0xc24] ;  /* 0x000c240001077983 */ /* 0x000f680000300800 */
[----:B------:R-:W2:Y:S01]  /*10d00*/  LDL.LU R89, [R1+0xc20] ;  /* 0x000c200001597983 */ /* 0x000ea20000300800 */
[----:B0-----:R-:W-:-:S03]  /*10d10*/  PRMT R16, RZ, 0x7610, R16 ;  /* 0x00007610ff107816 */ /* 0x001fc60000000010 */
[----:B------:R0:W-:Y:S04]  /*10d20*/  STS.U8 [R70+UR9+0x2b80], R41 ;  /* 0x002b802946007988 */ /* 0x0001e80008000009 */
[----:B------:R1:W3:Y:S04]  /*10d30*/  @P0 LDG.E.U8 R16, desc[UR24][R18.64] ;  /* 0x0000001812100981 */ /* 0x0002e8000c1e1100 */
[----:B0-----:R-:W3:Y:S01]  /*10d40*/  LDL.LU R41, [R1+0xc] ;  /* 0x00000c0001297983 */ /* 0x001ee20000300800 */
[----:B-1----:R-:W-:Y:S02]  /*10d50*/  @P0 IMAD.MOV.U32 R19, RZ, RZ, R50 ;  /* 0x000000ffff130224 */ /* 0x002fe400078e0032 */
[----:B------:R-:W-:Y:S01]  /*10d60*/  @P0 IMAD.MOV.U32 R18, RZ, RZ, R92 ;  /* 0x000000ffff120224 */ /* 0x000fe200078e005c */
[----:B------:R-:W3:Y:S04]  /*10d70*/  LDL.LU R50, [R1+0xc1c] ;  /* 0x000c1c0001327983 */ /* 0x000ee80000300800 */
[----:B------:R-:W3:Y:S01]  /*10d80*/  LDL.LU R92, [R1+0xc18] ;  /* 0x000c1800015c7983 */ /* 0x000ee20000300800 */
[----:B------:R-:W-:Y:S01]  /*10d90*/  PRMT R17, RZ, 0x7610, R17 ;  /* 0x00007610ff117816 */ /* 0x000fe20000000011 */
[----:B------:R-:W-:-:S02]  /*10da0*/  @P0 IMAD.MOV.U32 R20, RZ, RZ, R21 ;  /* 0x000000ffff140224 */ /* 0x000fc400078e0015 */
[----:B------:R-:W-:-:S03]  /*10db0*/  @P0 IMAD.MOV.U32 R21, RZ, RZ, R6 ;  /* 0x000000ffff150224 */ /* 0x000fc600078e0006 */
[----:B------:R0:W3:Y:S01]  /*10dc0*/  @P0 LDG.E.U8 R17, desc[UR24][R18.64] ;  /* 0x0000001812110981 */ /* 0x0000e2000c1e1100 */
[----:B------:R-:W-:Y:S02]  /*10dd0*/  PRMT R26, RZ, 0x7610, R26 ;  /* 0x00007610ff1a7816 */ /* 0x000fe4000000001a */
[----:B0-----:R-:W-:Y:S01]  /*10de0*/  PRMT R19, RZ, 0x7610, R19 ;  /* 0x00007610ff137816 */ /* 0x001fe20000000013 */
[----:B------:R0:W-:Y:S05]  /*10df0*/  STS.U8 [R70+UR9+0x4b80], R44 ;  /* 0x004b802c46007988 */ /* 0x0001ea0008000009 */
[----:B------:R1:W3:Y:S01]  /*10e00*/  @P0 LDG.E.U8 R19, desc[UR24][R20.64] ;  /* 0x0000001814130981 */ /* 0x0002e2000c1e1100 */
[----:B------:R-:W-:-:S03]  /*10e10*/  PRMT R23, RZ, 0x7610, R23 ;  /* 0x00007610ff177816 */ /* 0x000fc60000000017 */
[----:B----4-:R4:W-:Y:S04]  /*10e20*/  STS.U8 [R70+UR9+0x6b80], R45 ;  /* 0x006b802d46007988 */ /* 0x0109e80008000009 */
[----:B0-----:R-:W3:Y:S01]  /*10e30*/  LDL.LU R44, [R1+0x10] ;  /* 0x00001000012c7983 */ /* 0x001ee20000300800 */
[----:B-1----:R-:W-:Y:S02]  /*10e40*/  @P0 IMAD.MOV.U32 R20, RZ, RZ, R82 ;  /* 0x000000ffff140224 */ /* 0x002fe400078e0052 */
[----:B------:R-:W-:Y:S01]  /*10e50*/  @P0 IMAD.MOV.U32 R21, RZ, RZ, R5 ;  /* 0x000000ffff150224 */ /* 0x000fe200078e0005 */
[----:B----4-:R-:W4:Y:S04]  /*10e60*/  LDL.LU R45, [R1+0x18] ;  /* 0x00001800012d7983 */ /* 0x010f280000300800 */
[----:B------:R-:W5:Y:S04]  /*10e70*/  LDL.LU R6, [R1+0xc14] ;  /* 0x000c140001067983 */ /* 0x000f680000300800 */
[----:B------:R0:W4:Y:S02]  /*10e80*/  @P0 LDG.E.U8 R26, desc[UR24][R20.64] ;  /* 0x00000018141a0981 */ /* 0x000124000c1e1100 */
[----:B0-----:R-:W-:-:S02]  /*10e90*/  @P0 IMAD.MOV.U32 R20, RZ, RZ, R3 ;  /* 0x000000ffff140224 */ /* 0x001fc400078e0003 */
[----:B------:R-:W-:-:S05]  /*10ea0*/  @P0 IMAD.MOV.U32 R21, RZ, RZ, R4 ;  /* 0x000000ffff150224 */ /* 0x000fca00078e0004 */
[----:B------:R0:W4:Y:S04]  /*10eb0*/  @P0 LDG.E.U8 R23, desc[UR24][R20.64] ;  /* 0x0000001814170981 */ /* 0x000128000c1e1100 */
[----:B--2---:R1:W-:Y:S04]  /*10ec0*/  STS.U8 [R70+UR9+0xf80], R89 ;  /* 0x000f805946007988 */ /* 0x0043e80008000009 */
[----:B-1----:R-:W2:Y:S04]  /*10ed0*/  LDL.LU R89, [R1+0x8] ;  /* 0x0000080001597983 */ /* 0x002ea80000300800 */
[----:B------:R-:W5:Y:S04]  /*10ee0*/  LDL.LU R5, [R1+0xc10] ;  /* 0x000c100001057983 */ /* 0x000f680000300800 */
[----:B------:R-:W2:Y:S04]  /*10ef0*/  LDL.LU R82, [R1+0xc0c] ;  /* 0x000c0c0001527983 */ /* 0x000ea80000300800 */
[----:B---3--:R1:W-:Y:S04]  /*10f00*/  STS.U8 [R70+UR9+0x2f80], R92 ;  /* 0x002f805c46007988 */ /* 0x0083e80008000009 */
[----:B-1----:R-:W3:Y:S04]  /*10f10*/  LDL.LU R92, [R1+0x4] ;  /* 0x00000400015c7983 */ /* 0x002ee80000300800 */
[----:B------:R-:W5:Y:S04]  /*10f20*/  LDL.LU R4, [R1+0xc08] ;  /* 0x000c080001047983 */ /* 0x000f680000300800 */
[----:B------:R-:W5:Y:S04]  /*10f30*/  LDL.LU R3, [R1+0xc04] ;  /* 0x000c040001037983 */ /* 0x000f680000300800 */
[----:B------:R-:W2:Y:S01]  /*10f40*/  LDL.LU R21, [R1] ;  /* 0x0000000001157983 */ /* 0x000ea20000300800 */
[----:B------:R-:W-:Y:S01]  /*10f50*/  PRMT R40, RZ, 0x7610, R40 ;  /* 0x00007610ff287816 */ /* 0x000fe20000000028 */
[----:B0-----:R-:W-:Y:S01]  /*10f60*/  @P0 IMAD.MOV.U32 R20, RZ, RZ, R2 ;  /* 0x000000ffff140224 */ /* 0x001fe200078e0002 */
[----:B------:R-:W-:-:S02]  /*10f70*/  PRMT R37, RZ, 0x7610, R37 ;  /* 0x00007610ff257816 */ /* 0x000fc40000000025 */
[----:B------:R-:W-:Y:S02]  /*10f80*/  PRMT R34, RZ, 0x7610, R34 ;  /* 0x00007610ff227816 */ /* 0x000fe40000000022 */
[----:B------:R-:W-:Y:S02]  /*10f90*/  PRMT R32, RZ, 0x7610, R32 ;  /* 0x00007610ff207816 */ /* 0x000fe40000000020 */
[----:B------:R-:W-:Y:S02]  /*10fa0*/  PRMT R30, RZ, 0x7610, R30 ;  /* 0x00007610ff1e7816 */ /* 0x000fe4000000001e */
[----:B------:R-:W-:Y:S01]  /*10fb0*/  PRMT R28, RZ, 0x7610, R28 ;  /* 0x00007610ff1c7816 */ /* 0x000fe2000000001c */
[----:B--2---:R0:W-:Y:S02]  /*10fc0*/  STS.U8 [R70+UR9+0x4f80], R21 ;  /* 0x004f801546007988 */ /* 0x0041e40008000009 */
[----:B0-----:R-:W-:Y:S02]  /*10fd0*/  @P0 IMAD.MOV.U32 R21, RZ, RZ, R83 ;  /* 0x000000ffff150224 */ /* 0x001fe400078e0053 */
[----:B------:R-:W2:Y:S04]  /*10fe0*/  LDL.LU R83, [R1+0xc00] ;  /* 0x000c000001537983 */ /* 0x000ea80000300800 */
[----:B------:R0:W2:Y:S04]  /*10ff0*/  @P0 LDG.E.U8 R40, desc[UR24][R20.64] ;  /* 0x0000001814280981 */ /* 0x0000a8000c1e1100 */
[----:B------:R-:W5:Y:S01]  /*11000*/  LDL.LU R2, [R1+0xbfc] ;  /* 0x000bfc0001027983 */ /* 0x000f620000300800 */
[----:B0-----:R-:W-:-:S02]  /*11010*/  @P0 IMAD.MOV.U32 R20, RZ, RZ, R85 ;  /* 0x000000ffff140224 */ /* 0x001fc400078e0055 */
[----:B------:R-:W-:Y:S02]  /*11020*/  @P0 IMAD.MOV.U32 R21, RZ, RZ, R0 ;  /* 0x000000ffff150224 */ /* 0x000fe400078e0000 */
[----:B------:R-:W5:Y:S04]  /*11030*/  LDL.LU R0, [R1+0xbf8] ;  /* 0x000bf80001007983 */ /* 0x000f680000300800 */
[----:B------:R0:W2:Y:S04]  /*11040*/  @P0 LDG.E.U8 R37, desc[UR24][R20.64] ;  /* 0x0000001814250981 */ /* 0x0000a8000c1e1100 */
[----:B------:R-:W2:Y:S01]  /*11050*/  LDL.LU R85, [R1+0xbf4] ;  /* 0x000bf40001557983 */ /* 0x000ea20000300800 */
[----:B0-----:R-:W-:-:S02]  /*11060*/  @P0 IMAD.MOV.U32 R20, RZ, RZ, R90 ;  /* 0x000000ffff140224 */ /* 0x001fc400078e005a */
[----:B------:R-:W-:Y:S02]  /*11070*/  @P0 IMAD.MOV.U32 R21, RZ, RZ, R87 ;  /* 0x000000ffff150224 */ /* 0x000fe400078e0057 */
[----:B------:R-:W2:Y:S04]  /*11080*/  LDL.LU R87, [R1+0xbf0] ;  /* 0x000bf00001577983 */ /* 0x000ea80000300800 */
        /* <DEDUP_REMOVED lines=12> */
[----:B0-----:R-:W-:-:S03]  /*11150*/  @P0 IMAD.MOV.U32 R21, RZ, RZ, R86 ;  /* 0x000000ffff150224 */ /* 0x001fc600078e0056 */
[----:B------:R-:W2:Y:S01]  /*11160*/  LDL.LU R86, [R1+0xbd8] ;  /* 0x000bd80001567983 */ /* 0x000ea20000300800 */
[----:B------:R-:W-:Y:S01]  /*11170*/  @P0 IMAD.MOV.U32 R20, RZ, RZ, R11 ;  /* 0x000000ffff140224 */ /* 0x000fe200078e000b */
[----:B------:R-:W-:-:S04]  /*11180*/  PRMT R25, RZ, 0x7610, R25 ;  /* 0x00007610ff197816 */ /* 0x000fc80000000019 */
[----:B------:R0:W2:Y:S01]  /*11190*/  @P0 LDG.E.U8 R28, desc[UR24][R20.64] ;  /* 0x00000018141c0981 */ /* 0x0000a2000c1e1100 */
[----:B------:R-:W-:Y:S01]  /*111a0*/  PRMT R22, RZ, 0x7610, R22 ;  /* 0x00007610ff167816 */ /* 0x000fe20000000016 */
[----:B0-----:R-:W-:Y:S02]  /*111b0*/  @P0 IMAD.MOV.U32 R20, RZ, RZ, R9 ;  /* 0x000000ffff140224 */ /* 0x001fe400078e0009 */
[----:B------:R-:W-:-:S05]  /*111c0*/  @P0 IMAD.MOV.U32 R21, RZ, RZ, R10 ;  /* 0x000000ffff150224 */ /* 0x000fca00078e000a */
        /* <DEDUP_REMOVED lines=19> */
[----:B------:R-:W-:Y:S01]  /*11300*/  @P0 IMAD.MOV.U32 R21, RZ, RZ, R54 ;  /* 0x000000ffff150224 */ /* 0x000fe200078e0036 */
[----:B---3--:R-:W-:Y:S04]  /*11310*/  STS.U8 [R70+UR9+0x6f80], R92 ;  /* 0x006f805c46007988 */ /* 0x008fe80008000009 */
[----:B------:R0:W3:Y:S01]  /*11320*/  @P0 LDG.E.U8 R31, desc[UR24][R20.64] ;  /* 0x00000018141f0981 */ /* 0x0000e2000c1e1100 */
[----:B------:R-:W-:-:S03]  /*11330*/  PRMT R27, RZ, 0x7610, R27 ;  /* 0x00007610ff1b7816 */ /* 0x000fc6000000001b */
[----:B------:R-:W-:Y:S01]  /*11340*/  STS.U8 [R70+UR9+0x1380], R89 ;  /* 0x0013805946007988 */ /* 0x000fe20008000009 */
[----:B0-----:R-:W-:Y:S02]  /*11350*/  @P0 IMAD.MOV.U32 R20, RZ, RZ, R81 ;  /* 0x000000ffff140224 */ /* 0x001fe400078e0051 */
[----:B------:R-:W-:Y:S01]  /*11360*/  @P0 IMAD.MOV.U32 R21, RZ, RZ, R76 ;  /* 0x000000ffff150224 */ /* 0x000fe200078e004c */
[----:B------:R-:W-:Y:S04]  /*11370*/  STS.U8 [R70+UR9+0x3380], R41 ;  /* 0x0033802946007988 */ /* 0x000fe80008000009 */
[----:B------:R-:W-:Y:S04]  /*11380*/  STS.U8 [R70+UR9+0x5380], R44 ;  /* 0x0053802c46007988 */ /* 0x000fe80008000009 */
[----:B----4-:R-:W-:Y:S04]  /*11390*/  STS.U8 [R70+UR9+0x7380], R45 ;  /* 0x0073802d46007988 */ /* 0x010fe80008000009 */
[----:B------:R0:W4:Y:S01]  /*113a0*/  @P0 LDG.E.U8 R29, desc[UR24][R20.64] ;  /* 0x00000018141d0981 */ /* 0x000122000c1e1100 */
[----:B------:R-:W-:Y:S01]  /*113b0*/  PRMT R24, RZ, 0x7610, R24 ;  /* 0x00007610ff187816 */ /* 0x000fe20000000018 */
[----:B0-----:R-:W-:-:S02]  /*113c0*/  @P0 IMAD.MOV.U32 R20, RZ, RZ, R79 ;  /* 0x000000ffff140224 */ /* 0x001fc400078e004f */
[----:B------:R-:W-:-:S05]  /*113d0*/  @P0 IMAD.MOV.U32 R21, RZ, RZ, R80 ;  /* 0x000000ffff150224 */ /* 0x000fca00078e0050 */
[----:B------:R0:W3:Y:S01]  /*113e0*/  @P0 LDG.E.U8 R27, desc[UR24][R20.64] ;  /* 0x00000018141b0981 */ /* 0x0000e2000c1e1100 */
[----:B------:R-:W-:Y:S02]  /*113f0*/  @P0 IMAD.MOV.U32 R15, RZ, RZ, R67 ;  /* 0x000000ffff0f0224 */ /* 0x000fe400078e0043 */
[----:B0-----:R-:W-:Y:S02]  /*11400*/  @P0 IMAD.MOV.U32 R20, RZ, RZ, R75 ;  /* 0x000000ffff140224 */ /* 0x001fe400078e004b */
[----:B------:R-:W-:-:S05]  /*11410*/  @P0 IMAD.MOV.U32 R21, RZ, RZ, R78 ;  /* 0x000000ffff150224 */ /* 0x000fca00078e004e */
[----:B------:R0:W3:Y:S01]  /*11420*/  @P0 LDG.E.U8 R24, desc[UR24][R20.64] ;  /* 0x0000001814180981 */ /* 0x0000e2000c1e1100 */
[----:B------:R-:W-:Y:S02]  /*11430*/  PRMT R18, RZ, 0x7610, R18 ;  /* 0x00007610ff127816 */ /* 0x000fe40000000012 */
[----:B0-----:R-:W-:Y:S01]  /*11440*/  PRMT R20, RZ, 0x7610, R20 ;  /* 0x00007610ff147816 */ /* 0x001fe20000000014 */
[----:B------:R-:W-:Y:S01]  /*11450*/  @P0 IMAD.MOV.U32 R42, RZ, RZ, R73 ;  /* 0x000000ffff2a0224 */ /* 0x000fe200078e0049 */
[----:B------:R-:W-:Y:S01]  /*11460*/  PRMT R21, RZ, 0x7610, R21 ;  /* 0x00007610ff157816 */ /* 0x000fe20000000015 */
[----:B------:R-:W-:Y:S01]  /*11470*/  @P0 IMAD.MOV.U32 R43, RZ, RZ, R74 ;  /* 0x000000ffff2b0224 */ /* 0x000fe200078e004a */
[----:B------:R-:W-:-:S04]  /*11480*/  PRMT R38, RZ, 0x7610, R38 ;  /* 0x00007610ff267816 */ /* 0x000fc80000000026 */
[----:B------:R0:W3:Y:S01]  /*11490*/  @P0 LDG.E.U8 R21, desc[UR24][R42.64] ;  /* 0x000000182a150981 */ /* 0x0000e2000c1e1100 */
[----:B------:R-:W-:Y:S01]  /*114a0*/  PRMT R35, RZ, 0x7610, R35 ;  /* 0x00007610ff237816 */ /* 0x000fe20000000023 */
[----:B0-----:R-:W-:Y:S02]  /*114b0*/  @P0 IMAD.MOV.U32 R42, RZ, RZ, R71 ;  /* 0x000000ffff2a0224 */ /* 0x001fe400078e0047 */
[----:B------:R-:W-:-:S05]  /*114c0*/  @P0 IMAD.MOV.U32 R43, RZ, RZ, R72 ;  /* 0x000000ffff2b0224 */ /* 0x000fca00078e0048 */
[----:B------:R0:W3:Y:S02]  /*114d0*/  @P0 LDG.E.U8 R38, desc[UR24][R42.64] ;  /* 0x000000182a260981 */ /* 0x0000e4000c1e1100 */
[----:B0-----:R-:W-:Y:S02]  /*114e0*/  @P0 IMAD.MOV.U32 R42, RZ, RZ, R68 ;  /* 0x000000ffff2a0224 */ /* 0x001fe400078e0044 */
[----:B------:R-:W-:-:S05]  /*114f0*/  @P0 IMAD.MOV.U32 R43, RZ, RZ, R69 ;  /* 0x000000ffff2b0224 */ /* 0x000fca00078e0045 */
[----:B------:R-:W3:Y:S04]  /*11500*/  @P0 LDG.E.U8 R35, desc[UR24][R42.64] ;  /* 0x000000182a230981 */ /* 0x000ee8000c1e1100 */
[----:B--2---:R-:W-:Y:S04]  /*11510*/  STS.U8 [R70+UR9+0x1780], R84 ;  /* 0x0017805446007988 */ /* 0x004fe80008000009 */
        /* <DEDUP_REMOVED lines=11> */
[----:B------:R0:W-:Y:S02]  /*115d0*/  STS.U8 [R77+UR9+0x10000], R14 ;  /* 0x0100000e4d007988 */ /* 0x0001e40008000009 */
[----:B0-----:R-:W-:-:S05]  /*115e0*/  @P0 IMAD.MOV.U32 R14, RZ, RZ, R66 ;  /* 0x000000ffff0e0224 */ /* 0x001fca00078e0042 */
[----:B------:R0:W2:Y:S04]  /*115f0*/  @P0 LDG.E.U8 R20, desc[UR24][R14.64] ;  /* 0x000000180e140981 */ /* 0x0000a8000c1e1100 */
[----:B------:R1:W-:Y:S01]  /*11600*/  STS.U8 [R77+UR9+0x10200], R13 ;  /* 0x0102000d4d007988 */ /* 0x0003e20008000009 */
[----:B0-----:R-:W-:Y:S02]  /*11610*/  @P0 IMAD.MOV.U32 R14, RZ, RZ, R64 ;  /* 0x000000ffff0e0224 */ /* 0x001fe400078e0040 */
[----:B------:R-:W-:Y:S01]  /*11620*/  @P0 IMAD.MOV.U32 R15, RZ, RZ, R65 ;  /* 0x000000ffff0f0224 */ /* 0x000fe200078e0041 */
[----:B------:R0:W-:Y:S01]  /*11630*/  STS.U8 [R77+UR9+0x10400], R12 ;  /* 0x0104000c4d007988 */ /* 0x0001e20008000009 */
[----:B-1----:R-:W-:-:S03]  /*11640*/  @P0 IMAD.MOV.U32 R13, RZ, RZ, R63 ;  /* 0x000000ffff0d0224 */ /* 0x002fc600078e003f */
[----:B------:R1:W2:Y:S01]  /*11650*/  @P0 LDG.E.U8 R18, desc[UR24][R14.64] ;  /* 0x000000180e120981 */ /* 0x0002a2000c1e1100 */
[----:B0-----:R-:W-:Y:S01]  /*11660*/  @P0 IMAD.MOV.U32 R12, RZ, RZ, R62 ;  /* 0x000000ffff0c0224 */ /* 0x001fe200078e003e */
[----:B-1----:R-:W-:Y:S02]  /*11670*/  PRMT R15, RZ, 0x7610, R15 ;  /* 0x00007610ff0f7816 */ /* 0x002fe4000000000f */
[----:B------:R-:W-:-:S04]  /*11680*/  PRMT R14, RZ, 0x7610, R14 ;  /* 0x00007610ff0e7816 */ /* 0x000fc8000000000e */
        /* <DEDUP_REMOVED lines=10> */
[----:B------:R0:W2:Y:S02]  /*11730*/  @P0 LDG.E.U8 R13, desc[UR24][R16.64] ;  /* 0x00000018100d0981 */ /* 0x0000a4000c1e1100 */
[----:B0-----:R-:W-:Y:S02]  /*11740*/  @P0 IMAD.MOV.U32 R16, RZ, RZ, R56 ;  /* 0x000000ffff100224 */ /* 0x001fe400078e0038 */
[----:B------:R-:W-:-:S05]  /*11750*/  @P0 IMAD.MOV.U32 R17, RZ, RZ, R57 ;  /* 0x000000ffff110224 */ /* 0x000fca00078e0039 */
[----:B------:R-:W2:Y:S01]  /*11760*/  @P0 LDG.E.U8 R12, desc[UR24][R16.64] ;  /* 0x00000018100c0981 */ /* 0x000ea2000c1e1100 */
[----:B------:R-:W0:Y:S01]  /*11770*/  S2R R9, SR_TID.X ;  /* 0x0000000000097919 */ /* 0x000e220000002100 */
[----:B------:R-:W1:Y:S02]  /*11780*/  S2R R11, SR_TID.X ;  /* 0x00000000000b7919 */ /* 0x000e640000002100 */
[----:B------:R0:W-:Y:S04]  /*11790*/  STS.U8 [R77+UR9+0x10a00], R19 ;  /* 0x010a00134d007988 */ /* 0x0001e80008000009 */
[----:B------:R0:W-:Y:S04]  /*117a0*/  STS.U8 [R77+UR9+0x10c00], R26 ;  /* 0x010c001a4d007988 */ /* 0x0001e80008000009 */
[----:B------:R0:W-:Y:S02]  /*117b0*/  STS.U8 [R77+UR9+0x10e00], R23 ;  /* 0x010e00174d007988 */ /* 0x0001e40008000009 */
[----:B0-----:R-:W-:-:S02]  /*117c0*/  LOP3.LUT R9, R9, 0x7f, RZ, 0xc0, !PT ;  /* 0x0000007f09097812 */ /* 0x001fc400078ec0ff */
[----:B-1----:R-:W-:Y:S02]  /*117d0*/  LOP3.LUT R11, R11, 0x7f, RZ, 0xc0, !PT ;  /* 0x0000007f0b0b7812 */ /* 0x002fe400078ec0ff */
[C---:B------:R-:W-:Y:S02]  /*117e0*/  LOP3.LUT R10, R9.reuse, 0x20, RZ, 0x3c, !PT ;  /* 0x00000020090a7812 */ /* 0x040fe400078e3cff */
[----:B------:R-:W-:Y:S02]  /*117f0*/  LOP3.LUT R9, R9, 0x10, RZ, 0x3c, !PT ;  /* 0x0000001009097812 */ /* 0x000fe400078e3cff */
[----:B------:R-:W-:-:S03]  /*11800*/  LOP3.LUT R11, R11, 0x30, RZ, 0x3c, !PT ;  /* 0x000000300b0b7812 */ /* 0x000fc600078e3cff */
[----:B------:R0:W-:Y:S04]  /*11810*/  STS.U8 [R9+UR9+0x10080], R40 ;  /* 0x0100802809007988 */ /* 0x0001e80008000009 */
        /* <DEDUP_REMOVED lines=10> */
[----:B---3--:R0:W-:Y:S04]  /*118c0*/  STS.U8 [R10+UR9+0x10700], R31 ;  /* 0x0107001f0a007988 */ /* 0x0081e80008000009 */
[----:B----4-:R0:W-:Y:S04]  /*118d0*/  STS.U8 [R10+UR9+0x10900], R29 ;  /* 0x0109001d0a007988 */ /* 0x0101e80008000009 */
[----:B------:R0:W-:Y:S04]  /*118e0*/  STS.U8 [R10+UR9+0x10b00], R27 ;  /* 0x010b001b0a007988 */ /* 0x0001e80008000009 */
[----:B------:R0:W-:Y:S04]  /*118f0*/  STS.U8 [R10+UR9+0x10d00], R24 ;  /* 0x010d00180a007988 */ /* 0x0001e80008000009 */
[----:B------:R0:W-:Y:S04]  /*11900*/  STS.U8 [R10+UR9+0x10f00], R21 ;  /* 0x010f00150a007988 */ /* 0x0001e80008000009 */
[----:B------:R0:W-:Y:S04]  /*11910*/  STS.U8 [R11+UR9+0x10180], R38 ;  /* 0x010180260b007988 */ /* 0x0001e80008000009 */
[----:B------:R0:W-:Y:S01]  /*11920*/  STS.U8 [R11+UR9+0x10380], R35 ;  /* 0x010380230b007988 */ /* 0x0001e20008000009 */
[----:B------:R-:W-:-:S04]  /*11930*/  ISETP.NE.U32.AND P0, PT, RZ, UR7, PT ;  /* 0x00000007ff007c0c */ /* 0x000fc8000bf05070 */
[C---:B------:R-:W-:Y:S02]  /*11940*/  ISETP.LT.OR P1, PT, R48.reuse, 0x40, P0 ;  /* 0x000000403000780c */ /* 0x040fe40000721670 */
[----:B------:R-:W-:Y:S01]  /*11950*/  ISETP.GE.AND P2, PT, R48, 0x80, PT ;  /* 0x000000803000780c */ /* 0x000fe20003f46270 */
[----:B--2---:R0:W-:Y:S04]  /*11960*/  STS.U8 [R11+UR9+0x10580], R20 ;  /* 0x010580140b007988 */ /* 0x0041e80008000009 */
[----:B------:R0:W-:Y:S04]  /*11970*/  STS.U8 [R11+UR9+0x10780], R18 ;  /* 0x010780120b007988 */ /* 0x0001e80008000009 */
[----:B------:R0:W-:Y:S04]  /*11980*/  STS.U8 [R11+UR9+0x10980], R15 ;  /* 0x0109800f0b007988 */ /* 0x0001e80008000009 */
[----:B------:R0:W-:Y:S04]  /*11990*/  STS.U8 [R11+UR9+0x10b80], R14 ;  /* 0x010b800e0b007988 */ /* 0x0001e80008000009 */
[----:B------:R0:W-:Y:S04]  /*119a0*/  STS.U8 [R11+UR9+0x10d80], R13 ;  /* 0x010d800d0b007988 */ /* 0x0001e80008000009 */
[----:B------:R0:W-:Y:S01]  /*119b0*/  STS.U8 [R11+UR9+0x10f80], R12 ;  /* 0x010f800c0b007988 */ /* 0x0001e20008000009 */
[----:B------:R1:W-:Y:S06]  /*119c0*/  MEMBAR.ALL.CTA ;  /* 0x0000000000007992 */ /* 0x0003ec0000008000 */
[----:B-1----:R-:W1:Y:S02]  /*119d0*/  FENCE.VIEW.ASYNC.S ;  /* 0x00000000000073c6 */ /* 0x002e640000000000 */
[----:B-1----:R-:W-:Y:S06]  /*119e0*/  BAR.SYNC.DEFER_BLOCKING 0x0 ;  /* 0x0000000000007b1d */ /* 0x002fec0000010000 */
[----:B------:R-:W-:Y:S05]  /*119f0*/  @P1 BRA `(.L_x_6) ;  /* 0x0000000000dc1947 */ /* 0x000fea0003800000 */
[----:B------:R-:W-:Y:S02]  /*11a00*/  USHF.R.U32.HI UR14, URZ, 0x4, UR9 ;  /* 0x00000004ff0e7899 */ /* 0x000fe40008011609 */
[----:B------:R-:W-:Y:S02]  /*11a10*/  UIADD3 UR5, UPT, UPT, UR9, 0x10000, URZ ;  /* 0x0001000009057890 */ /* 0x000fe4000fffe0ff */
[----:B------:R-:W-:Y:S02]  /*11a20*/  USGXT.U32 UR14, UR14, 0xe ;  /* 0x0000000e0e0e789a */ /* 0x000fe40008000000 */
[----:B------:R-:W-:Y:S02]  /*11a30*/  USHF.R.U32.HI UR5, URZ, 0x4, UR5 ;  /* 0x00000004ff057899 */ /* 0x000fe40008011605 */
[----:B------:R-:W-:Y:S01]  /*11a40*/  UIADD3 UR48, UP1, UPT, UR14, 0x100, URZ ;  /* 0x000001000e307890 */ /* 0x000fe2000ff3e0ff */
[----:B------:R-:W-:Y:S01]  /*11a50*/  UMOV UR4, URZ ;  /* 0x000000ff00047c82 */ /* 0x000fe20008000000 */
[----:B------:R-:W-:-:S02]  /*11a60*/  USGXT.U32 UR6, UR5, 0xe ;  /* 0x0000000e0506789a */ /* 0x000fc40008000000 */
[----:B------:R-:W-:Y:S01]  /*11a70*/  UIADD3.X UR49, UPT, UPT, UR4, 0x40004040, URZ, UP1, !UPT ;  /* 0x4000404004317890 */ /* 0x000fe20008ffe4ff */
[----:B------:R-:W-:Y:S02]  /*11a80*/  UMOV UR5, URZ ;  /* 0x000000ff00057c82 */ /* 0x000fe40008000000 */
[----:B------:R-:W-:Y:S01]  /*11a90*/  UMOV UR4, UR11 ;  /* 0x0000000b00047c82 */ /* 0x000fe20008000000 */
[----:B------:R-:W-:Y:S01]  /*11aa0*/  UMOV UR16, 0xfffffffe ;  /* 0xfffffffe00107882 */ /* 0x000fe20000000000 */
[----:B------:R-:W-:Y:S01]  /*11ab0*/  UMOV UR17, 0x7fffbfdf ;  /* 0x7fffbfdf00117882 */ /* 0x000fe20000000000 */
[----:B------:R-:W-:Y:S01]  /*11ac0*/  UMOV UR7, URZ ;  /* 0x000000ff00077c82 */ /* 0x000fe20008000000 */
[----:B------:R-:W-:Y:S01]  /*11ad0*/  UMOV UR45, UR4 ;  /* 0x00000004002d7c82 */ /* 0x000fe20008000000 */
[----:B------:R-:W-:Y:S02]  /*11ae0*/  UIADD3.64 UR4, UPT, UPT, UR6, -UR16, URZ ;  /* 0x8000001006047297 */ /* 0x000fe4000fffe0ff */
[----:B------:R-:W-:-:S02]  /*11af0*/  UIADD3 UR34, UPT, UPT, UR8, 0x40, URZ ;  /* 0x0000004008227890 */ /* 0x000fc4000fffe0ff */
[----:B------:R-:W-:Y:S02]  /*11b00*/  UIADD3.64 UR16, UPT, UPT, UR48, 0x100, URZ ;  /* 0x0000010030107897 */ /* 0x000fe4000fffe0ff */
[----:B------:R-:W-:Y:S02]  /*11b10*/  UIADD3 UR50, UPT, UPT, UR8, 0x40, URZ ;  /* 0x0000004008327890 */ /* 0x000fe4000fffe0ff */
[----:B------:R-:W-:Y:S02]  /*11b20*/  UIADD3.64 UR36, UPT, UPT, UR48, 0x200, URZ ;  /* 0x0000020030247897 */ /* 0x000fe4000fffe0ff */
[----:B------:R-:W-:Y:S02]  /*11b30*/  UIADD3 UR35, UPT, UPT, UR8, 0x80, URZ ;  /* 0x0000008008237890 */ /* 0x000fe4000fffe0ff */
[----:B------:R-:W-:Y:S02]  /*11b40*/  UIADD3.64 UR38, UPT, UPT, UR48, 0x300, URZ ;  /* 0x0000030030267897 */ /* 0x000fe4000fffe0ff */
[----:B------:R-:W-:-:S02]  /*11b50*/  UIADD3 UR51, UPT, UPT, UR8, 0x80, URZ ;  /* 0x0000008008337890 */ /* 0x000fc4000fffe0ff */
[----:B------:R-:W-:Y:S02]  /*11b60*/  UIADD3.64 UR40, UPT, UPT, UR48, 0x400, URZ ;  /* 0x0000040030287897 */ /* 0x000fe4000fffe0ff */
[----:B------:R-:W-:Y:S02]  /*11b70*/  UIADD3 UR44, UPT, UPT, UR8, 0xc0, URZ ;  /* 0x000000c0082c7890 */ /* 0x000fe4000fffe0ff */
[----:B------:R-:W-:Y:S01]  /*11b80*/  UIADD3.64 UR42, UPT, UPT, UR48, 0x500, URZ ;  /* 0x00000500302a7897 */ /* 0x000fe2000fffe0ff */
[----:B------:R-:W-:Y:S01]  /*11b90*/  UMOV UR20, 0x0 ;  /* 0x0000000000147882 */ /* 0x000fe20000000000 */
[----:B------:R-:W-:Y:S01]  /*11ba0*/  UMOV UR21, 0x8108490 ;  /* 0x0810849000157882 */ /* 0x000fe20000000000 */
[----:B------:R-:W-:Y:S01]  /*11bb0*/  UIADD3 UR52, UPT, UPT, UR8, 0xc0, URZ ;  /* 0x000000c008347890 */ /* 0x000fe2000fffe0ff */
[----:B------:R-:W-:Y:S01]  /*11bc0*/  UMOV UR15, 0x40004040 ;  /* 0x40004040000f7882 */ /* 0x000fe20000000000 */
[----:B------:R-:W-:Y:S01]  /*11bd0*/  UIADD3.64 UR46, UPT, UPT, UR48, 0x600, URZ ;  /* 0x00000600302e7897 */ /* 0x000fe2000fffe0ff */
[----:B------:R-:W-:Y:S01]  /*11be0*/  UMOV UR7, 0x80004020 ;  /* 0x8000402000077882 */ /* 0x000fe20000000000 */
[----:B------:R-:W-:Y:S01]  /*11bf0*/  UMOV UR26, 0x0 ;  /* 0x00000000001a7882 */ /* 0x000fe20000000000 */
[----:B------:R-:W-:Y:S01]  /*11c00*/  UMOV UR27, 0x8108490 ;  /* 0x08108490001b7882 */ /* 0x000fe20000000000 */
[----:B------:R-:W-:Y:S01]  /*11c10*/  UMOV UR32, 0x0 ;  /* 0x0000000000207882 */ /* 0x000fe20000000000 */
[----:B------:R-:W-:Y:S01]  /*11c20*/  UMOV UR33, 0x8108490 ;  /* 0x0810849000217882 */ /* 0x000fe20000000000 */
[----:B------:R1:W-:Y:S01]  /*11c30*/  UTCQMMA gdesc[UR14], gdesc[UR6], tmem[UR8], tmem[UR20], idesc[UR21], !UPT ;  /* 0x00ff14060e0075ea */ /* 0x0003e2000f800308 */
[----:B------:R-:W-:Y:S01]  /*11c40*/  UMOV UR18, 0x0 ;  /* 0x0000000000127882 */ /* 0x000fe20000000000 */
[----:B------:R-:W-:Y:S01]  /*11c50*/  UMOV UR19, 0x8108490 ;  /* 0x0810849000137882 */ /* 0x000fe20000000000 */
[----:B------:R1:W-:Y:S01]  /*11c60*/  UTCQMMA gdesc[UR48], gdesc[UR4], tmem[UR8], tmem[UR26], idesc[UR27], UPT ;  /* 0x00ff1a04300075ea */ /* 0x0003e2000b800308 */
        /* <DEDUP_REMOVED lines=12> */
[----:B------:R1:W-:Y:S01]  /*11d30*/  UTCQMMA gdesc[UR42], gdesc[UR6], tmem[UR44], tmem[UR22], idesc[UR23], !UPT ;  /* 0x00ff16062a0075ea */ /* 0x0003e2000f80032c */
[----:B------:R1:W-:Y:S01]  /*11d40*/  UTCQMMA gdesc[UR46], gdesc[UR4], tmem[UR52], tmem[UR54], idesc[UR55], UPT ;  /* 0x00ff36042e0075ea */ /* 0x0003e2000b800334 */
[----:B------:R1:W-:Y:S01]  /*11d50*/  UTCBAR [UR45], URZ ;  /* 0x000000ff2d0073e9 */ /* 0x0003e200080000ff */
[----:B------:R-:W-:Y:S01]  /*11d60*/  NOP ;  /* 0x0000000000007918 */ /* 0x000fe20000000000 */
.L_x_6:
[----:B-1----:R-:W-:Y:S01]  /*11d70*/  UMOV UR4, URZ ;  /* 0x000000ff00047c82 */ /* 0x002fe20008000000 */
[----:B------:R-:W-:Y:S05]  /*11d80*/  @!P2 BRA `(.L_x_7) ;  /* 0x0000012000a0a947 */ /* 0x000fea0003800000 */
[----:B0-----:R-:W-:Y:S01]  /*11d90*/  SHF.R.S32.HI R12, RZ, 0x1f, R48 ;  /* 0x0000001fff0c7819 */ /* 0x001fe20000011430 */
[----:B------:R-:W-:Y:S01]  /*11da0*/  UIADD3 UR4, UPT, UPT, UR9, 0x8000, URZ ;  /* 0x0000800009047890 */ /* 0x000fe2000fffe0ff */
[----:B------:R-:W-:Y:S01]  /*11db0*/  IMAD.MOV.U32 R13, RZ, RZ, RZ ;  /* 0x000000ffff0d7224 */ /* 0x000fe200078e00ff */
[----:B------:R-:W-:Y:S01]  /*11dc0*/  UMOV UR5, URZ ;  /* 0x000000ff00057c82 */ /* 0x000fe20008000000 */
[----:B------:R-:W-:Y:S01]  /*11dd0*/  LEA.HI R12, R12, R48, RZ, 0x6 ;  /* 0x000000300c0c7211 */ /* 0x000fe200078f30ff */
[----:B------:R-:W-:Y:S02]  /*11de0*/  USHF.R.U32.HI UR16, URZ, 0x4, UR4 ;  /* 0x00000004ff107899 */ /* 0x000fe40008011604 */
[----:B------:R-:W-:Y:S01]  /*11df0*/  UIADD3 UR4, UPT, UPT, UR9, 0x11000, URZ ;  /* 0x0001100009047890 */ /* 0x000fe2000fffe0ff */
[----:B------:R-:W-:Y:S01]  /*11e00*/  SHF.R.S32.HI R12, RZ, 0x6, R12 ;  /* 0x00000006ff0c7819 */ /* 0x000fe2000001140c */
[----:B------:R-:W-:Y:S02]  /*11e10*/  USGXT.U32 UR16, UR16, 0xe ;  /* 0x0000000e1010789a */ /* 0x000fe40008000000 */
[----:B------:R-:W-:Y:S01]  /*11e20*/  USHF.R.U32.HI UR4, URZ, 0x4, UR4 ;  /* 0x00000004ff047899 */ /* 0x000fe20008011604 */
[----:B------:R-:W-:Y:S01]  /*11e30*/  VIMNMX R12, PT, PT, R12, 0x2, !PT ;  /* 0x000000020c0c7848 */ /* 0x000fe20007fe0100 */
[----:B------:R-:W-:-:S02]  /*11e40*/  UIADD3 UR26, UP1, UPT, UR16, 0x100, URZ ;  /* 0x00000100101a7890 */ /* 0x000fc4000ff3e0ff */
[----:B------:R-:W-:Y:S02]  /*11e50*/  USGXT.U32 UR4, UR4, 0xe ;  /* 0x0000000e0404789a */ /* 0x000fe40008000000 */
[----:B------:R-:W-:Y:S01]  /*11e60*/  VIADD R12, R12, 0xfffffffe ;  /* 0xfffffffe0c0c7836 */ /* 0x000fe20000000000 */
[----:B------:R-:W-:Y:S02]  /*11e70*/  USHF.L.U32 UR20, UR12, 0x6, URZ ;  /* 0x000000060c147899 */ /* 0x000fe400080006ff */
[----:B------:R-:W-:Y:S02]  /*11e80*/  USHF.L.U32 UR21, UR13, 0x6, URZ ;  /* 0x000000060d157899 */ /* 0x000fe400080006ff */
[----:B------:R0:W-:Y:S01]  /*11e90*/  STL [R1+0xbd4], R12 ;  /* 0x000bd40c01007387 */ /* 0x0001e20000100800 */
[----:B------:R-:W-:Y:S01]  /*11ea0*/  UIADD3.X UR27, UPT, UPT, UR5, 0x40004040, URZ, UP1, !UPT ;  /* 0x40004040051b7890 */ /* 0x000fe20008ffe4ff */
[----:B------:R-:W-:Y:S02]  /*11eb0*/  UMOV UR12, 0xfffffffe ;  /* 0xfffffffe000c7882 */ /* 0x000fe40000000000 */
[----:B------:R0:W-:Y:S01]  /*11ec0*/  STL [R1+0xbc8], RZ ;  /* 0x000bc8ff01007387 */ /* 0x0001e20000100800 */
[----:B------:R-:W-:Y:S01]  /*11ed0*/  UMOV UR13, 0x7fffbfdf ;  /* 0x7fffbfdf000d7882 */ /* 0x000fe20000000000 */
[----:B------:R-:W-:-:S02]  /*11ee0*/  USHF.R.S32.HI UR23, URZ, 0x1f, UR20 ;  /* 0x0000001fff177899 */ /* 0x000fc40008011414 */
[----:B------:R-:W-:Y:S02]  /*11ef0*/  USHF.R.S32.HI UR54, URZ, 0x1f, UR21 ;  /* 0x0000001fff367899 */ /* 0x000fe40008011415 */
[----:B------:R-:W-:Y:S02]  /*11f00*/  UIADD3.64 UR12, UPT, UPT, UR4, -UR12, URZ ;  /* 0x8000000c040c7297 */ /* 0x000fe4000fffe0ff */
[----:B------:R-:W-:Y:S02]  /*11f10*/  UIADD3.64 UR28, UPT, UPT, UR26, 0x100, URZ ;  /* 0x000001001a1c7897 */ /* 0x000fe4000fffe0ff */
[----:B------:R-:W-:Y:S02]  /*11f20*/  UIADD3.64 UR30, UPT, UPT, UR26, 0x200, URZ ;  /* 0x000002001a1e7897 */ /* 0x000fe4000fffe0ff */
[----:B------:R-:W-:Y:S02]  /*11f30*/  UIADD3.64 UR32, UPT, UPT, UR26, 0x300, URZ ;  /* 0x000003001a207897 */ /* 0x000fe4000fffe0ff */
[----:B------:R-:W-:-:S02]  /*11f40*/  UIADD3.64 UR34, UPT, UPT, UR26, 0x400, URZ ;  /* 0x000004001a227897 */ /* 0x000fc4000fffe0ff */
[----:B------:R-:W-:Y:S02]  /*11f50*/  UIADD3.64 UR36, UPT, UPT, UR26, 0x500, URZ ;  /* 0x000005001a247897 */ /* 0x000fe4000fffe0ff */
[----:B------:R-:W-:Y:S01]  /*11f60*/  UIADD3.64 UR38, UPT, UPT, UR26, 0x600, URZ ;  /* 0x000006001a267897 */ /* 0x000fe2000fffe0ff */
[----:B------:R-:W-:Y:S01]  /*11f70*/  UMOV UR22, 0x1 ;  /* 0x0000000100167882 */ /* 0x000fe20000000000 */
[----:B------:R-:W-:Y:S01]  /*11f80*/  UMOV UR14, UR4 ;  /* 0x00000004000e7c82 */ /* 0x000fe20008000000 */
[----:B0-----:R-:W-:-:S09]  /*11f90*/  UMOV UR15, 0x80004020 ;  /* 0x80004020000f7882 */ /* 0x001fd20000000000 */
.L_x_10:
[----:B------:R-:W2:Y:S04]  /*11fa0*/  LDL.LU R26, [R1+0x40c] ;  /* 0x00040c00011a7983 */ /* 0x000ea80000300800 */
[----:B------:R-:W3:Y:S04]  /*11fb0*/  LDL.LU R25, [R1+0x538] ;  /* 0x0005380001197983 */ /* 0x000ee80000300800 */
        /* <DEDUP_REMOVED lines=9> */
[----:B-1----:R-:W4:Y:S04]  /*12050*/  LDL.LU R12, [R1+0x400] ;  /* 0x00040000010c7983 */ /* 0x002f280000300800 */
[----:B------:R-:W4:Y:S01]  /*12060*/  LDL.LU R19, [R1+0x514] ;  /* 0x0005140001137983 */ /* 0x000f220000300800 */
[----:B------:R-:W-:Y:S01]  /*12070*/  IMAD.U32 R13, R13, -0x80000000, RZ ;  /* 0x800000000d0d7824 */ /* 0x000fe200078e00ff */
[----:B--2---:R-:W-:-:S02]  /*12080*/  IADD3 R26, P4, PT, R26, UR21, RZ ;  /* 0x000000151a1a7c10 */ /* 0x004fc4000ff9e0ff */
[----:B---3--:R-:W-:-:S03]  /*12090*/  IADD3 R25, P5, PT, R25, UR21, RZ ;  /* 0x0000001519197c10 */ /* 0x008fc6000ffbe0ff */
[----:B------:R-:W-:Y:S01]  /*120a0*/  STL [R1+0x40c], R26 ;  /* 0x00040c1a01007387 */ /* 0x000fe20000100800 */
[----:B----4-:R-:W-:-:S03]  /*120b0*/  IADD3 R24, P6, PT, R24, UR21, RZ ;  /* 0x0000001518187c10 */ /* 0x010fc6000ffde0ff */
[----:B------:R-:W-:Y:S01]  /*120c0*/  STL [R1+0x538], R25 ;  /* 0x0005381901007387 */ /* 0x000fe20000100800 */
[----:B------:R-:W-:-:S03]  /*120d0*/  IADD3 R23, P1, PT, R23, UR21, RZ ;  /* 0x0000001517177c10 */ /* 0x000fc6000ff3e0ff */
[----:B------:R-:W-:Y:S01]  /*120e0*/  STL [R1+0x534], R24 ;  /* 0x0005341801007387 */ /* 0x000fe20000100800 */
[----:B------:R-:W-:-:S03]  /*120f0*/  IADD3 R22, P2, PT, R22, UR21, RZ ;  /* 0x0000001516167c10 */ /* 0x000fc6000ff5e0ff */
[----:B------:R-:W-:Y:S01]  /*12100*/  STL [R1+0x530], R23 ;  /* 0x0005301701007387 */ /* 0x000fe20000100800 */
[----:B------:R-:W-:-:S03]  /*12110*/  IADD3.X R21, PT, PT, R21, UR54, RZ, P4, !PT ;  /* 0x0000003615157c10 */ /* 0x000fc6000a7fe4ff */
[----:B------:R-:W-:Y:S01]  /*12120*/  STL [R1+0x52c], R22 ;  /* 0x00052c1601007387 */ /* 0x000fe20000100800 */
[----:B------:R-:W-:-:S03]  /*12130*/  IADD3 R20, P4, PT, R20, UR21, RZ ;  /* 0x0000001514147c10 */ /* 0x000fc6000ff9e0ff */
[----:B------:R-:W2:Y:S01]  /*12140*/  LDL.LU R39, [R1+0x3fc] ;  /* 0x0003fc0001277983 */ /* 0x000ea20000300800 */
[----:B------:R-:W-:-:S03]  /*12150*/  IADD3.X R17, PT, PT, R17, UR54, RZ, P5, !PT ;  /* 0x0000003611117c10 */ /* 0x000fc6000affe4ff */
[----:B------:R-:W-:Y:S01]  /*12160*/  STL [R1+0x3f8], R21 ;  /* 0x0003f81501007387 */ /* 0x000fe20000100800 */
[----:B------:R-:W-:-:S03]  /*12170*/  IADD3 R18, P5, PT, R18, UR21, RZ ;  /* 0x0000001512127c10 */ /* 0x000fc6000ffbe0ff */
[----:B------:R0:W-:Y:S04]  /*12180*/  STL [R1+0x408], R17 ;  /* 0x0004081101007387 */ /* 0x0001e80000100800 */
[----:B------:R-:W-:Y:S01]  /*12190*/  STL [R1+0x528], R20 ;  /* 0x0005281401007387 */ /* 0x000fe20000100800 */
[----:B------:R-:W-:-:S03]  /*121a0*/  IADD3.X R16, PT, PT, R16, UR54, RZ, P6, !PT ;  /* 0x0000003610107c10 */ /* 0x000fc6000b7fe4ff */
[----:B0-----:R-:W3:Y:S04]  /*121b0*/  LDL.LU R17, [R1+0x50c] ;  /* 0x00050c0001117983 */ /* 0x001ee80000300800 */
[----:B------:R0:W-:Y:S01]  /*121c0*/  STL [R1+0x524], R18 ;  /* 0x0005241201007387 */ /* 0x0001e20000100800 */
[----:B------:R-:W-:-:S03]  /*121d0*/  IADD3 R15, P6, PT, R15, UR21, RZ ;  /* 0x000000150f0f7c10 */ /* 0x000fc6000ffde0ff */
[----:B0-----:R-:W4:Y:S04]  /*121e0*/  LDL.LU R18, [R1+0x3f4] ;  /* 0x0003f40001127983 */ /* 0x001f280000300800 */
[----:B------:R0:W-:Y:S04]  /*121f0*/  STL [R1+0x404], R16 ;  /* 0x0004041001007387 */ /* 0x0001e80000100800 */
[----:B0-----:R-:W4:Y:S04]  /*12200*/  LDL.LU R16, [R1+0x504] ;  /* 0x0005040001107983 */ /* 0x001f280000300800 */
[----:B------:R0:W-:Y:S04]  /*12210*/  STL [R1+0x51c], R15 ;  /* 0x00051c0f01007387 */ /* 0x0001e80000100800 */
[----:B0-----:R-:W4:Y:S01]  /*12220*/  LDL.LU R15, [R1+0x520] ;  /* 0x00052000010f7983 */ /* 0x001f220000300800 */
[----:B------:R-:W-:-:S02]  /*12230*/  IADD3.X R12, PT, PT, R12, UR54, RZ, P1, !PT ;  /* 0x000000360c0c7c10 */ /* 0x000fc40008ffe4ff */
[----:B------:R-:W-:-:S03]  /*12240*/  IADD3 R19, P1, PT, R19, UR21, RZ ;  /* 0x0000001513137c10 */ /* 0x000fc6000ff3e0ff */
[----:B------:R0:W-:Y:S04]  /*12250*/  STL [R1+0x400], R12 ;  /* 0x0004000c01007387 */ /* 0x0001e80000100800 */
[----:B0-----:R-:W4:Y:S04]  /*12260*/  LDL.LU R12, [R1+0x4fc] ;  /* 0x0004fc00010c7983 */ /* 0x001f280000300800 */
[----:B------:R-:W4:Y:S04]  /*12270*/  LDL.LU R38, [R1+0x518] ;  /* 0x0005180001267983 */ /* 0x000f280000300800 */
[----:B------:R-:W4:Y:S04]  /*12280*/  LDL.LU R37, [R1+0x4f4] ;  /* 0x0004f40001257983 */ /* 0x000f280000300800 */
[----:B------:R-:W4:Y:S04]  /*12290*/  LDL.LU R36, [R1+0x510] ;  /* 0x0005100001247983 */ /* 0x000f280000300800 */
[----:B------:R0:W-:Y:S04]  /*122a0*/  STL [R1+0x514], R19 ;  /* 0x0005141301007387 */ /* 0x0001e80000100800 */
        /* <DEDUP_REMOVED lines=16> */
[----:B0-----:R-:W4:Y:S01]  /*123b0*/  LDL.LU R19, [R1+0x4ac] ;  /* 0x0004ac0001137983 */ /* 0x001f220000300800 */
[----:B--2---:R-:W-:-:S02]  /*123c0*/  IADD3.X R39, PT, PT, R39, UR54, RZ, P2, !PT ;  /* 0x0000003627277c10 */ /* 0x004fc400097fe4ff */
[----:B---3--:R-:W-:-:S05]  /*123d0*/  IADD3 R17, P2, PT, R17, UR21, RZ ;  /* 0x0000001511117c10 */ /* 0x008fca000ff5e0ff */
[----:B------:R0:W-:Y:S01]  /*123e0*/  STL [R1+0x50c], R17 ;  /* 0x00050c1101007387 */ /* 0x0001e20000100800 */
[----:B----4-:R-:W-:-:S03]  /*123f0*/  IADD3.X R18, PT, PT, R18, UR54, RZ, P4, !PT ;  /* 0x0000003612127c10 */ /* 0x010fc6000a7fe4ff */
[----:B0-----:R-:W2:Y:S04]  /*12400*/  LDL.LU R17, [R1+0x4c8] ;  /* 0x0004c80001117983 */ /* 0x001ea80000300800 */
[----:B------:R-:W-:Y:S04]  /*12410*/  STL [R1+0x3fc], R39 ;  /* 0x0003fc2701007387 */ /* 0x000fe80000100800 */
[----:B------:R0:W-:Y:S01]  /*12420*/  STL [R1+0x3f4], R18 ;  /* 0x0003f41201007387 */ /* 0x0001e20000100800 */
[----:B------:R-:W-:-:S03]  /*12430*/  IADD3 R16, P4, PT, R16, UR21, RZ ;  /* 0x0000001510107c10 */ /* 0x000fc6000ff9e0ff */
[----:B0-----:R-:W3:Y:S04]  /*12440*/  LDL.LU R18, [R1+0x4a4] ;  /* 0x0004a40001127983 */ /* 0x001ee80000300800 */
[----:B------:R0:W-:Y:S01]  /*12450*/  STL [R1+0x504], R16 ;  /* 0x0005041001007387 */ /* 0x0001e20000100800 */
[----:B------:R-:W-:-:S03]  /*12460*/  IADD3.X R15, PT, PT, R15, UR54, RZ, P5, !PT ;  /* 0x000000360f0f7c10 */ /* 0x000fc6000affe4ff */
[----:B0-----:R-:W4:Y:S04]  /*12470*/  LDL.LU R16, [R1+0x4c0] ;  /* 0x0004c00001107983 */ /* 0x001f280000300800 */
[----:B------:R0:W-:Y:S04]  /*12480*/  STL [R1+0x520], R15 ;  /* 0x0005200f01007387 */ /* 0x0001e80000100800 */
[----:B0-----:R-:W4:Y:S01]  /*12490*/  LDL.LU R15, [R1+0x49c] ;  /* 0x00049c00010f7983 */ /* 0x001f220000300800 */
[----:B------:R-:W-:Y:S02]  /*124a0*/  IADD3 R12, P5, PT, R12, UR21, RZ ;  /* 0x000000150c0c7c10 */ /* 0x000fe4000ffbe0ff */
[----:B------:R-:W-:-:S02]  /*124b0*/  IADD3.X R38, PT, PT, R38, UR54, RZ, P6, !PT ;  /* 0x0000003626267c10 */ /* 0x000fc4000b7fe4ff */
[----:B------:R-:W-:Y:S01]  /*124c0*/  IADD3 R37, P6, PT, R37, UR21, RZ ;  /* 0x0000001525257c10 */ /* 0x000fe2000ffde0ff */
[----:B------:R0:W-:Y:S01]  /*124d0*/  STL [R1+0x4fc], R12 ;  /* 0x0004fc0c01007387 */ /* 0x0001e20000100800 */
[----:B------:R-:W-:-:S03]  /*124e0*/  IADD3.X R36, PT, PT, R36, UR54, RZ, P1, !PT ;  /* 0x0000003624247c10 */ /* 0x000fc60008ffe4ff */
[----:B0-----:R-:W4:Y:S01]  /*124f0*/  LDL.LU R12, [R1+0x4b8] ;  /* 0x0004b800010c7983 */ /* 0x001f220000300800 */
[----:B------:R-:W-:-:S03]  /*12500*/  IADD3 R35, P1, PT, R35, UR21, RZ ;  /* 0x0000001523237c10 */ /* 0x000fc6000ff3e0ff */
[----:B------:R-:W-:Y:S01]  /*12510*/  STL [R1+0x518], R38 ;  /* 0x0005182601007387 */ /* 0x000fe20000100800 */
[----:B------:R-:W-:-:S03]  /*12520*/  IADD3.X R34, PT, PT, R34, UR54, RZ, P2, !PT ;  /* 0x0000003622227c10 */ /* 0x000fc600097fe4ff */
[----:B------:R-:W-:Y:S01]  /*12530*/  STL [R1+0x4f4], R37 ;  /* 0x0004f42501007387 */ /* 0x000fe20000100800 */
        /* <DEDUP_REMOVED lines=29> */
[----:B------:R-:W-:Y:S04]  /*12710*/  STL [R1+0x4d8], R22 ;  /* 0x0004d81601007387 */ /* 0x000fe80000100800 */
[----:B------:R-:W4:Y:S04]  /*12720*/  LDL.LU R39, [R1+0x494] ;  /* 0x0004940001277983 */ /* 0x000f280000300800 */
[----:B------:R-:W-:Y:S04]  /*12730*/  STL [R1+0x4b4], R21 ;  /* 0x0004b41501007387 */ /* 0x000fe80000100800 */
[----:B------:R0:W-:Y:S04]  /*12740*/  STL [R1+0x4ac], R19 ;  /* 0x0004ac1301007387 */ /* 0x0001e80000100800 */
[----:B------:R-:W-:Y:S04]  /*12750*/  STL [R1+0x4d0], R20 ;  /* 0x0004d01401007387 */ /* 0x000fe80000100800 */
[----:B0-----:R-:W4:Y:S01]  /*12760*/  LDL.LU R19, [R1+0x4b0] ;  /* 0x0004b00001137983 */ /* 0x001f220000300800 */
[----:B--2---:R-:W-:-:S05]  /*12770*/  IADD3.X R17, PT, PT, R17, UR54, RZ, P6, !PT ;  /* 0x0000003611117c10 */ /* 0x004fca000b7fe4ff */
[----:B------:R0:W-:Y:S04]  /*12780*/  STL [R1+0x4c8], R17 ;  /* 0x0004c81101007387 */ /* 0x0001e80000100800 */
[----:B0-----:R-:W2:Y:S01]  /*12790*/  LDL.LU R17, [R1+0x48c] ;  /* 0x00048c0001117983 */ /* 0x001ea20000300800 */
[----:B---3--:R-:W-:-:S05]  /*127a0*/  IADD3 R18, P6, PT, R18, UR21, RZ ;  /* 0x0000001512127c10 */ /* 0x008fca000ffde0ff */
[----:B------:R0:W-:Y:S01]  /*127b0*/  STL [R1+0x4a4], R18 ;  /* 0x0004a41201007387 */ /* 0x0001e20000100800 */
[----:B----4-:R-:W-:-:S03]  /*127c0*/  IADD3.X R16, PT, PT, R16, UR54, RZ, P1, !PT ;  /* 0x0000003610107c10 */ /* 0x010fc60008ffe4ff */
[----:B0-----:R-:W3:Y:S04]  /*127d0*/  LDL.LU R18, [R1+0x4a8] ;  /* 0x0004a80001127983 */ /* 0x001ee80000300800 */
[----:B------:R0:W-:Y:S01]  /*127e0*/  STL [R1+0x4c0], R16 ;  /* 0x0004c01001007387 */ /* 0x0001e20000100800 */
[----:B------:R-:W-:-:S03]  /*127f0*/  IADD3 R15, P1, PT, R15, UR21, RZ ;  /* 0x000000150f0f7c10 */ /* 0x000fc6000ff3e0ff */
[----:B0-----:R-:W4:Y:S04]  /*12800*/  LDL.LU R16, [R1+0x484] ;  /* 0x0004840001107983 */ /* 0x001f280000300800 */
[----:B------:R0:W-:Y:S04]  /*12810*/  STL [R1+0x49c], R15 ;  /* 0x00049c0f01007387 */ /* 0x0001e80000100800 */
[----:B0-----:R-:W4:Y:S01]  /*12820*/  LDL.LU R15, [R1+0x4a0] ;  /* 0x0004a000010f7983 */ /* 0x001f220000300800 */
[----:B------:R-:W-:-:S03]  /*12830*/  IADD3.X R12, PT, PT, R12, UR54, RZ, P2, !PT ;  /* 0x000000360c0c7c10 */ /* 0x000fc600097fe4ff */
        /* <DEDUP_REMOVED lines=17> */
[----:B------:R-:W4:Y:S01]  /*12950*/  LDL.LU R22, [R1+0x43c] ;  /* 0x00043c0001167983 */ /* 0x000f220000300800 */
[----:B------:R-:W-:-:S03]  /*12960*/  IADD3 R39, P2, PT, R39, UR21, RZ ;  /* 0x0000001527277c10 */ /* 0x000fc6000ff5e0ff */
[----:B------:R-:W4:Y:S04]  /*12970*/  LDL.LU R21, [R1+0x458] ;  /* 0x0004580001157983 */ /* 0x000f280000300800 */
[----:B------:R-:W4:Y:S04]  /*12980*/  LDL.LU R20, [R1+0x434] ;  /* 0x0004340001147983 */ /* 0x000f280000300800 */
[----:B0-----:R-:W4:Y:S01]  /*12990*/  LDL.LU R12, [R1+0x450] ;  /* 0x00045000010c7983 */ /* 0x001f220000300800 */
[----:B------:R-:W-:-:S05]  /*129a0*/  IADD3.X R19, PT, PT, R19, UR54, RZ, P4, !PT ;  /* 0x0000003613137c10 */ /* 0x000fca000a7fe4ff */
[----:B------:R0:W-:Y:S04]  /*129b0*/  STL [R1+0x4b0], R19 ;  /* 0x0004b01301007387 */ /* 0x0001e80000100800 */
[----:B0-----:R-:W4:Y:S04]  /*129c0*/  LDL.LU R19, [R1+0x42c] ;  /* 0x00042c0001137983 */ /* 0x001f280000300800 */
[----:B------:R-:W-:Y:S01]  /*129d0*/  STL [R1+0x494], R39 ;  /* 0x0004942701007387 */ /* 0x000fe20000100800 */
[----:B--2---:R-:W-:-:S05]  /*129e0*/  IADD3 R17, P4, PT, R17, UR21, RZ ;  /* 0x0000001511117c10 */ /* 0x004fca000ff9e0ff */
[----:B------:R0:W-:Y:S04]  /*129f0*/  STL [R1+0x48c], R17 ;  /* 0x00048c1101007387 */ /* 0x0001e80000100800 */
[----:B0-----:R-:W2:Y:S01]  /*12a00*/  LDL.LU R17, [R1+0x448] ;  /* 0x0004480001117983 */ /* 0x001ea20000300800 */
[----:B---3--:R-:W-:-:S05]  /*12a10*/  IADD3.X R18, PT, PT, R18, UR54, RZ, P5, !PT ;  /* 0x0000003612127c10 */ /* 0x008fca000affe4ff */
[----:B------:R0:W-:Y:S01]  /*12a20*/  STL [R1+0x4a8], R18 ;  /* 0x0004a81201007387 */ /* 0x0001e20000100800 */
[----:B----4-:R-:W-:-:S03]  /*12a30*/  IADD3 R16, P5, PT, R16, UR21, RZ ;  /* 0x0000001510107c10 */ /* 0x010fc6000ffbe0ff */
        /* <DEDUP_REMOVED lines=8> */
[----:B------:R-:W-:Y:S02]  /*12ac0*/  IADD3 R36, P1, PT, R36, UR21, RZ ;  /* 0x0000001524247c10 */ /* 0x000fe4000ff3e0ff */
[----:B------:R-:W-:Y:S01]  /*12ad0*/  IADD3.X R35, PT, PT, R35, UR54, RZ, P2, !PT ;  /* 0x0000003623237c10 */ /* 0x000fe200097fe4ff */
        /* <DEDUP_REMOVED lines=32> */
[----:B------:R-:W-:Y:S04]  /*12ce0*/  STL [R1+0x43c], R22 ;  /* 0x00043c1601007387 */ /* 0x000fe80000100800 */
[----:B------:R-:W4:Y:S04]  /*12cf0*/  LDL.LU R39, [R1+0x438] ;  /* 0x0004380001277983 */ /* 0x000f280000300800 */
[----:B------:R-:W-:Y:S04]  /*12d00*/  STL [R1+0x458], R21 ;  /* 0x0004581501007387 */ /* 0x000fe80000100800 */
[----:B------:R0:W-:Y:S04]  /*12d10*/  STL [R1+0x450], R12 ;  /* 0x0004500c01007387 */ /* 0x0001e80000100800 */
[----:B------:R-:W-:Y:S01]  /*12d20*/  STL [R1+0x434], R20 ;  /* 0x0004341401007387 */ /* 0x000fe20000100800 */
[----:B------:R-:W-:-:S03]  /*12d30*/  IADD3 R19, P6, PT, R19, UR20, RZ ;  /* 0x0000001413137c10 */ /* 0x000fc6000ffde0ff */
[----:B0-----:R-:W4:Y:S04]  /*12d40*/  LDL.LU R12, [R1+0xb88] ;  /* 0x000b8800010c7983 */ /* 0x001f280000300800 */
[----:B------:R0:W-:Y:S04]  /*12d50*/  STL [R1+0x42c], R19 ;  /* 0x00042c1301007387 */ /* 0x0001e80000100800 */
        /* <DEDUP_REMOVED lines=32> */
[----:B------:R-:W-:-:S02]  /*12f60*/  IADD3.X R39, PT, PT, R39, UR23, RZ, P4, !PT ;  /* 0x0000001727277c10 */ /* 0x000fc4000a7fe4ff */
[----:B------:R-:W-:-:S05]  /*12f70*/  IADD3 R12, P4, PT, R12, UR20, RZ ;  /* 0x000000140c0c7c10 */ /* 0x000fca000ff9e0ff */
[----:B------:R0:W-:Y:S01]  /*12f80*/  STL [R1+0xb88], R12 ;  /* 0x000b880c01007387 */ /* 0x0001e20000100800 */
[----:B------:R-:W-:-:S03]  /*12f90*/  IADD3.X R19, PT, PT, R19, UR23, RZ, P5, !PT ;  /* 0x0000001713137c10 */ /* 0x000fc6000affe4ff */
[----:B0-----:R-:W4:Y:S04]  /*12fa0*/  LDL.LU R12, [R1+0xb40] ;  /* 0x000b4000010c7983 */ /* 0x001f280000300800 */
[----:B------:R-:W-:Y:S04]  /*12fb0*/  STL [R1+0x438], R39 ;  /* 0x0004382701007387 */ /* 0x000fe80000100800 */
[----:B------:R0:W-:Y:S04]  /*12fc0*/  STL [R1+0x430], R19 ;  /* 0x0004301301007387 */ /* 0x0001e80000100800 */
[----:B0-----:R-:W4:Y:S01]  /*12fd0*/  LDL.LU R19, [R1+0xb18] ;  /* 0x000b180001137983 */ /* 0x001f220000300800 */
[----:B--2---:R-:W-:-:S05]  /*12fe0*/  IADD3 R17, P5, PT, R17, UR20, RZ ;  /* 0x0000001411117c10 */ /* 0x004fca000ffbe0ff */
[----:B------:R0:W-:Y:S04]  /*12ff0*/  STL [R1+0xb80], R17 ;  /* 0x000b801101007387 */ /* 0x0001e80000100800 */
[----:B0-----:R-:W2:Y:S01]  /*13000*/  LDL.LU R17, [R1+0xb38] ;  /* 0x000b380001117983 */ /* 0x001ea20000300800 */
[----:B---3--:R-:W-:-:S05]  /*13010*/  IADD3.X R18, PT, PT, R18, UR23, RZ, P6, !PT ;  /* 0x0000001712127c10 */ /* 0x008fca000b7fe4ff */
[----:B------:R0:W-:Y:S01]  /*13020*/  STL [R1+0x428], R18 ;  /* 0x0004281201007387 */ /* 0x0001e20000100800 */
[----:B----4-:R-:W-:-:S03]  /*13030*/  IADD3 R16, P6, PT, R16, UR20, RZ ;  /* 0x0000001410107c10 */ /* 0x010fc6000ffde0ff */
[----:B0-----:R-:W3:Y:S01]  /*13040*/  LDL.LU R18, [R1+0xb10] ;  /* 0x000b100001127983 */ /* 0x001ee20000300800 */
[----:B------:R-:W-:-:S03]  /*13050*/  IADD3.X R38, PT, PT, R38, UR23, RZ, P1, !PT ;  /* 0x0000001726267c10 */ /* 0x000fc60008ffe4ff */
[----:B------:R0:W-:Y:S01]  /*13060*/  STL [R1+0xb78], R16 ;  /* 0x000b781001007387 */ /* 0x0001e20000100800 */
[----:B------:R-:W-:Y:S02]  /*13070*/  IADD3 R37, P1, PT, R37, UR20, RZ ;  /* 0x0000001425257c10 */ /* 0x000fe4000ff3e0ff */
[----:B------:R-:W-:Y:S01]  /*13080*/  IADD3.X R36, PT, PT, R36, UR23, RZ, P2, !PT ;  /* 0x0000001724247c10 */ /* 0x000fe200097fe4ff */
        /* <DEDUP_REMOVED lines=40> */
[----:B------:R-:W-:-:S05]  /*13310*/  IADD3.X R12, PT, PT, R12, UR23, RZ, P1, !PT ;  /* 0x000000170c0c7c10 */ /* 0x000fca0008ffe4ff */
[----:B------:R0:W-:Y:S04]  /*13320*/  STL [R1+0xb40], R12 ;  /* 0x000b400c01007387 */ /* 0x0001e80000100800 */
[----:B0-----:R-:W4:Y:S01]  /*13330*/  LDL.LU R12, [R1+0xb00] ;  /* 0x000b0000010c7983 */ /* 0x001f220000300800 */
[----:B------:R-:W-:-:S05]  /*13340*/  IADD3 R19, P1, PT, R19, UR20, RZ ;  /* 0x0000001413137c10 */ /* 0x000fca000ff3e0ff */
        /* <DEDUP_REMOVED lines=30> */
[----:B------:R-:W-:-:S05]  /*13530*/  IADD3.X R15, PT, PT, R15, UR23, RZ, P5, !PT ;  /* 0x000000170f0f7c10 */ /* 0x000fca000affe4ff */
[----:B------:R0:W-:Y:S04]  /*13540*/  STL [R1+0xb24], R15 ;  /* 0x000b240f01007387 */ /* 0x0001e80000100800 */
[----:B0-----:R-:W4:Y:S01]  /*13550*/  LDL.LU R15, [R1+0x584] ;  /* 0x00058400010f7983 */ /* 0x001f220000300800 */
[----:B------:R-:W-:Y:S02]  /*13560*/  IADD3 R39, P4, PT, R39, UR20, RZ ;  /* 0x0000001427277c10 */ /* 0x000fe4000ff9e0ff */
[----:B------:R-:W-:-:S03]  /*13570*/  IADD3 R12, P5, PT, R12, UR20, RZ ;  /* 0x000000140c0c7c10 */ /* 0x000fc6000ffbe0ff */
[----:B------:R-:W-:Y:S04]  /*13580*/  STL [R1+0xb08], R39 ;  /* 0x000b082701007387 */ /* 0x000fe80000100800 */
[----:B------:R0:W-:Y:S01]  /*13590*/  STL [R1+0xb00], R12 ;  /* 0x000b000c01007387 */ /* 0x0001e20000100800 */
[----:B------:R-:W-:-:S03]  /*135a0*/  IADD3.X R19, PT, PT, R19, UR23, RZ, P6, !PT ;  /* 0x0000001713137c10 */ /* 0x000fc6000b7fe4ff */
[----:B0-----:R-:W4:Y:S04]  /*135b0*/  LDL.LU R12, [R1+0x544] ;  /* 0x00054400010c7983 */ /* 0x001f280000300800 */
[----:B------:R0:W-:Y:S04]  /*135c0*/  STL [R1+0xb1c], R19 ;  /* 0x000b1c1301007387 */ /* 0x0001e80000100800 */
[----:B0-----:R-:W4:Y:S01]  /*135d0*/  LDL.LU R19, [R1+0x57c] ;  /* 0x00057c0001137983 */ /* 0x001f220000300800 */
[----:B--2---:R-:W-:-:S05]  /*135e0*/  IADD3 R17, P6, PT, R17, UR20, RZ ;  /* 0x0000001411117c10 */ /* 0x004fca000ffde0ff */
[----:B------:R0:W-:Y:S04]  /*135f0*/  STL [R1+0xaf8], R17 ;  /* 0x000af81101007387 */ /* 0x0001e80000100800 */
[----:B0-----:R-:W2:Y:S01]  /*13600*/  LDL.LU R17, [R1+0x53c] ;  /* 0x00053c0001117983 */ /* 0x001ea20000300800 */
[----:B---3--:R-:W-:Y:S02]  /*13610*/  IADD3.X R18, PT, PT, R18, UR23, RZ, P1, !PT ;  /* 0x0000001712127c10 */ /* 0x008fe40008ffe4ff */
[----:B----4-:R-:W-:-:S03]  /*13620*/  IADD3 R38, P1, PT, R38, UR20, RZ ;  /* 0x0000001426267c10 */ /* 0x010fc6000ff3e0ff */
[----:B------:R0:W-:Y:S01]  /*13630*/  STL [R1+0xb14], R18 ;  /* 0x000b141201007387 */ /* 0x0001e20000100800 */
[----:B------:R-:W-:Y:S02]  /*13640*/  IADD3.X R37, PT, PT, R37, UR23, RZ, P2, !PT ;  /* 0x0000001725257c10 */ /* 0x000fe400097fe4ff */
[----:B------:R-:W-:Y:S01]  /*13650*/  IADD3 R36, P2, PT, R36, UR20, RZ ;  /* 0x0000001424247c10 */ /* 0x000fe2000ff5e0ff */
[----:B0-----:R-:W3:Y:S01]  /*13660*/  LDL.LU R18, [R1+0x574] ;  /* 0x0005740001127983 */ /* 0x001ee20000300800 */
        /* <DEDUP_REMOVED lines=42> */
[----:B------:R-:W-:-:S05]  /*13910*/  IADD3.X R12, PT, PT, R12, UR23, RZ, P2, !PT ;  /* 0x000000170c0c7c10 */ /* 0x000fca00097fe4ff */
[----:B------:R0:W-:Y:S01]  /*13920*/  STL [R1+0x544], R12 ;  /* 0x0005440c01007387 */ /* 0x0001e20000100800 */
[----:B------:R-:W-:-:S03]  /*13930*/  IADD3 R19, P2, PT, R19, UR20, RZ ;  /* 0x0000001413137c10 */ /* 0x000fc6000ff5e0ff */
[----:B0-----:R-:W4:Y:S04]  /*13940*/  LDL.LU R12, [R1+0xac0] ;  /* 0x000ac000010c7983 */ /* 0x001f280000300800 */
[----:B------:R0:W-:Y:S04]  /*13950*/  STL [R1+0x57c], R19 ;  /* 0x00057c1301007387 */ /* 0x0001e80000100800 */
[----:B0-----:R-:W4:Y:S01]  /*13960*/  LDL.LU R19, [R1+0x580] ;  /* 0x0005800001137983 */ /* 0x001f220000300800 */
[----:B--2---:R-:W-:-:S05]  /*13970*/  IADD3.X R17, PT, PT, R17, UR23, RZ, P4, !PT ;  /* 0x0000001711117c10 */ /* 0x004fca000a7fe4ff */
[----:B------:R0:W-:Y:S04]  /*13980*/  STL [R1+0x53c], R17 ;  /* 0x00053c1101007387 */ /* 0x0001e80000100800 */
[----:B0-----:R-:W2:Y:S01]  /*13990*/  LDL.LU R17, [R1+0xab8] ;  /* 0x000ab80001117983 */ /* 0x001ea20000300800 */
[----:B---3--:R-:W-:-:S03]  /*139a0*/  IADD3 R18, P4, PT, R18, UR20, RZ ;  /* 0x0000001412127c10 */ /* 0x008fc6000ff9e0ff */
[----:B------:R-:W3:Y:S04]  /*139b0*/  LDL.LU R38, [R1+0x578] ;  /* 0x0005780001267983 */ /* 0x000ee80000300800 */
[----:B------:R-:W3:Y:S04]  /*139c0*/  LDL.LU R37, [R1+0xab0] ;  /* 0x000ab00001257983 */ /* 0x000ee80000300800 */
[----:B------:R-:W3:Y:S04]  /*139d0*/  LDL.LU R36, [R1+0x570] ;  /* 0x0005700001247983 */ /* 0x000ee80000300800 */
[----:B------:R0:W-:Y:S04]  /*139e0*/  STL [R1+0x574], R18 ;  /* 0x0005741201007387 */ /* 0x0001e80000100800 */
[----:B------:R-:W3:Y:S04]  /*139f0*/  LDL.LU R35, [R1+0xaa8] ;  /* 0x000aa80001237983 */ /* 0x000ee80000300800 */
        /* <DEDUP_REMOVED lines=13> */
[----:B------:R-:W3:Y:S01]  /*13ad0*/  LDL.LU R21, [R1+0xa70] ;  /* 0x000a700001157983 */ /* 0x000ee20000300800 */
[----:B----4-:R-:W-:-:S03]  /*13ae0*/  IADD3.X R39, PT, PT, R39, UR23, RZ, P5, !PT ;  /* 0x0000001727277c10 */ /* 0x010fc6000affe4ff */
[----:B------:R-:W4:Y:S04]  /*13af0*/  LDL.LU R20, [R1+0xa8c] ;  /* 0x000a8c0001147983 */ /* 0x000f280000300800 */
[----:B0-----:R-:W4:Y:S01]  /*13b00*/  LDL.LU R18, [R1+0xa68] ;  /* 0x000a680001127983 */ /* 0x001f220000300800 */
[----:B------:R-:W-:-:S05]  /*13b10*/  IADD3 R16, P5, PT, R16, UR20, RZ ;  /* 0x0000001410107c10 */ /* 0x000fca000ffbe0ff */
[----:B------:R0:W-:Y:S01]  /*13b20*/  STL [R1+0x56c], R16 ;  /* 0x00056c1001007387 */ /* 0x0001e20000100800 */
[----:B------:R-:W-:-:S03]  /*13b30*/  IADD3.X R15, PT, PT, R15, UR23, RZ, P6, !PT ;  /* 0x000000170f0f7c10 */ /* 0x000fc6000b7fe4ff */
[----:B0-----:R-:W4:Y:S04]  /*13b40*/  LDL.LU R16, [R1+0xa84] ;  /* 0x000a840001107983 */ /* 0x001f280000300800 */
[----:B------:R-:W-:Y:S04]  /*13b50*/  STL [R1+0x410], R39 ;  /* 0x0004102701007387 */ /* 0x000fe80000100800 */
[----:B------:R0:W-:Y:S04]  /*13b60*/  STL [R1+0x588], R15 ;  /* 0x0005880f01007387 */ /* 0x0001e80000100800 */
[----:B0-----:R-:W4:Y:S01]  /*13b70*/  LDL.LU R15, [R1+0xa60] ;  /* 0x000a6000010f7983 */ /* 0x001f220000300800 */
[----:B------:R-:W-:-:S05]  /*13b80*/  IADD3 R12, P6, PT, R12, UR20, RZ ;  /* 0x000000140c0c7c10 */ /* 0x000fca000ffde0ff */
[----:B------:R0:W-:Y:S01]  /*13b90*/  STL [R1+0xac0], R12 ;  /* 0x000ac00c01007387 */ /* 0x0001e20000100800 */
[----:B------:R-:W-:-:S03]  /*13ba0*/  IADD3.X R19, PT, PT, R19, UR23, RZ, P1, !PT ;  /* 0x0000001713137c10 */ /* 0x000fc60008ffe4ff */
[----:B0-----:R-:W4:Y:S04]  /*13bb0*/  LDL.LU R12, [R1+0xa7c] ;  /* 0x000a7c00010c7983 */ /* 0x001f280000300800 */
[----:B------:R0:W-:Y:S04]  /*13bc0*/  STL [R1+0x580], R19 ;  /* 0x0005801301007387 */ /* 0x0001e80000100800 */
[----:B0-----:R-:W4:Y:S01]  /*13bd0*/  LDL.LU R19, [R1+0xa58] ;  /* 0x000a580001137983 */ /* 0x001f220000300800 */
[----:B--2---:R-:W-:Y:S02]  /*13be0*/  IADD3 R17, P1, PT, R17, UR20, RZ ;  /* 0x0000001411117c10 */ /* 0x004fe4000ff3e0ff */
[----:B---3--:R-:W-:-:S03]  /*13bf0*/  IADD3.X R38, PT, PT, R38, UR23, RZ, P2, !PT ;  /* 0x0000001726267c10 */ /* 0x008fc600097fe4ff */
[----:B------:R0:W-:Y:S01]  /*13c00*/  STL [R1+0xab8], R17 ;  /* 0x000ab81101007387 */ /* 0x0001e20000100800 */
[----:B------:R-:W-:Y:S02]  /*13c10*/  IADD3 R37, P2, PT, R37, UR20, RZ ;  /* 0x0000001425257c10 */ /* 0x000fe4000ff5e0ff */
[----:B------:R-:W-:Y:S01]  /*13c20*/  IADD3.X R36, PT, PT, R36, UR23, RZ, P4, !PT ;  /* 0x0000001724247c10 */ /* 0x000fe2000a7fe4ff */
[----:B0-----:R-:W2:Y:S01]  /*13c30*/  LDL.LU R17, [R1+0xa74] ;  /* 0x000a740001117983 */ /* 0x001ea20000300800 */
        /* <DEDUP_REMOVED lines=30> */
[----:B----4-:R-:W-:-:S03]  /*13e20*/  IADD3.X R20, PT, PT, R20, UR23, RZ, P1, !PT ;  /* 0x0000001714147c10 */ /* 0x010fc60008ffe4ff */
[----:B------:R-:W-:Y:S01]  /*13e30*/  STL [R1+0xa78], R23 ;  /* 0x000a781701007387 */ /* 0x000fe20000100800 */
[----:B------:R-:W-:-:S03]  /*13e40*/  IADD3 R18, P1, PT, R18, UR20, RZ ;  /* 0x0000001412127c10 */ /* 0x000fc6000ff3e0ff */
[----:B------:R-:W-:Y:S04]  /*13e50*/  STL [R1+0xa94], R22 ;  /* 0x000a941601007387 */ /* 0x000fe80000100800 */
[----:B------:R-:W3:Y:S04]  /*13e60*/  LDL.LU R39, [R1+0xa50] ;  /* 0x000a500001277983 */ /* 0x000ee80000300800 */
        /* <DEDUP_REMOVED lines=10> */
[----:B------:R-:W-:-:S05]  /*13f10*/  IADD3.X R12, PT, PT, R12, UR23, RZ, P4, !PT ;  /* 0x000000170c0c7c10 */ /* 0x000fca000a7fe4ff */
[----:B------:R0:W-:Y:S01]  /*13f20*/  STL [R1+0xa7c], R12 ;  /* 0x000a7c0c01007387 */ /* 0x0001e20000100800 */
[----:B------:R-:W-:-:S03]  /*13f30*/  IADD3 R19, P4, PT, R19, UR20, RZ ;  /* 0x0000001413137c10 */ /* 0x000fc6000ff9e0ff */
[----:B0-----:R-:W4:Y:S04]  /*13f40*/  LDL.LU R12, [R1+0xa40] ;  /* 0x000a4000010c7983 */ /* 0x001f280000300800 */
[----:B------:R0:W-:Y:S04]  /*13f50*/  STL [R1+0xa58], R19 ;  /* 0x000a581301007387 */ /* 0x0001e80000100800 */
[----:B0-----:R-:W4:Y:S04]  /*13f60*/  LDL.LU R19, [R1+0xa5c] ;  /* 0x000a5c0001137983 */ /* 0x001f280000300800 */
[----:B------:R-:W4:Y:S04]  /*13f70*/  LDL.LU R38, [R1+0xa38] ;  /* 0x000a380001267983 */ /* 0x000f280000300800 */
[----:B------:R-:W4:Y:S04]  /*13f80*/  LDL.LU R37, [R1+0xa54] ;  /* 0x000a540001257983 */ /* 0x000f280000300800 */
[----:B------:R-:W4:Y:S01]  /*13f90*/  LDL.LU R36, [R1+0xa30] ;  /* 0x000a300001247983 */ /* 0x000f220000300800 */
[----:B--2---:R-:W-:-:S05]  /*13fa0*/  IADD3.X R17, PT, PT, R17, UR23, RZ, P5, !PT ;  /* 0x0000001711117c10 */ /* 0x004fca000affe4ff */
[----:B------:R0:W-:Y:S04]  /*13fb0*/  STL [R1+0xa74], R17 ;  /* 0x000a741101007387 */ /* 0x0001e80000100800 */
[----:B------:R-:W2:Y:S04]  /*13fc0*/  LDL.LU R35, [R1+0xa4c] ;  /* 0x000a4c0001237983 */ /* 0x000ea80000300800 */
        /* <DEDUP_REMOVED lines=15> */
[----:B0-----:R-:W2:Y:S01]  /*140c0*/  LDL.LU R17, [R1+0xa0c] ;  /* 0x000a0c0001117983 */ /* 0x001ea20000300800 */
[----:B---3--:R-:W-:-:S02]  /*140d0*/  IADD3 R39, P5, PT, R39, UR20, RZ ;  /* 0x0000001427277c10 */ /* 0x008fc4000ffbe0ff */
[----:B----4-:R-:W-:-:S05]  /*140e0*/  IADD3.X R18, PT, PT, R18, UR23, RZ, P6, !PT ;  /* 0x0000001712127c10 */ /* 0x010fca000b7fe4ff */
[----:B------:R0:W-:Y:S04]  /*140f0*/  STL [R1+0xa6c], R18 ;  /* 0x000a6c1201007387 */ /* 0x0001e80000100800 */
[----:B0-----:R-:W3:Y:S01]  /*14100*/  LDL.LU R18, [R1+0x54c] ;  /* 0x00054c0001127983 */ /* 0x001ee20000300800 */
[----:B------:R-:W-:-:S03]  /*14110*/  IADD3 R16, P6, PT, R16, UR20, RZ ;  /* 0x0000001410107c10 */ /* 0x000fc6000ffde0ff */
[----:B------:R-:W-:Y:S04]  /*14120*/  STL [R1+0xa50], R39 ;  /* 0x000a502701007387 */ /* 0x000fe80000100800 */
[----:B------:R0:W-:Y:S04]  /*14130*/  STL [R1+0xa48], R16 ;  /* 0x000a481001007387 */ /* 0x0001e80000100800 */
[----:B0-----:R-:W4:Y:S01]  /*14140*/  LDL.LU R16, [R1+0xa04] ;  /* 0x000a040001107983 */ /* 0x001f220000300800 */
[----:B------:R-:W-:-:S05]  /*14150*/  IADD3.X R15, PT, PT, R15, UR23, RZ, P1, !PT ;  /* 0x000000170f0f7c10 */ /* 0x000fca0008ffe4ff */
[----:B------:R0:W-:Y:S04]  /*14160*/  STL [R1+0xa64], R15 ;  /* 0x000a640f01007387 */ /* 0x0001e80000100800 */
[----:B0-----:R-:W4:Y:S01]  /*14170*/  LDL.LU R15, [R1+0x664] ;  /* 0x00066400010f7983 */ /* 0x001f220000300800 */
[----:B------:R-:W-:-:S05]  /*14180*/  IADD3 R12, P1, PT, R12, UR20, RZ ;  /* 0x000000140c0c7c10 */ /* 0x000fca000ff3e0ff */
[----:B------:R0:W-:Y:S01]  /*14190*/  STL [R1+0xa40], R12 ;  /* 0x000a400c01007387 */ /* 0x0001e20000100800 */
[----:B------:R-:W-:-:S03]  /*141a0*/  IADD3.X R19, PT, PT, R19, UR23, RZ, P2, !PT ;  /* 0x0000001713137c10 */ /* 0x000fc600097fe4ff */
[----:B0-----:R-:W4:Y:S01]  /*141b0*/  LDL.LU R12, [R1+0x560] ;  /* 0x00056000010c7983 */ /* 0x001f220000300800 */
[----:B------:R-:W-:-:S03]  /*141c0*/  IADD3 R38, P2, PT, R38, UR20, RZ ;  /* 0x0000001426267c10 */ /* 0x000fc6000ff5e0ff */
[----:B------:R0:W-:Y:S01]  /*141d0*/  STL [R1+0xa5c], R19 ;  /* 0x000a5c1301007387 */ /* 0x0001e20000100800 */
[----:B------:R-:W-:Y:S02]  /*141e0*/  IADD3.X R37, PT, PT, R37, UR23, RZ, P4, !PT ;  /* 0x0000001725257c10 */ /* 0x000fe4000a7fe4ff */
[----:B------:R-:W-:Y:S01]  /*141f0*/  IADD3 R36, P4, PT, R36, UR20, RZ ;  /* 0x0000001424247c10 */ /* 0x000fe2000ff9e0ff */
[----:B0-----:R-:W4:Y:S04]  /*14200*/  LDL.LU R19, [R1+0x65c] ;  /* 0x00065c0001137983 */ /* 0x001f280000300800 */
[----:B------:R-:W-:Y:S04]  /*14210*/  STL [R1+0xa38], R38 ;  /* 0x000a382601007387 */ /* 0x000fe80000100800 */
[----:B------:R-:W-:Y:S04]  /*14220*/  STL [R1+0xa54], R37 ;  /* 0x000a542501007387 */ /* 0x000fe80000100800 */
[----:B------:R-:W-:Y:S01]  /*14230*/  STL [R1+0xa30], R36 ;  /* 0x000a302401007387 */ /* 0x000fe20000100800 */
[----:B--2---:R-:W-:-:S02]  /*14240*/  IADD3.X R35, PT, PT, R35, UR23, RZ, P5, !PT ;  /* 0x0000001723237c10 */ /* 0x004fc4000affe4ff */
        /* <DEDUP_REMOVED lines=31> */
[----:B------:R-:W-:Y:S04]  /*14440*/  STL [R1+0xa14], R21 ;  /* 0x000a141501007387 */ /* 0x000fe80000100800 */
[----:B------:R0:W-:Y:S04]  /*14450*/  STL [R1+0xa0c], R17 ;  /* 0x000a0c1101007387 */ /* 0x0001e80000100800 */
[----:B------:R-:W-:Y:S04]  /*14460*/  STL [R1+0x554], R20 ;  /* 0x0005541401007387 */ /* 0x000fe80000100800 */
[----:B0-----:R-:W2:Y:S01]  /*14470*/  LDL.LU R17, [R1+0x654] ;  /* 0x0006540001117983 */ /* 0x001ea20000300800 */
[----:B---3--:R-:W-:-:S05]  /*14480*/  IADD3 R18, P2, PT, R18, UR20, RZ ;  /* 0x0000001412127c10 */ /* 0x008fca000ff5e0ff */
[----:B------:R0:W-:Y:S04]  /*14490*/  STL [R1+0x54c], R18 ;  /* 0x00054c1201007387 */ /* 0x0001e80000100800 */
[----:B0-----:R-:W3:Y:S01]  /*144a0*/  LDL.LU R18, [R1+0x550] ;  /* 0x0005500001127983 */ /* 0x001ee20000300800 */
[----:B----4-:R-:W-:-:S05]  /*144b0*/  IADD3.X R16, PT, PT, R16, UR23, RZ, P4, !PT ;  /* 0x0000001710107c10 */ /* 0x010fca000a7fe4ff */
        /* <DEDUP_REMOVED lines=31> */
[----:B------:R-:W-:-:S05]  /*146b0*/  IADD3 R17, P6, PT, R17, UR20, RZ ;  /* 0x0000001411117c10 */ /* 0x000fca000ffde0ff */
[----:B------:R0:W-:Y:S04]  /*146c0*/  STL [R1+0x654], R17 ;  /* 0x0006541101007387 */ /* 0x0001e80000100800 */
[----:B0-----:R-:W2:Y:S04]  /*146d0*/  LDL.LU R17, [R1+0x9cc] ;  /* 0x0009cc0001117983 */ /* 0x001ea80000300800 */
[----:B------:R-:W-:Y:S01]  /*146e0*/  STL [R1+0x558], R39 ;  /* 0x0005582701007387 */ /* 0x000fe20000100800 */
[----:B---3--:R-:W-:-:S05]  /*146f0*/  IADD3.X R18, PT, PT, R18, UR23, RZ, P1, !PT ;  /* 0x0000001712127c10 */ /* 0x008fca0008ffe4ff */
[----:B------:R0:W-:Y:S04]  /*14700*/  STL [R1+0x550], R18 ;  /* 0x0005501201007387 */ /* 0x0001e80000100800 */
[----:B0-----:R-:W3:Y:S01]  /*14710*/  LDL.LU R18, [R1+0x9a8] ;  /* 0x0009a80001127983 */ /* 0x001ee20000300800 */
[----:B----4-:R-:W-:-:S05]  /*14720*/  IADD3 R16, P1, PT, R16, UR20, RZ ;  /* 0x0000001410107c10 */ /* 0x010fca000ff3e0ff */
[----:B------:R0:W-:Y:S04]  /*14730*/  STL [R1+0x64c], R16 ;  /* 0x00064c1001007387 */ /* 0x0001e80000100800 */
[----:B0-----:R-:W4:Y:S01]  /*14740*/  LDL.LU R16, [R1+0x9c4] ;  /* 0x0009c40001107983 */ /* 0x001f220000300800 */
[----:B------:R-:W-:-:S05]  /*14750*/  IADD3.X R15, PT, PT, R15, UR23, RZ, P2, !PT ;  /* 0x000000170f0f7c10 */ /* 0x000fca00097fe4ff */
[----:B------:R0:W-:Y:S04]  /*14760*/  STL [R1+0x3f0], R15 ;  /* 0x0003f00f01007387 */ /* 0x0001e80000100800 */
[----:B0-----:R-:W4:Y:S01]  /*14770*/  LDL.LU R15, [R1+0x9a0] ;  /* 0x0009a000010f7983 */ /* 0x001f220000300800 */
[----:B------:R-:W-:Y:S02]  /*14780*/  IADD3 R12, P2, PT, R12, UR20, RZ ;  /* 0x000000140c0c7c10 */ /* 0x000fe4000ff5e0ff */
        /* <DEDUP_REMOVED lines=96> */
[----:B------:R-:W-:Y:S02]  /*14d90*/  IADD3.X R37, PT, PT, R37, UR23, RZ, P5, !PT ;  /* 0x0000001725257c10 */ /* 0x000fe4000affe4ff */
        /* <DEDUP_REMOVED lines=52> */
[----:B------:R-:W-:-:S03]  /*150e0*/  IADD3 R15, P6, PT, R15, UR20, RZ ;  /* 0x000000140f0f7c10 */ /* 0x000fc6000ffde0ff */
        /* <DEDUP_REMOVED lines=33> */
[----:B------:R0:W-:Y:S04]  /*15300*/  STL [R1+0x630], R18 ;  /* 0x0006301201007387 */ /* 0x0001e80000100800 */
[----:B0-----:R-:W3:Y:S01]  /*15310*/  LDL.LU R18, [R1+0x8fc] ;  /* 0x0008fc0001127983 */ /* 0x001ee20000300800 */
[----:B----4-:R-:W-:Y:S02]  /*15320*/  IADD3 R16, P4, PT, R16, UR20, RZ ;  /* 0x0000001410107c10 */ /* 0x010fe4000ff9e0ff */
        /* <DEDUP_REMOVED lines=56> */
[----:B----4-:R-:W-:-:S03]  /*156b0*/  IADD3.X R16, PT, PT, R16, UR23, RZ, P1, !PT ;  /* 0x0000001710107c10 */ /* 0x010fc60008ffe4ff */
        /* <DEDUP_REMOVED lines=27> */
[----:B------:R0:W-:Y:S04]  /*15870*/  STL [R1+0x8ec], R12 ;  /* 0x0008ec0c01007387 */ /* 0x0001e80000100800 */
[----:B0-----:R-:W4:Y:S01]  /*15880*/  LDL.LU R12, [R1+0xba4] ;  /* 0x000ba400010c7983 */ /* 0x001f220000300800 */
[----:B------:R-:W-:-:S05]  /*15890*/  IADD3.X R19, PT, PT, R19, UR23, RZ, P4, !PT ;  /* 0x0000001713137c10 */ /* 0x000fca000a7fe4ff */
        /* <DEDUP_REMOVED lines=48> */
[----:B------:R-:W-:Y:S04]  /*15ba0*/  STL [R1+0x604], R20 ;  /* 0x0006041401007387 */ /* 0x000fe80000100800 */
[----:B0-----:R-:W4:Y:S01]  /*15bb0*/  LDL.LU R16, [R1+0x5e4] ;  /* 0x0005e40001107983 */ /* 0x001f220000300800 */
[----:B------:R-:W-:-:S05]  /*15bc0*/  IADD3 R15, P5, PT, R15, UR20, RZ ;  /* 0x000000140f0f7c10 */ /* 0x000fca000ffbe0ff */
[----:B------:R0:W-:Y:S04]  /*15bd0*/  STL [R1+0x5fc], R15 ;  /* 0x0005fc0f01007387 */ /* 0x0001e80000100800 */
        /* <DEDUP_REMOVED lines=9> */
[----:B0-----:R-:W2:Y:S04]  /*15c70*/  LDL.LU R17, [R1+0x5d4] ;  /* 0x0005d40001117983 */ /* 0x001ea80000300800 */
[----:B------:R-:W2:Y:S04]  /*15c80*/  LDL.LU R38, [R1+0x5f0] ;  /* 0x0005f00001267983 */ /* 0x000ea80000300800 */
[----:B------:R-:W2:Y:S04]  /*15c90*/  LDL.LU R37, [R1+0x5cc] ;  /* 0x0005cc0001257983 */ /* 0x000ea80000300800 */
[----:B------:R-:W2:Y:S01]  /*15ca0*/  LDL.LU R36, [R1+0x5e8] ;  /* 0x0005e80001247983 */ /* 0x000ea20000300800 */
[----:B---3--:R-:W-:-:S05]  /*15cb0*/  IADD3 R18, P1, PT, R18, UR20, RZ ;  /* 0x0000001412127c10 */ /* 0x008fca000ff3e0ff */
        /* <DEDUP_REMOVED lines=17> */
[----:B0-----:R-:W3:Y:S01]  /*15dd0*/  LDL.LU R18, [R1+0x868] ;  /* 0x0008680001127983 */ /* 0x001ee20000300800 */
[----:B----4-:R-:W-:-:S02]  /*15de0*/  IADD3.X R39, PT, PT, R39, UR23, RZ, P2, !PT ;  /* 0x0000001727277c10 */ /* 0x010fc400097fe4ff */
[----:B------:R-:W-:-:S05]  /*15df0*/  IADD3 R16, P2, PT, R16, UR20, RZ ;  /* 0x0000001410107c10 */ /* 0x000fca000ff5e0ff */
[----:B------:R0:W-:Y:S04]  /*15e00*/  STL [R1+0x5e4], R16 ;  /* 0x0005e41001007387 */ /* 0x0001e80000100800 */
[----:B0-----:R-:W4:Y:S01]  /*15e10*/  LDL.LU R16, [R1+0x884] ;  /* 0x0008840001107983 */ /* 0x001f220000300800 */
[----:B------:R-:W-:-:S03]  /*15e20*/  IADD3.X R15, PT, PT, R15, UR23, RZ, P4, !PT ;  /* 0x000000170f0f7c10 */ /* 0x000fc6000a7fe4ff */
[----:B------:R-:W-:Y:S04]  /*15e30*/  STL [R1+0x8ac], R39 ;  /* 0x0008ac2701007387 */ /* 0x000fe80000100800 */
[----:B------:R0:W-:Y:S04]  /*15e40*/  STL [R1+0x600], R15 ;  /* 0x0006000f01007387 */ /* 0x0001e80000100800 */
[----:B0-----:R-:W4:Y:S01]  /*15e50*/  LDL.LU R15, [R1+0x860] ;  /* 0x00086000010f7983 */ /* 0x001f220000300800 */
[----:B------:R-:W-:-:S05]  /*15e60*/  IADD3 R12, P4, PT, R12, UR20, RZ ;  /* 0x000000140c0c7c10 */ /* 0x000fca000ff9e0ff */
[----:B------:R0:W-:Y:S04]  /*15e70*/  STL [R1+0x5dc], R12 ;  /* 0x0005dc0c01007387 */ /* 0x0001e80000100800 */
[----:B0-----:R-:W4:Y:S01]  /*15e80*/  LDL.LU R12, [R1+0x87c] ;  /* 0x00087c00010c7983 */ /* 0x001f220000300800 */
[----:B------:R-:W-:-:S05]  /*15e90*/  IADD3.X R19, PT, PT, R19, UR23, RZ, P5, !PT ;  /* 0x0000001713137c10 */ /* 0x000fca000affe4ff */
[----:B------:R0:W-:Y:S04]  /*15ea0*/  STL [R1+0x5f8], R19 ;  /* 0x0005f81301007387 */ /* 0x0001e80000100800 */
[----:B0-----:R-:W4:Y:S01]  /*15eb0*/  LDL.LU R19, [R1+0x858] ;  /* 0x0008580001137983 */ /* 0x001f220000300800 */
[----:B--2---:R-:W-:Y:S02]  /*15ec0*/  IADD3 R17, P5, PT, R17, UR20, RZ ;  /* 0x0000001411117c10 */ /* 0x004fe4000ffbe0ff */
[----:B------:R-:W-:-:S03]  /*15ed0*/  IADD3.X R38, PT, PT, R38, UR23, RZ, P6, !PT ;  /* 0x0000001726267c10 */ /* 0x000fc6000b7fe4ff */
[----:B------:R0:W-:Y:S01]  /*15ee0*/  STL [R1+0x5d4], R17 ;  /* 0x0005d41101007387 */ /* 0x0001e20000100800 */
[----:B------:R-:W-:Y:S02]  /*15ef0*/  IADD3 R37, P6, PT, R37, UR20, RZ ;  /* 0x0000001425257c10 */ /* 0x000fe4000ffde0ff */
[----:B------:R-:W-:Y:S01]  /*15f00*/  IADD3.X R36, PT, PT, R36, UR23, RZ, P1, !PT ;  /* 0x0000001724247c10 */ /* 0x000fe20008ffe4ff */
[----:B0-----:R-:W2:Y:S04]  /*15f10*/  LDL.LU R17, [R1+0x874] ;  /* 0x0008740001117983 */ /* 0x001ea80000300800 */
[----:B------:R-:W-:Y:S04]  /*15f20*/  STL [R1+0x5f0], R38 ;  /* 0x0005f02601007387 */ /* 0x000fe80000100800 */
[----:B------:R-:W-:Y:S01]  /*15f30*/  STL [R1+0x5cc], R37 ;  /* 0x0005cc2501007387 */ /* 0x000fe20000100800 */
[----:B---3--:R-:W-:-:S03]  /*15f40*/  IADD3 R35, P1, PT, R35, UR20, RZ ;  /* 0x0000001423237c10 */ /* 0x008fc6000ff3e0ff */
        /* <DEDUP_REMOVED lines=30> */
[----:B------:R-:W3:Y:S01]  /*16130*/  LDL.LU R39, [R1+0x850] ;  /* 0x0008500001277983 */ /* 0x000ee20000300800 */
[----:B------:R-:W-:-:S03]  /*16140*/  IADD3 R18, P5, PT, R18, UR20, RZ ;  /* 0x0000001412127c10 */ /* 0x000fc6000ffbe0ff */
[----:B------:R-:W-:Y:S04]  /*16150*/  STL [R1+0x870], R21 ;  /* 0x0008701501007387 */ /* 0x000fe80000100800 */
[----:B------:R0:W-:Y:S04]  /*16160*/  STL [R1+0x868], R18 ;  /* 0x0008681201007387 */ /* 0x0001e80000100800 */
[----:B------:R-:W-:Y:S04]  /*16170*/  STL [R1+0x88c], R20 ;  /* 0x00088c1401007387 */ /* 0x000fe80000100800 */
        /* <DEDUP_REMOVED lines=36> */
[----:B------:R-:W-:-:S05]  /*163c0*/  IADD3.X R18, PT, PT, R18, UR23, RZ, P4, !PT ;  /* 0x0000001712127c10 */ /* 0x000fca000a7fe4ff */
[----:B------:R0:W-:Y:S04]  /*163d0*/  STL [R1+0x86c], R18 ;  /* 0x00086c1201007387 */ /* 0x0001e80000100800 */
[----:B0-----:R-:W3:Y:S04]  /*163e0*/  LDL.LU R18, [R1+0x5c4] ;  /* 0x0005c40001127983 */ /* 0x001ee80000300800 */
[----:B------:R-:W-:Y:S01]  /*163f0*/  STL [R1+0x850], R39 ;  /* 0x0008502701007387 */ /* 0x000fe20000100800 */
[----:B----4-:R-:W-:-:S05]  /*16400*/  IADD3 R16, P4, PT, R16, UR20, RZ ;  /* 0x0000001410107c10 */ /* 0x010fca000ff9e0ff */
        /* <DEDUP_REMOVED lines=8> */
[----:B------:R-:W-:Y:S02]  /*16490*/  IADD3.X R19, PT, PT, R19, UR23, RZ, P6, !PT ;  /* 0x0000001713137c10 */ /* 0x000fe4000b7fe4ff */
        /* <DEDUP_REMOVED lines=148> */
[----:B0-----:R-:W4:Y:S04]  /*16de0*/  LDL.LU R15, [R1+0x7a0] ;  /* 0x0007a000010f7983 */ /* 0x001f280000300800 */
[----:B------:R-:W4:Y:S01]  /*16df0*/  LDL.LU R38, [R1+0x77c] ;  /* 0x00077c0001267983 */ /* 0x000f220000300800 */
[----:B------:R-:W-:-:S03]  /*16e00*/  IADD3.X R12, PT, PT, R12, UR23, RZ, P4, !PT ;  /* 0x000000170c0c7c10 */ /* 0x000fc6000a7fe4ff */
        /* <DEDUP_REMOVED lines=115> */
[----:B------:R0:W-:Y:S04]  /*17540*/  STL [R1+0x714], R12 ;  /* 0x0007140c01007387 */ /* 0x0001e80000100800 */
[----:B0-----:R-:W4:Y:S01]  /*17550*/  LDL.LU R12, [R1+0x6d0] ;  /* 0x0006d000010c7983 */ /* 0x001f220000300800 */
[----:B------:R-:W-:-:S03]  /*17560*/  IADD3.X R19, PT, PT, R19, UR23, RZ, P6, !PT ;  /* 0x0000001713137c10 */ /* 0x000fc6000b7fe4ff */
        /* <DEDUP_REMOVED lines=65> */
[----:B0-----:R-:W3:Y:S04]  /*17980*/  LDL.LU R18, [R1+0x6a8] ;  /* 0x0006a80001127983 */ /* 0x001ee80000300800 */
[----:B------:R-:W3:Y:S04]  /*17990*/  LDL.LU R38, [R1+0x684] ;  /* 0x0006840001267983 */ /* 0x000ee80000300800 */
[----:B------:R-:W3:Y:S04]  /*179a0*/  LDL.LU R37, [R1+0x6a0] ;  /* 0x0006a00001257983 */ /* 0x000ee80000300800 */
[----:B------:R-:W3:Y:S01]  /*179b0*/  LDL.LU R36, [R1+0x67c] ;  /* 0x00067c0001247983 */ /* 0x000ee20000300800 */
[----:B----4-:R-:W-:-:S05]  /*179c0*/  IADD3.X R16, PT, PT, R16, UR23, RZ, P5, !PT ;  /* 0x0000001710107c10 */ /* 0x010fca000affe4ff */
        /* <DEDUP_REMOVED lines=33> */
[----:B------:R-:W-:-:S03]  /*17be0*/  IADD3 R38, P2, PT, R38, UR20, RZ ;  /* 0x0000001426267c10 */ /* 0x000fc6000ff5e0ff */
[----:B------:R0:W-:Y:S01]  /*17bf0*/  STL [R1+0x6a8], R18 ;  /* 0x0006a81201007387 */ /* 0x0001e20000100800 */
[----:B------:R-:W-:Y:S02]  /*17c00*/  IADD3.X R37, PT, PT, R37, UR23, RZ, P4, !PT ;  /* 0x0000001725257c10 */ /* 0x000fe4000a7fe4ff */
[----:B------:R-:W-:Y:S01]  /*17c10*/  IADD3 R36, P4, PT, R36, UR20, RZ ;  /* 0x0000001424247c10 */ /* 0x000fe2000ff9e0ff */
[----:B0-----:R-:W3:Y:S04]  /*17c20*/  LDL.LU R18, [R1+0x3a8] ;  /* 0x0003a80001127983 */ /* 0x001ee80000300800 */
[----:B------:R-:W-:Y:S04]  /*17c30*/  STL [R1+0x684], R38 ;  /* 0x0006842601007387 */ /* 0x000fe80000100800 */
[----:B------:R-:W-:Y:S01]  /*17c40*/  STL [R1+0x6a0], R37 ;  /* 0x0006a02501007387 */ /* 0x000fe20000100800 */
[----:B----4-:R-:W-:-:S03]  /*17c50*/  IADD3.X R35, PT, PT, R35, UR23, RZ, P5, !PT ;  /* 0x0000001723237c10 */ /* 0x010fc6000affe4ff */
        /* <DEDUP_REMOVED lines=30> */
[----:B------:R-:W4:Y:S01]  /*17e40*/  LDL.LU R39, [R1+0x3c4] ;  /* 0x0003c40001277983 */ /* 0x000f220000300800 */
[----:B------:R-:W-:-:S03]  /*17e50*/  IADD3.X R16, PT, PT, R16, UR23, RZ, P2, !PT ;  /* 0x0000001710107c10 */ /* 0x000fc600097fe4ff */
        /* <DEDUP_REMOVED lines=41> */
[----:B0-----:R-:W4:Y:S04]  /*180f0*/  LDL.LU R16, [R1+0x35c] ;  /* 0x00035c0001107983 */ /* 0x001f280000300800 */
[----:B------:R-:W-:Y:S01]  /*18100*/  STL [R1+0x3c4], R39 ;  /* 0x0003c42701007387 */ /* 0x000fe20000100800 */
[----:B------:R-:W-:-:S05]  /*18110*/  IADD3.X R15, PT, PT, R15, UR23, RZ, P1, !PT ;  /* 0x000000170f0f7c10 */ /* 0x000fca0008ffe4ff */
        /* <DEDUP_REMOVED lines=65> */
[----:B------:R-:W-:Y:S04]  /*18530*/  STL [R1+0x330], R19 ;  /* 0x0003301301007387 */ /* 0x000fe80000100800 */
        /* <DEDUP_REMOVED lines=17> */
[----:B0-----:R-:W2:Y:S04]  /*18650*/  LDL R17, [R1+0xbc8] ;  /* 0x000bc80001117983 */ /* 0x001ea80000100800 */
[----:B------:R-:W2:Y:S04]  /*18660*/  LDL.LU R21, [R1+0x2e4] ;  /* 0x0002e40001157983 */ /* 0x000ea80000300800 */
[----:B------:R-:W2:Y:S04]  /*18670*/  LDL.LU R20, [R1+0x2c8] ;  /* 0x0002c80001147983 */ /* 0x000ea80000300800 */
[----:B------:R-:W2:Y:S01]  /*18680*/  LDL.LU R19, [R1+0x2dc] ;  /* 0x0002dc0001137983 */ /* 0x000ea20000300800 */
        /* <DEDUP_REMOVED lines=14> */
[----:B------:R-:W1:Y:S01]  /*18770*/  SYNCS.PHASECHK.TRANS64.TRYWAIT P4, [UR11], R13 ;  /* 0x0000000dff0075a7 */ /* 0x000e62000808110b */
[----:B------:R-:W-:Y:S02]  /*18780*/  IADD3.X R37, PT, PT, R37, UR23, RZ, P5, !PT ;  /* 0x0000001725257c10 */ /* 0x000fe4000affe4ff */
[----:B------:R0:W-:Y:S01]  /*18790*/  STL [R1+0x334], R38 ;  /* 0x0003342601007387 */ /* 0x0001e20000100800 */
[----:B------:R-:W-:-:S03]  /*187a0*/  IADD3 R36, P5, PT, R36, UR20, RZ ;  /* 0x0000001424247c10 */ /* 0x000fc6000ffbe0ff */
[----:B------:R1:W-:Y:S01]  /*187b0*/  STL [R1+0x32c], R37 ;  /* 0x00032c2501007387 */ /* 0x0003e20000100800 */
[----:B------:R-:W-:-:S03]  /*187c0*/  IADD3.X R35, PT, PT, R35, UR23, RZ, P6, !PT ;  /* 0x0000001723237c10 */ /* 0x000fc6000b7fe4ff */
[----:B------:R1:W-:Y:S01]  /*187d0*/  STL [R1+0x310], R36 ;  /* 0x0003102401007387 */ /* 0x0003e20000100800 */
[----:B0-----:R-:W0:Y:S03]  /*187e0*/  LDC R12, c[0x0][0x3a0] ;  /* 0x0000e800ff0c7b82 */ /* 0x001e260000000800 */
[----:B------:R0:W-:Y:S01]  /*187f0*/  STL [R1+0x324], R35 ;  /* 0x0003242301007387 */ /* 0x0001e20000100800 */
[----:B------:R-:W-:Y:S02]  /*18800*/  PRMT R14, RZ, 0x7610, R14 ;  /* 0x00007610ff0e7816 */ /* 0x000fe4000000000e */
[----:B--2---:R-:W-:Y:S02]  /*18810*/  IADD3 R34, P6, PT, R34, UR20, RZ ;  /* 0x0000001422227c10 */ /* 0x004fe4000ffde0ff */
[----:B------:R-:W-:-:S03]  /*18820*/  IADD3.X R33, PT, PT, R33, UR23, RZ, P1, !PT ;  /* 0x0000001721217c10 */ /* 0x000fc60008ffe4ff */
[----:B------:R2:W-:Y:S01]  /*18830*/  STL [R1+0x308], R34 ;  /* 0x0003082201007387 */ /* 0x0005e20000100800 */
[----:B------:R-:W-:-:S03]  /*18840*/  IADD3 R32, P1, PT, R32, UR20, RZ ;  /* 0x0000001420207c10 */ /* 0x000fc6000ff3e0ff */
[----:B------:R2:W-:Y:S01]  /*18850*/  STL [R1+0x31c], R33 ;  /* 0x00031c2101007387 */ /* 0x0005e20000100800 */
        /* <DEDUP_REMOVED lines=20> */
[----:B------:R-:W-:-:S03]  /*189a0*/  VIADD R17, R17, 0x1 ;  /* 0x0000000111117836 */ /* 0x000fc60000000000 */
[----:B------:R2:W-:Y:S01]  /*189b0*/  STL [R1+0x2d0], R22 ;  /* 0x0002d01601007387 */ /* 0x0005e20000100800 */
[----:B------:R-:W-:-:S03]  /*189c0*/  IADD3.X R21, PT, PT, R21, UR23, RZ, P5, !PT ;  /* 0x0000001715157c10 */ /* 0x000fc6000affe4ff */
[----:B------:R2:W-:Y:S01]  /*189d0*/  STL [R1+0xbcc], R17 ;  /* 0x000bcc1101007387 */ /* 0x0005e20000100800 */
[----:B------:R-:W-:-:S03]  /*189e0*/  IADD3 R20, P5, PT, R20, UR20, RZ ;  /* 0x0000001414147c10 */ /* 0x000fc6000ffbe0ff */
[----:B------:R2:W-:Y:S01]  /*189f0*/  STL [R1+0x2e4], R21 ;  /* 0x0002e41501007387 */ /* 0x0005e20000100800 */
[----:B------:R-:W-:-:S03]  /*18a00*/  IADD3.X R19, PT, PT, R19, UR23, RZ, P6, !PT ;  /* 0x0000001713137c10 */ /* 0x000fc6000b7fe4ff */
[----:B------:R2:W-:Y:S04]  /*18a10*/  STL [R1+0x2c8], R20 ;  /* 0x0002c81401007387 */ /* 0x0005e80000100800 */
[----:B------:R2:W-:Y:S01]  /*18a20*/  STL [R1+0x2dc], R19 ;  /* 0x0002dc1301007387 */ /* 0x0005e20000100800 */
[----:B-----5:R-:W-:Y:S01]  /*18a30*/  IADD3 R7, P6, PT, R7, UR20, RZ ;  /* 0x0000001407077c10 */ /* 0x020fe2000ffde0ff */
[----:B0-----:R-:W-:-:S03]  /*18a40*/  IMAD R12, R17, -0x40, R12 ;  /* 0xffffffc0110c7824 */ /* 0x001fc600078e020c */
[----:B------:R-:W-:Y:S02]  /*18a50*/  IADD3.X R8, PT, PT, R8, UR23, RZ, P6, !PT ;  /* 0x0000001708087c10 */ /* 0x000fe4000b7fe4ff */
[----:B------:R-:W-:Y:S02]  /*18a60*/  IADD3 R0, P6, PT, R0, UR20, RZ ;  /* 0x0000001400007c10 */ /* 0x000fe4000ffde0ff */
[----:B---3--:R-:W-:-:S05]  /*18a70*/  IADD3.X R18, PT, PT, R18, UR23, RZ, P1, !PT ;  /* 0x0000001712127c10 */ /* 0x008fca0008ffe4ff */
[----:B------:R2:W-:Y:S01]  /*18a80*/  STL [R1+0x2d4], R18 ;  /* 0x0002d41201007387 */ /* 0x0005e20000100800 */
[----:B------:R-:W-:Y:S02]  /*18a90*/  IADD3 R5, P1, PT, R5, UR20, RZ ;  /* 0x0000001405057c10 */ /* 0x000fe4000ff3e0ff */
[----:B------:R-:W-:Y:S02]  /*18aa0*/  IADD3.X R2, PT, PT, R2, UR23, RZ, P6, !PT ;  /* 0x0000001702027c10 */ /* 0x000fe4000b7fe4ff */
[----:B------:R-:W-:Y:S02]  /*18ab0*/  IADD3.X R6, PT, PT, R6, UR23, RZ, P1, !PT ;  /* 0x0000001706067c10 */ /* 0x000fe40008ffe4ff */
[----:B----4-:R-:W-:-:S05]  /*18ac0*/  IADD3.X R16, PT, PT, R16, UR23, RZ, P2, !PT ;  /* 0x0000001710107c10 */ /* 0x010fca00097fe4ff */
[----:B------:R2:W-:Y:S01]  /*18ad0*/  STL [R1+0x2cc], R16 ;  /* 0x0002cc1001007387 */ /* 0x0005e20000100800 */
[----:B------:R-:W-:-:S04]  /*18ae0*/  IADD3 R3, P2, PT, R3, UR20, RZ ;  /* 0x0000001403037c10 */ /* 0x000fc8000ff5e0ff */
[----:B------:R-:W-:Y:S02]  /*18af0*/  IADD3.X R4, PT, PT, R4, UR23, RZ, P2, !PT ;  /* 0x0000001704047c10 */ /* 0x000fe400097fe4ff */
[----:B------:R-:W-:-:S05]  /*18b00*/  IADD3.X R15, PT, PT, R15, UR23, RZ, P5, !PT ;  /* 0x000000170f0f7c10 */ /* 0x000fca000affe4ff */
[----:B------:R2:W-:Y:S04]  /*18b10*/  STL [R1+0x2c4], R15 ;  /* 0x0002c40f01007387 */ /* 0x0005e80000100800 */
[----:B------:R2:W-:Y:S01]  /*18b20*/  STL.S16 [R1+0x2a0], R14 ;  /* 0x0002a00e01007387 */ /* 0x0005e20000100600 */
[----:B------:R-:W-:Y:S01]  /*18b30*/  ISETP.GT.AND P5, PT, R12, RZ, PT ;  /* 0x000000ff0c00720c */ /* 0x000fe20003fa4270 */
[----:B-1----:R-:W-:-:S12]  /*18b40*/  @!P4 BRA `(.L_x_8) ;  /* 0x0000014c0008c947 */ /* 0x002fd80003800000 */
.L_x_16:
[----:B------:R0:W-:Y:S04]  /*18b50*/  STL [R1+0xe60], R6 ;  /* 0x000e600601007387 */ /* 0x0001e80000100800 */
[----:B0-----:R-:W3:Y:S01]  /*18b60*/  LDL R6, [R1+0x2a0] ;  /* 0x0002a00001067983 */ /* 0x001ee20000100800 */
[----:B--2---:R-:W-:Y:S01]  /*18b70*/  @P5 IMAD.MOV.U32 R14, RZ, RZ, R0 ;  /* 0x000000ffff0e5224 */ /* 0x004fe200078e0000 */
[----:B------:R-:W-:Y:S01]  /*18b80*/  ISETP.GT.AND P1, PT, R12, 0x1, PT ;  /* 0x000000010c00780c */ /* 0x000fe20003f24270 */
[----:B------:R-:W-:Y:S01]  /*18b90*/  @P5 IMAD.MOV.U32 R15, RZ, RZ, R2 ;  /* 0x000000ffff0f5224 */ /* 0x000fe200078e0002 */
[----:B------:R0:W-:Y:S04]  /*18ba0*/  STL [R1+0xe5c], R7 ;  /* 0x000e5c0701007387 */ /* 0x0001e80000100800 */
[----:B------:R-:W-:Y:S04]  /*18bb0*/  STL [R1+0xe58], R8 ;  /* 0x000e580801007387 */ /* 0x000fe80000100800 */
[----:B------:R-:W-:Y:S01]  /*18bc0*/  STL [R1+0xdc4], R46 ;  /* 0x000dc42e01007387 */ /* 0x000fe20000100800 */
[----:B0-----:R-:W-:-:S03]  /*18bd0*/  PRMT R7, RZ, 0x7610, R7 ;  /* 0x00007610ff077816 */ /* 0x001fc60000000007 */
        /* <DEDUP_REMOVED lines=71> */
[----:B---3--:R-:W2:Y:S04]  /*19050*/  @P5 LDG.E.U8 R6, desc[UR24][R14.64] ;  /* 0x000000180e065981 */ /* 0x008ea8000c1e1100 */
        /* <DEDUP_REMOVED lines=48> */
[----:B--2---:R0:W-:Y:S04]  /*19360*/  @P5 STL [R1+0x2a0], R6 ;  /* 0x0002a00601005387 */ /* 0x0041e80000100800 */
[----:B0-----:R-:W2:Y:S01]  /*19370*/  LDL.LU R6, [R1+0xe60] ;  /* 0x000e600001067983 */ /* 0x001ea20000300800 */
[----:B------:R-:W-:-:S02]  /*19380*/  @P5 IMAD.MOV.U32 R14, RZ, RZ, R3 ;  /* 0x000000ffff0e5224 */ /* 0x000fc400078e0003 */
[----:B------:R-:W-:Y:S01]  /*19390*/  @P5 IMAD.MOV.U32 R15, RZ, RZ, R4 ;  /* 0x000000ffff0f5224 */ /* 0x000fe200078e0004 */
[----:B------:R-:W-:-:S04]  /*193a0*/  PRMT R8, RZ, 0x7610, R8 ;  /* 0x00007610ff087816 */ /* 0x000fc80000000008 */
[----:B------:R0:W3:Y:S02]  /*193b0*/  @P5 LDG.E.U8 R7, desc[UR24][R14.64] ;  /* 0x000000180e075981 */ /* 0x0000e4000c1e1100 */
[----:B0-----:R-:W-:Y:S02]  /*193c0*/  @P5 IMAD.MOV.U32 R14, RZ, RZ, R5 ;  /* 0x000000ffff0e5224 */ /* 0x001fe400078e0005 */
[----:B--2---:R-:W-:-:S05]  /*193d0*/  @P5 IMAD.MOV.U32 R15, RZ, RZ, R6 ;  /* 0x000000ffff0f5224 */ /* 0x004fca00078e0006 */
[----:B------:R-:W2:Y:S04]  /*193e0*/  @P5 LDG.E.U8 R8, desc[UR24][R14.64] ;  /* 0x000000180e085981 */ /* 0x000ea8000c1e1100 */
[----:B------:R-:W-:Y:S04]  /*193f0*/  STL [R1+0xbe4], R3 ;  /* 0x000be40301007387 */ /* 0x000fe80000100800 */
[----:B------:R-:W-:Y:S04]  /*19400*/  STL [R1+0xbe0], R4 ;  /* 0x000be00401007387 */ /* 0x000fe80000100800 */
[----:B---3--:R0:W-:Y:S04]  /*19410*/  STL [R1+0x29c], R7 ;  /* 0x00029c0701007387 */ /* 0x0081e80000100800 */
[----:B0-----:R-:W3:Y:S04]  /*19420*/  LDL.LU R7, [R1+0xe5c] ;  /* 0x000e5c0001077983 */ /* 0x001ee80000300800 */
[----:B------:R-:W-:Y:S04]  /*19430*/  STL [R1+0xbec], R5 ;  /* 0x000bec0501007387 */ /* 0x000fe80000100800 */
[----:B------:R-:W-:Y:S04]  /*19440*/  STL [R1+0xbe8], R6 ;  /* 0x000be80601007387 */ /* 0x000fe80000100800 */
[----:B--2---:R0:W-:Y:S04]  /*19450*/  STL [R1+0x298], R8 ;  /* 0x0002980801007387 */ /* 0x0041e80000100800 */
[----:B0-----:R-:W2:Y:S01]  /*19460*/  LDL.LU R8, [R1+0xe58] ;  /* 0x000e580001087983 */ /* 0x001ea20000300800 */
[----:B------:R-:W-:Y:S01]  /*19470*/  PRMT R46, RZ, 0x7610, R46 ;  /* 0x00007610ff2e7816 */ /* 0x000fe2000000002e */
[----:B---3--:R-:W-:-:S02]  /*19480*/  @P5 IMAD.MOV.U32 R14, RZ, RZ, R7 ;  /* 0x000000ffff0e5224 */ /* 0x008fc400078e0007 */
[----:B--2---:R-:W-:-:S05]  /*19490*/  @P5 IMAD.MOV.U32 R15, RZ, RZ, R8 ;  /* 0x000000ffff0f5224 */ /* 0x004fca00078e0008 */
[----:B------:R-:W2:Y:S04]  /*194a0*/  @P5 LDG.E.U8 R46, desc[UR24][R14.64] ;  /* 0x000000180e2e5981 */ /* 0x000ea8000c1e1100 */
[----:B------:R-:W-:Y:S04]  /*194b0*/  STL [R1+0xbf4], R7 ;  /* 0x000bf40701007387 */ /* 0x000fe80000100800 */
[----:B------:R-:W-:Y:S04]  /*194c0*/  STL [R1+0xbf0], R8 ;  /* 0x000bf00801007387 */ /* 0x000fe80000100800 */
[----:B--2---:R0:W-:Y:S04]  /*194d0*/  STL [R1+0x294], R46 ;  /* 0x0002942e01007387 */ /* 0x0041e80000100800 */
[----:B0-----:R-:W2:Y:S04]  /*194e0*/  LDL.LU R46, [R1+0xe54] ;  /* 0x000e5400012e7983 */ /* 0x001ea80000300800 */
[----:B------:R-:W3:Y:S04]  /*194f0*/  LDL R14, [R1+0x2c4] ;  /* 0x0002c400010e7983 */ /* 0x000ee80000100800 */
[----:B------:R-:W3:Y:S01]  /*19500*/  LDL R15, [R1+0x2c8] ;  /* 0x0002c800010f7983 */ /* 0x000ee20000100800 */
[----:B------:R-:W-:-:S02]  /*19510*/  PRMT R47, RZ, 0x7610, R47 ;  /* 0x00007610ff2f7816 */ /* 0x000fc4000000002f */
[----:B---3--:R-:W-:-:S04]  /*19520*/  @P1 LOP3.LUT R15, R15, R14, RZ, 0x3c, !PT ;  /* 0x0000000e0f0f1212 */ /* 0x008fc800078e3cff */
[----:B------:R-:W-:-:S04]  /*19530*/  @P1 LOP3.LUT R14, R15, R14, RZ, 0x3c, !PT ;  /* 0x0000000e0f0e1212 */ /* 0x000fc800078e3cff */
[----:B------:R-:W-:-:S05]  /*19540*/  @P1 LOP3.LUT R15, R15, R14, RZ, 0x3c, !PT ;  /* 0x0000000e0f0f1212 */ /* 0x000fca00078e3cff */
[----:B------:R-:W3:Y:S04]  /*19550*/  @P1 LDG.E.U8 R47, desc[UR24][R14.64] ;  /* 0x000000180e2f1981 */ /* 0x000ee8000c1e1100 */
[----:B---3--:R0:W-:Y:S04]  /*19560*/  STL [R1+0x290], R47 ;  /* 0x0002902f01007387 */ /* 0x0081e80000100800 */
[----:B0-----:R-:W3:Y:S04]  /*19570*/  LDL.LU R47, [R1+0xe50] ;  /* 0x000e5000012f7983 */ /* 0x001ee80000300800 */
[----:B------:R-:W4:Y:S04]  /*19580*/  LDL R14, [R1+0x2cc] ;  /* 0x0002cc00010e7983 */ /* 0x000f280000100800 */
[----:B------:R-:W4:Y:S01]  /*19590*/  LDL R15, [R1+0x2d0] ;  /* 0x0002d000010f7983 */ /* 0x000f220000100800 */
[----:B--2---:R-:W-:-:S02]  /*195a0*/  PRMT R46, RZ, 0x7610, R46 ;  /* 0x00007610ff2e7816 */ /* 0x004fc4000000002e */
[----:B----4-:R-:W-:-:S04]  /*195b0*/  @P1 LOP3.LUT R15, R15, R14, RZ, 0x3c, !PT ;  /* 0x0000000e0f0f1212 */ /* 0x010fc800078e3cff */
[----:B------:R-:W-:-:S04]  /*195c0*/  @P1 LOP3.LUT R14, R15, R14, RZ, 0x3c, !PT ;  /* 0x0000000e0f0e1212 */ /* 0x000fc800078e3cff */
[----:B------:R-:W-:-:S05]  /*195d0*/  @P1 LOP3.LUT R15, R15, R14, RZ, 0x3c, !PT ;  /* 0x0000000e0f0f1212 */ /* 0x000fca00078e3cff */
[----:B------:R-:W2:Y:S04]  /*195e0*/  @P1 LDG.E.U8 R46, desc[UR24][R14.64] ;  /* 0x000000180e2e1981 */ /* 0x000ea8000c1e1100 */
[----:B--2---:R0:W-:Y:S04]  /*195f0*/  STL [R1+0x288], R46 ;  /* 0x0002882e01007387 */ /* 0x0041e80000100800 */
[----:B0-----:R-:W2:Y:S04]  /*19600*/  LDL.LU R46, [R1+0xe4c] ;  /* 0x000e4c00012e7983 */ /* 0x001ea80000300800 */
[----:B------:R-:W4:Y:S04]  /*19610*/  LDL R14, [R1+0x2d4] ;  /* 0x0002d400010e7983 */ /* 0x000f280000100800 */
[----:B------:R-:W4:Y:S01]  /*19620*/  LDL R15, [R1+0x2d8] ;  /* 0x0002d800010f7983 */ /* 0x000f220000100800 */
[----:B---3--:R-:W-:-:S02]  /*19630*/  PRMT R47, RZ, 0x7610, R47 ;  /* 0x00007610ff2f7816 */ /* 0x008fc4000000002f */
[----:B----4-:R-:W-:-:S04]  /*19640*/  @P1 LOP3.LUT R15, R15, R14, RZ, 0x3c, !PT ;  /* 0x0000000e0f0f1212 */ /* 0x010fc800078e3cff */
        /* <DEDUP_REMOVED lines=11> */
[----:B------:R-:W2:Y:S01]  /*19700*/  @P1 LDG.E.U8 R46, desc[UR24][R14.64] ;  /* 0x000000180e2e1981 */ /* 0x000ea2000c1e1100 */
[----:B------:R-:W-:-:S03]  /*19710*/  ISETP.GT.AND P2, PT, R12, 0x2, PT ;  /* 0x000000020c00780c */ /* 0x000fc60003f44270 */
        /* <DEDUP_REMOVED lines=309> */
[----:B------:R-:W-:-:S02]  /*1aa70*/  PRMT R45, RZ, 0x7610, R45 ;  /* 0x00007610ff2d7816 */ /* 0x000fc4000000002d */
[----:B----4-:R-:W-:-:S04]  /*1aa80*/  @P2 LOP3.LUT R15, R15, R14, RZ, 0x3c, !PT ;  /* 0x0000000e0f0f2212 */ /* 0x010fc800078e3cff */
[----:B------:R-:W-:-:S04]  /*1aa90*/  @P2 LOP3.LUT R14, R15, R14, RZ, 0x3c, !PT ;  /* 0x0000000e0f0e2212 */ /* 0x000fc800078e3cff */
[----:B------:R-:W-:-:S05]  /*1aaa0*/  @P2 LOP3.LUT R15, R15, R14, RZ, 0x3c, !PT ;  /* 0x0000000e0f0f2212 */ /* 0x000fca00078e3cff */
[----:B------:R-:W4:Y:S04]  /*1aab0*/  @P2 LDG.E.U8 R45, desc[UR24][R14.64] ;  /* 0x000000180e2d2981 */ /* 0x000f28000c1e1100 */
[----:B----4-:R0:W-:Y:S04]  /*1aac0*/  STL [R1+0x1d8], R45 ;  /* 0x0001d82d01007387 */ /* 0x0101e80000100800 */
[----:B0-----:R-:W4:Y:S04]  /*1aad0*/  LDL.LU R45, [R1+0xdbc] ;  /* 0x000dbc00012d7983 */ /* 0x001f280000300800 */
[----:B------:R-:W2:Y:S04]  /*1aae0*/  LDL R14, [R1+0x678] ;  /* 0x00067800010e7983 */ /* 0x000ea80000100800 */
[----:B------:R-:W2:Y:S01]  /*1aaf0*/  LDL R15, [R1+0x67c] ;  /* 0x00067c00010f7983 */ /* 0x000ea20000100800 */
[----:B------:R-:W-:-:S02]  /*1ab00*/  PRMT R44, RZ, 0x7610, R44 ;  /* 0x00007610ff2c7816 */ /* 0x000fc4000000002c */
[----:B--2---:R-:W-:-:S04]  /*1ab10*/  @P2 LOP3.LUT R15, R15, R14, RZ, 0x3c, !PT ;  /* 0x0000000e0f0f2212 */ /* 0x004fc800078e3cff */
[----:B------:R-:W-:-:S04]  /*1ab20*/  @P2 LOP3.LUT R14, R15, R14, RZ, 0x3c, !PT ;  /* 0x0000000e0f0e2212 */ /* 0x000fc800078e3cff */
[----:B------:R-:W-:-:S05]  /*1ab30*/  @P2 LOP3.LUT R15, R15, R14, RZ, 0x3c, !PT ;  /* 0x0000000e0f0f2212 */ /* 0x000fca00078e3cff */
[----:B------:R-:W2:Y:S04]  /*1ab40*/  @P2 LDG.E.U8 R44, desc[UR24][R14.64] ;  /* 0x000000180e2c2981 */ /* 0x000ea8000c1e1100 */
[----:B--2---:R0:W-:Y:S04]  /*1ab50*/  STL [R1+0x1d0], R44 ;  /* 0x0001d02c01007387 */ /* 0x0041e80000100800 */
[----:B0-----:R-:W2:Y:S04]  /*1ab60*/  LDL.LU R44, [R1+0xdb8] ;  /* 0x000db800012c7983 */ /* 0x001ea80000300800 */
[----:B------:R-:W2:Y:S04]  /*1ab70*/  LDL R14, [R1+0x680] ;  /* 0x00068000010e7983 */ /* 0x000ea80000100800 */
[----:B------:R-:W2:Y:S01]  /*1ab80*/  LDL R15, [R1+0x684] ;  /* 0x00068400010f7983 */ /* 0x000ea20000100800 */
[----:B------:R-:W-:-:S02]  /*1ab90*/  PRMT R43, RZ, 0x7610, R43 ;  /* 0x00007610ff2b7816 */ /* 0x000fc4000000002b */
[----:B--2---:R-:W-:-:S04]  /*1aba0*/  @P2 LOP3.LUT R15, R15, R14, RZ, 0x3c, !PT ;  /* 0x0000000e0f0f2212 */ /* 0x004fc800078e3cff */
[----:B------:R-:W-:-:S04]  /*1abb0*/  @P2 LOP3.LUT R14, R15, R14, RZ, 0x3c, !PT ;  /* 0x0000000e0f0e2212 */ /* 0x000fc800078e3cff */
[----:B------:R-:W-:-:S05]  /*1abc0*/  @P2 LOP3.LUT R15, R15, R14, RZ, 0x3c, !PT ;  /* 0x0000000e0f0f2212 */ /* 0x000fca00078e3cff */
[----:B------:R-:W2:Y:S01]  /*1abd0*/  @P2 LDG.E.U8 R43, desc[UR24][R14.64] ;  /* 0x000000180e2b2981 */ /* 0x000ea2000c1e1100 */
[----:B------:R-:W-:-:S03]  /*1abe0*/  ISETP.GT.AND P1, PT, R12, 0xb, PT ;  /* 0x0000000b0c00780c */ /* 0x000fc60003f24270 */
        /* <DEDUP_REMOVED lines=627> */
[----:B------:R0:W2:Y:S04]  /*1d320*/  @P1 LDG.E.U8 R46, desc[UR24][R14.64] ;  /* 0x000000180e2e1981 */ /* 0x0000a8000c1e1100 */
[----:B------:R-:W0:Y:S04]  /*1d330*/  LDL R14, [R1+0x86c] ;  /* 0x00086c00010e7983 */ /* 0x000e280000100800 */
[----:B------:R-:W0:Y:S01]  /*1d340*/  LDL R15, [R1+0x870] ;  /* 0x00087000010f7983 */ /* 0x000e220000100800 */
[----:B------:R-:W-:Y:S02]  /*1d350*/  ISETP.GT.AND P2, PT, R12, 0x1c, PT ;  /* 0x0000001c0c00780c */ /* 0x000fe40003f44270 */
[----:B------:R-:W-:-:S11]  /*1d360*/  PRMT R75, RZ, 0x7610, R75 ;  /* 0x00007610ff4b7816 */ /* 0x000fd6000000004b */
[----:B0-----:R-:W-:-:S04]  /*1d370*/  @P2 LOP3.LUT R15, R15, R14, RZ, 0x3c, !PT ;  /* 0x0000000e0f0f2212 */ /* 0x001fc800078e3cff */
[----:B------:R-:W-:-:S04]  /*1d380*/  @P2 LOP3.LUT R14, R15, R14, RZ, 0x3c, !PT ;  /* 0x0000000e0f0e2212 */ /* 0x000fc800078e3cff */
[----:B------:R-:W-:-:S05]  /*1d390*/  @P2 LOP3.LUT R15, R15, R14, RZ, 0x3c, !PT ;  /* 0x0000000e0f0f2212 */ /* 0x000fca00078e3cff */
[----:B------:R-:W3:Y:S04]  /*1d3a0*/  @P2 LDG.E.U8 R75, desc[UR24][R14.64] ;  /* 0x000000180e4b2981 */ /* 0x000ee8000c1e1100 */
[----:B--2---:R0:W-:Y:S04]  /*1d3b0*/  STL [R1+0xc4], R46 ;  /* 0x0000c42e01007387 */ /* 0x0041e80000100800 */
[----:B0-----:R-:W2:Y:S04]  /*1d3c0*/  LDL R46, [R1+0x898] ;  /* 0x00089800012e7983 */ /* 0x001ea80000100800 */
[----:B---3--:R0:W-:Y:S04]  /*1d3d0*/  STL [R1+0xc0], R75 ;  /* 0x0000c04b01007387 */ /* 0x0081e80000100800 */
[----:B0-----:R-:W3:Y:S04]  /*1d3e0*/  LDL.LU R75, [R1+0xca4] ;  /* 0x000ca400014b7983 */ /* 0x001ee80000300800 */
        /* <DEDUP_REMOVED lines=35> */
[----:B------:R-:W-:-:S03]  /*1d620*/  PRMT R85, RZ, 0x7610, R85 ;  /* 0x00007610ff557816 */ /* 0x000fc60000000055 */
[----:B--2---:R0:W-:Y:S04]  /*1d630*/  STL [R1+0xb0], R83 ;  /* 0x0000b05301007387 */ /* 0x0041e80000100800 */
[----:B0-----:R-:W2:Y:S04]  /*1d640*/  LDL.LU R83, [R1+0xc94] ;  /* 0x000c940001537983 */ /* 0x001ea80000300800 */
[----:B------:R-:W2:Y:S01]  /*1d650*/  LDL R15, [R1+0x894] ;  /* 0x00089400010f7983 */ /* 0x000ea20000100800 */
[----:B------:R-:W-:-:S03]  /*1d660*/  @P1 IMAD.MOV.U32 R14, RZ, RZ, R46 ;  /* 0x000000ffff0e1224 */ /* 0x000fc600078e002e */
[----:B------:R-:W3:Y:S04]  /*1d670*/  LDL R46, [R1+0x5dc] ;  /* 0x0005dc00012e7983 */ /* 0x000ee80000100800 */
[----:B--2---:R-:W2:Y:S04]  /*1d680*/  @P1 LDG.E.U8 R85, desc[UR24][R14.64] ;  /* 0x000000180e551981 */ /* 0x004ea8000c1e1100 */
        /* <DEDUP_REMOVED lines=30> */
[----:B------:R-:W-:Y:S02]  /*1d870*/  PRMT R91, RZ, 0x7610, R91 ;  /* 0x00007610ff5b7816 */ /* 0x000fe4000000005b */
        /* <DEDUP_REMOVED lines=8> */
[----:B------:R-:W2:Y:S01]  /*1d900*/  LDL R15, [R1+0x5d8] ;  /* 0x0005d800010f7983 */ /* 0x000ea20000100800 */
[----:B------:R-:W-:Y:S01]  /*1d910*/  PRMT R93, RZ, 0x7610, R93 ;  /* 0x00007610ff5d7816 */ /* 0x000fe2000000005d */
[----:B------:R-:W-:-:S02]  /*1d920*/  @P2 IMAD.MOV.U32 R14, RZ, RZ, R46 ;  /* 0x000000ffff0e2224 */ /* 0x000fc400078e002e */
[----:B------:R-:W3:Y:S04]  /*1d930*/  LDL R46, [R1+0x5fc] ;  /* 0x0005fc00012e7983 */ /* 0x000ee80000100800 */
[----:B--2---:R-:W2:Y:S04]  /*1d940*/  @P2 LDG.E.U8 R93, desc[UR24][R14.64] ;  /* 0x000000180e5d2981 */ /* 0x004ea8000c1e1100 */
[----:B--2---:R0:W-:Y:S04]  /*1d950*/  STL [R1+0x1e0], R93 ;  /* 0x0001e05d01007387 */ /* 0x0041e80000100800 */
[----:B0-----:R-:W2:Y:S04]  /*1d960*/  LDL.LU R93, [R1+0xc80] ;  /* 0x000c8000015d7983 */ /* 0x001ea80000300800 */
[----:B------:R-:W2:Y:S04]  /*1d970*/  LDL R14, [R1+0x5e0] ;  /* 0x0005e000010e7983 */ /* 0x000ea80000100800 */
[----:B------:R-:W2:Y:S01]  /*1d980*/  LDL R15, [R1+0x5e4] ;  /* 0x0005e400010f7983 */ /* 0x000ea20000100800 */
[----:B----4-:R-:W-:-:S02]  /*1d990*/  PRMT R45, RZ, 0x7610, R45 ;  /* 0x00007610ff2d7816 */ /* 0x010fc4000000002d */
[----:B--2---:R-:W-:-:S04]  /*1d9a0*/  @P2 LOP3.LUT R15, R15, R14, RZ, 0x3c, !PT ;  /* 0x0000000e0f0f2212 */ /* 0x004fc800078e3cff */
[----:B------:R-:W-:-:S04]  /*1d9b0*/  @P2 LOP3.LUT R14, R15, R14, RZ, 0x3c, !PT ;  /* 0x0000000e0f0e2212 */ /* 0x000fc800078e3cff */
[----:B------:R-:W-:-:S05]  /*1d9c0*/  @P2 LOP3.LUT R15, R15, R14, RZ, 0x3c, !PT ;  /* 0x0000000e0f0f2212 */ /* 0x000fca00078e3cff */
[----:B------:R-:W2:Y:S04]  /*1d9d0*/  @P2 LDG.E.U8 R45, desc[UR24][R14.64] ;  /* 0x000000180e2d2981 */ /* 0x000ea8000c1e1100 */
[----:B------:R-:W4:Y:S04]  /*1d9e0*/  LDL R14, [R1+0x5e8] ;  /* 0x0005e800010e7983 */ /* 0x000f280000100800 */
[----:B------:R-:W4:Y:S01]  /*1d9f0*/  LDL R15, [R1+0x5ec] ;  /* 0x0005ec00010f7983 */ /* 0x000f220000100800 */
[----:B------:R-:W-:Y:S02]  /*1da00*/  ISETP.GT.AND P1, PT, R12, 0x1f, PT ;  /* 0x0000001f0c00780c */ /* 0x000fe40003f24270 */
[----:B------:R-:W-:Y:S01]  /*1da10*/  PRMT R7, RZ, 0x7610, R7 ;  /* 0x00007610ff077816 */ /* 0x000fe20000000007 */
[----:B--2---:R0:W-:Y:S01]  /*1da20*/  STL [R1+0x1d4], R45 ;  /* 0x0001d42d01007387 */ /* 0x0041e20000100800 */
[----:B------:R-:W-:-:S03]  /*1da30*/  PRMT R8, RZ, 0x7610, R8 ;  /* 0x00007610ff087816 */ /* 0x000fc60000000008 */
[----:B0-----:R-:W2:Y:S06]  /*1da40*/  LDL R45, [R1+0x604] ;  /* 0x00060400012d7983 */ /* 0x001eac0000100800 */
[----:B----4-:R-:W-:-:S04]  /*1da50*/  @P1 LOP3.LUT R15, R15, R14, RZ, 0x3c, !PT ;  /* 0x0000000e0f0f1212 */ /* 0x010fc800078e3cff */
[----:B------:R-:W-:-:S04]  /*1da60*/  @P1 LOP3.LUT R14, R15, R14, RZ, 0x3c, !PT ;  /* 0x0000000e0f0e1212 */ /* 0x000fc800078e3cff */
[----:B------:R-:W-:-:S05]  /*1da70*/  @P1 LOP3.LUT R15, R15, R14, RZ, 0x3c, !PT ;  /* 0x0000000e0f0f1212 */ /* 0x000fca00078e3cff */
[----:B------:R0:W4:Y:S04]  /*1da80*/  @P1 LDG.E.U8 R7, desc[UR24][R14.64] ;  /* 0x000000180e071981 */ /* 0x000128000c1e1100 */
[----:B------:R-:W2:Y:S01]  /*1da90*/  LDL R15, [R1+0x5f0] ;  /* 0x0005f000010f7983 */ /* 0x000ea20000100800 */
[----:B0-----:R-:W-:-:S03]  /*1daa0*/  @P1 IMAD.MOV.U32 R14, RZ, RZ, R47 ;  /* 0x000000ffff0e1224 */ /* 0x001fc600078e002f */
[----:B----4-:R-:W-:Y:S01]  /*1dab0*/  STL [R1+0xbf8], R7 ;  /* 0x000bf80701007387 */ /* 0x010fe20000100800 */
[----:B------:R-:W-:-:S03]  /*1dac0*/  PRMT R5, RZ, 0x7610, R5 ;  /* 0x00007610ff057816 */ /* 0x000fc60000000005 */
[----:B------:R-:W4:Y:S04]  /*1dad0*/  LDL R47, [R1+0xbb4] ;  /* 0x000bb400012f7983 */ /* 0x000f280000100800 */
[----:B--2---:R3:W2:Y:S04]  /*1dae0*/  @P1 LDG.E.U8 R8, desc[UR24][R14.64] ;  /* 0x000000180e081981 */ /* 0x0046a8000c1e1100 */
[----:B------:R-:W4:Y:S01]  /*1daf0*/  LDL R15, [R1+0x5f8] ;  /* 0x0005f800010f7983 */ /* 0x000f220000100800 */
[----:B---3--:R-:W-:-:S03]  /*1db00*/  @P1 IMAD.MOV.U32 R14, RZ, RZ, R46 ;  /* 0x000000ffff0e1224 */ /* 0x008fc600078e002e */
[----:B--2---:R-:W-:Y:S01]  /*1db10*/  STL [R1+0xbfc], R8 ;  /* 0x000bfc0801007387 */ /* 0x004fe20000100800 */
[----:B------:R-:W-:-:S03]  /*1db20*/  PRMT R6, RZ, 0x7610, R6 ;  /* 0x00007610ff067816 */ /* 0x000fc60000000006 */
[----:B------:R-:W2:Y:S04]  /*1db30*/  LDL R46, [R1+0xbb0] ;  /* 0x000bb000012e7983 */ /* 0x000ea80000100800 */
[----:B----4-:R0:W3:Y:S04]  /*1db40*/  @P1 LDG.E.U8 R5, desc[UR24][R14.64] ;  /* 0x000000180e051981 */ /* 0x0100e8000c1e1100 */
[----:B------:R-:W4:Y:S01]  /*1db50*/  LDL R15, [R1+0x600] ;  /* 0x00060000010f7983 */ /* 0x000f220000100800 */
[----:B0-----:R-:W-:Y:S01]  /*1db60*/  @P1 IMAD.MOV.U32 R14, RZ, RZ, R45 ;  /* 0x000000ffff0e1224 */ /* 0x001fe200078e002d */
[----:B------:R-:W-:-:S02]  /*1db70*/  ISETP.GT.AND P2, PT, R12, 0x20, PT ;  /* 0x000000200c00780c */ /* 0x000fc40003f44270 */
[----:B---3--:R-:W-:Y:S01]  /*1db80*/  STL [R1+0xc00], R5 ;  /* 0x000c000501007387 */ /* 0x008fe20000100800 */
[----:B------:R-:W-:-:S03]  /*1db90*/  PRMT R44, RZ, 0x7610, R44 ;  /* 0x00007610ff2c7816 */ /* 0x000fc6000000002c */
[----:B------:R-:W3:Y:S04]  /*1dba0*/  LDL R45, [R1+0xbac] ;  /* 0x000bac00012d7983 */ /* 0x000ee80000100800 */
[----:B----4-:R-:W4:Y:S04]  /*1dbb0*/  @P1 LDG.E.U8 R6, desc[UR24][R14.64] ;  /* 0x000000180e061981 */ /* 0x010f28000c1e1100 */
[----:B------:R-:W2:Y:S04]  /*1dbc0*/  LDL R14, [R1+0x8ac] ;  /* 0x0008ac00010e7983 */ /* 0x000ea80000100800 */
[----:B------:R-:W2:Y:S04]  /*1dbd0*/  LDL R15, [R1+0x8b0] ;  /* 0x0008b000010f7983 */ /* 0x000ea80000100800 */
[----:B----4-:R-:W-:Y:S01]  /*1dbe0*/  STL [R1+0xc04], R6 ;  /* 0x000c040601007387 */ /* 0x010fe20000100800 */
[----:B--2---:R-:W-:-:S04]  /*1dbf0*/  @P2 LOP3.LUT R15, R15, R14, RZ, 0x3c, !PT ;  /* 0x0000000e0f0f2212 */ /* 0x004fc800078e3cff */
[----:B------:R-:W-:-:S04]  /*1dc00*/  @P2 LOP3.LUT R14, R15, R14, RZ, 0x3c, !PT ;  /* 0x0000000e0f0e2212 */ /* 0x000fc800078e3cff */
[----:B------:R-:W-:-:S05]  /*1dc10*/  @P2 LOP3.LUT R15, R15, R14, RZ, 0x3c, !PT ;  /* 0x0000000e0f0f2212 */ /* 0x000fca00078e3cff */
[----:B------:R0:W2:Y:S04]  /*1dc20*/  @P2 LDG.E.U8 R44, desc[UR24][R14.64] ;  /* 0x000000180e2c2981 */ /* 0x0000a8000c1e1100 */
[----:B------:R-:W4:Y:S01]  /*1dc30*/  LDL R15, [R1+0x8b4] ;  /* 0x0008b400010f7983 */ /* 0x000f220000100800 */
[----:B------:R-:W-:Y:S01]  /*1dc40*/  PRMT R43, RZ, 0x7610, R43 ;  /* 0x00007610ff2b7816 */ /* 0x000fe2000000002b */
[----:B0-----:R-:W-:Y:S02]  /*1dc50*/  @P2 IMAD.MOV.U32 R14, RZ, RZ, R47 ;  /* 0x000000ffff0e2224 */ /* 0x001fe400078e002f */
[----:B--2---:R0:W-:Y:S01]  /*1dc60*/  STL [R1+0xa0], R44 ;  /* 0x0000a02c01007387 */ /* 0x0041e20000100800 */
[----:B------:R-:W-:-:S03]  /*1dc70*/  PRMT R42, RZ, 0x7610, R42 ;  /* 0x00007610ff2a7816 */ /* 0x000fc6000000002a */
[----:B------:R-:W2:Y:S04]  /*1dc80*/  LDL R47, [R1+0x8c0] ;  /* 0x0008c000012f7983 */ /* 0x000ea80000100800 */
[----:B----4-:R1:W4:Y:S04]  /*1dc90*/  @P2 LDG.E.U8 R43, desc[UR24][R14.64] ;  /* 0x000000180e2b2981 */ /* 0x010328000c1e1100 */
[----:B0-----:R-:W2:Y:S04]  /*1dca0*/  LDL R44, [R1+0x8bc] ;  /* 0x0008bc00012c7983 */ /* 0x001ea80000100800 */
[----:B------:R-:W2:Y:S01]  /*1dcb0*/  LDL R15, [R1+0xba4] ;  /* 0x000ba400010f7983 */ /* 0x000ea20000100800 */
[----:B-1----:R-:W-:-:S03]  /*1dcc0*/  @P2 IMAD.MOV.U32 R14, RZ, RZ, R46 ;  /* 0x000000ffff0e2224 */ /* 0x002fc600078e002e */
[----:B----4-:R0:W-:Y:S01]  /*1dcd0*/  STL [R1+0x9c], R43 ;  /* 0x00009c2b01007387 */ /* 0x0101e20000100800 */
[----:B------:R-:W-:-:S03]  /*1dce0*/  PRMT R20, RZ, 0x7610, R20 ;  /* 0x00007610ff147816 */ /* 0x000fc60000000014 */
[----:B------:R-:W4:Y:S04]  /*1dcf0*/  LDL R46, [R1+0x8c8] ;  /* 0x0008c800012e7983 */ /* 0x000f280000100800 */
[----:B--2---:R3:W2:Y:S04]  /*1dd00*/  @P2 LDG.E.U8 R42, desc[UR24][R14.64] ;  /* 0x000000180e2a2981 */ /* 0x0046a8000c1e1100 */
[----:B0-----:R-:W4:Y:S04]  /*1dd10*/  LDL R43, [R1+0x8c4] ;  /* 0x0008c400012b7983 */ /* 0x001f280000100800 */
[----:B------:R-:W4:Y:S01]  /*1dd20*/  LDL R15, [R1+0xba8] ;  /* 0x000ba800010f7983 */ /* 0x000f220000100800 */
[----:B---3--:R-:W-:Y:S01]  /*1dd30*/  @P2 IMAD.MOV.U32 R14, RZ, RZ, R45 ;  /* 0x000000ffff0e2224 */ /* 0x008fe200078e002d */
[----:B------:R-:W-:-:S02]  /*1dd40*/  ISETP.GT.AND P1, PT, R12, 0x21, PT ;  /* 0x000000210c00780c */ /* 0x000fc40003f24270 */
[----:B--2---:R0:W-:Y:S01]  /*1dd50*/  STL [R1+0x98], R42 ;  /* 0x0000982a01007387 */ /* 0x0041e20000100800 */
[----:B------:R-:W-:Y:S02]  /*1dd60*/  PRMT R32, RZ, 0x7610, R32 ;  /* 0x00007610ff207816 */ /* 0x000fe40000000020 */
[----:B------:R-:W-:Y:S01]  /*1dd70*/  PRMT R21, RZ, 0x7610, R21 ;  /* 0x00007610ff157816 */ /* 0x000fe20000000015 */
[----:B------:R-:W2:Y:S04]  /*1dd80*/  LDL R45, [R1+0x8d0] ;  /* 0x0008d000012d7983 */ /* 0x000ea80000100800 */
[----:B----4-:R1:W3:Y:S04]  /*1dd90*/  @P2 LDG.E.U8 R20, desc[UR24][R14.64] ;  /* 0x000000180e142981 */ /* 0x0102e8000c1e1100 */
[----:B0-----:R-:W4:Y:S04]  /*1dda0*/  LDL R42, [R1+0x8cc] ;  /* 0x0008cc00012a7983 */ /* 0x001f280000100800 */
[----:B------:R-:W2:Y:S01]  /*1ddb0*/  LDL R15, [R1+0x8b8] ;  /* 0x0008b800010f7983 */ /* 0x000ea20000100800 */
[----:B-1----:R-:W-:Y:S01]  /*1ddc0*/  @P1 IMAD.MOV.U32 R14, RZ, RZ, R44 ;  /* 0x000000ffff0e1224 */ /* 0x002fe200078e002c */
[----:B------:R-:W-:-:S04]  /*1ddd0*/  PRMT R22, RZ, 0x7610, R22 ;  /* 0x00007610ff167816 */ /* 0x000fc80000000016 */
[----:B--2---:R0:W2:Y:S02]  /*1dde0*/  @P1 LDG.E.U8 R32, desc[UR24][R14.64] ;  /* 0x000000180e201981 */ /* 0x0040a4000c1e1100 */
[----:B0-----:R-:W-:Y:S02]  /*1ddf0*/  @P1 IMAD.MOV.U32 R14, RZ, RZ, R43 ;  /* 0x000000ffff0e1224 */ /* 0x001fe400078e002b */
[----:B------:R-:W-:-:S05]  /*1de00*/  @P1 IMAD.MOV.U32 R15, RZ, RZ, R47 ;  /* 0x000000ffff0f1224 */ /* 0x000fca00078e002f */
[----:B------:R4:W2:Y:S02]  /*1de10*/  @P1 LDG.E.U8 R21, desc[UR24][R14.64] ;  /* 0x000000180e151981 */ /* 0x0008a4000c1e1100 */
[----:B----4-:R-:W-:Y:S02]  /*1de20*/  @P1 IMAD.MOV.U32 R14, RZ, RZ, R42 ;  /* 0x000000ffff0e1224 */ /* 0x010fe400078e002a */
[----:B------:R-:W-:-:S05]  /*1de30*/  @P1 IMAD.MOV.U32 R15, RZ, RZ, R46 ;  /* 0x000000ffff0f1224 */ /* 0x000fca00078e002e */
[----:B------:R-:W4:Y:S04]  /*1de40*/  @P1 LDG.E.U8 R22, desc[UR24][R14.64] ;  /* 0x000000180e161981 */ /* 0x000f28000c1e1100 */
[----:B---3--:R0:W-:Y:S04]  /*1de50*/  STL [R1+0x94], R20 ;  /* 0x0000941401007387 */ /* 0x0081e80000100800 */
[----:B------:R-:W3:Y:S04]  /*1de60*/  LDL R44, [R1+0x8d8] ;  /* 0x0008d800012c7983 */ /* 0x000ee80000100800 */
[----:B0-----:R-:W3:Y:S04]  /*1de70*/  LDL R20, [R1+0x8d4] ;  /* 0x0008d40001147983 */ /* 0x001ee80000100800 */
[----:B--2---:R0:W-:Y:S04]  /*1de80*/  STL [R1+0x90], R32 ;  /* 0x0000902001007387 */ /* 0x0041e80000100800 */
[----:B------:R-:W2:Y:S04]  /*1de90*/  LDL R43, [R1+0x8e0] ;  /* 0x0008e000012b7983 */ /* 0x000ea80000100800 */
[----:B0-----:R-:W2:Y:S01]  /*1dea0*/  LDL R32, [R1+0x8dc] ;  /* 0x0008dc0001207983 */ /* 0x001ea20000100800 */
[----:B------:R-:W-:-:S03]  /*1deb0*/  ISETP.GT.AND P2, PT, R12, 0x22, PT ;  /* 0x000000220c00780c */ /* 0x000fc60003f44270 */
[----:B------:R0:W-:Y:S04]  /*1dec0*/  STL [R1+0x8c], R21 ;  /* 0x00008c1501007387 */ /* 0x0001e80000100800 */
[----:B------:R-:W2:Y:S04]  /*1ded0*/  LDL R42, [R1+0x8e8] ;  /* 0x0008e800012a7983 */ /* 0x000ea80000100800 */
[----:B0-----:R-:W2:Y:S01]  /*1dee0*/  LDL R21, [R1+0x8e4] ;  /* 0x0008e40001157983 */ /* 0x001ea20000100800 */
[----:B------:R-:W-:-:S03]  /*1def0*/  PRMT R19, RZ, 0x7610, R19 ;  /* 0x00007610ff137816 */ /* 0x000fc60000000013 */
[----:B----4-:R0:W-:Y:S01]  /*1df00*/  STL [R1+0x88], R22 ;  /* 0x0000881601007387 */ /* 0x0101e20000100800 */
[----:B------:R-:W-:-:S03]  /*1df10*/  @P1 IMAD.MOV.U32 R15, RZ, RZ, R45 ;  /* 0x000000ffff0f1224 */ /* 0x000fc600078e002d */
[----:B0-----:R-:W4:Y:S01]  /*1df20*/  LDL R22, [R1+0x8ec] ;  /* 0x0008ec0001167983 */ /* 0x001f220000100800 */
[----:B---3--:R-:W-:Y:S01]  /*1df30*/  @P1 IMAD.MOV.U32 R14, RZ, RZ, R20 ;  /* 0x000000ffff0e1224 */ /* 0x008fe200078e0014 */
[----:B------:R-:W-:Y:S02]  /*1df40*/  PRMT R17, RZ, 0x7610, R17 ;  /* 0x00007610ff117816 */ /* 0x000fe40000000011 */
[----:B------:R-:W3:Y:S04]  /*1df50*/  LDL R20, [R1+0x8f0] ;  /* 0x0008f00001147983 */ /* 0x000ee80000100800 */
[----:B------:R0:W3:Y:S02]  /*1df60*/  @P1 LDG.E.U8 R19, desc[UR24][R14.64] ;  /* 0x000000180e131981 */ /* 0x0000e4000c1e1100 */
[----:B0-----:R-:W-:-:S02]  /*1df70*/  @P2 IMAD.MOV.U32 R15, RZ, RZ, R44 ;  /* 0x000000ffff0f2224 */ /* 0x001fc400078e002c */
[----:B--2---:R-:W-:-:S05]  /*1df80*/  @P2 IMAD.MOV.U32 R14, RZ, RZ, R32 ;  /* 0x000000ffff0e2224 */ /* 0x004fca00078e0020 */
[----:B------:R0:W2:Y:S01]  /*1df90*/  @P2 LDG.E.U8 R17, desc[UR24][R14.64] ;  /* 0x000000180e112981 */ /* 0x0000a2000c1e1100 */
[----:B------:R-:W-:Y:S02]  /*1dfa0*/  PRMT R18, RZ, 0x7610, R18 ;  /* 0x00007610ff127816 */ /* 0x000fe40000000012 */
[----:B------:R-:W-:Y:S01]  /*1dfb0*/  PRMT R24, RZ, 0x7610, R24 ;  /* 0x00007610ff187816 */ /* 0x000fe20000000018 */
[----:B0-----:R-:W-:Y:S02]  /*1dfc0*/  @P2 IMAD.MOV.U32 R15, RZ, RZ, R43 ;  /* 0x000000ffff0f2224 */ /* 0x001fe400078e002b */
[----:B------:R-:W-:-:S05]  /*1dfd0*/  @P2 IMAD.MOV.U32 R14, RZ, RZ, R21 ;  /* 0x000000ffff0e2224 */ /* 0x000fca00078e0015 */
[----:B------:R0:W2:Y:S02]  /*1dfe0*/  @P2 LDG.E.U8 R18, desc[UR24][R14.64] ;  /* 0x000000180e122981 */ /* 0x0000a4000c1e1100 */
[----:B0-----:R-:W-:Y:S02]  /*1dff0*/  @P2 IMAD.MOV.U32 R15, RZ, RZ, R42 ;  /* 0x000000ffff0f2224 */ /* 0x001fe400078e002a */
[----:B----4-:R-:W-:-:S05]  /*1e000*/  @P2 IMAD.MOV.U32 R14, RZ, RZ, R22 ;  /* 0x000000ffff0e2224 */ /* 0x010fca00078e0016 */
        /* <DEDUP_REMOVED lines=14> */
[----:B------:R-:W4:Y:S04]  /*1e0f0*/  LDL R20, [R1+0x910] ;  /* 0x0009100001147983 */ /* 0x000f280000100800 */
[----:B0-----:R-:W4:Y:S01]  /*1e100*/  LDL R24, [R1+0x908] ;  /* 0x0009080001187983 */ /* 0x001f220000100800 */
[----:B---3--:R-:W-:-:S03]  /*1e110*/  @P2 IMAD.MOV.U32 R14, RZ, RZ, R19 ;  /* 0x000000ffff0e2224 */ /* 0x008fc600078e0013 */
[----:B------:R-:W3:Y:S04]  /*1e120*/  LDL R19, [R1+0x914] ;  /* 0x0009140001137983 */ /* 0x000ee80000100800 */
[----:B------:R0:W3:Y:S02]  /*1e130*/  @P2 LDG.E.U8 R41, desc[UR24][R14.64] ;  /* 0x000000180e292981 */ /* 0x0000e4000c1e1100 */
[----:B0-----:R-:W-:Y:S02]  /*1e140*/  @P1 IMAD.MOV.U32 R15, RZ, RZ, R32 ;  /* 0x000000ffff0f1224 */ /* 0x001fe400078e0020 */
[----:B------:R-:W3:Y:S01]  /*1e150*/  LDL R32, [R1+0x918] ;  /* 0x0009180001207983 */ /* 0x000ee20000100800 */
[----:B--2---:R-:W-:-:S03]  /*1e160*/  @P1 IMAD.MOV.U32 R14, RZ, RZ, R17 ;  /* 0x000000ffff0e1224 */ /* 0x004fc600078e0011 */
[----:B------:R-:W2:Y:S01]  /*1e170*/  LDL R17, [R1+0x91c] ;  /* 0x00091c0001117983 */ /* 0x000ea20000100800 */
[----:B------:R-:W-:Y:S02]  /*1e180*/  PRMT R40, RZ, 0x7610, R40 ;  /* 0x00007610ff287816 */ /* 0x000fe40000000028 */
[----:B------:R-:W-:-:S04]  /*1e190*/  PRMT R39, RZ, 0x7610, R39 ;  /* 0x00007610ff277816 */ /* 0x000fc80000000027 */
[----:B------:R0:W2:Y:S01]  /*1e1a0*/  @P1 LDG.E.U8 R40, desc[UR24][R14.64] ;  /* 0x000000180e281981 */ /* 0x0000a2000c1e1100 */
[----:B------:R-:W-:Y:S02]  /*1e1b0*/  ISETP.GT.AND P2, PT, R12, 0x24, PT ;  /* 0x000000240c00780c */ /* 0x000fe40003f44270 */
[----:B------:R-:W-:Y:S01]  /*1e1c0*/  PRMT R38, RZ, 0x7610, R38 ;  /* 0x00007610ff267816 */ /* 0x000fe20000000026 */
[----:B0-----:R-:W-:Y:S02]  /*1e1d0*/  @P1 IMAD.MOV.U32 R14, RZ, RZ, R18 ;  /* 0x000000ffff0e1224 */ /* 0x001fe400078e0012 */
[----:B------:R-:W-:Y:S01]  /*1e1e0*/  @P1 IMAD.MOV.U32 R15, RZ, RZ, R21 ;  /* 0x000000ffff0f1224 */ /* 0x000fe200078e0015 */
[----:B------:R-:W2:Y:S04]  /*1e1f0*/  LDL R18, [R1+0x924] ;  /* 0x0009240001127983 */ /* 0x000ea80000100800 */
[----:B------:R-:W2:Y:S04]  /*1e200*/  LDL R21, [R1+0x920] ;  /* 0x0009200001157983 */ /* 0x000ea80000100800 */
[----:B------:R0:W2:Y:S01]  /*1e210*/  @P1 LDG.E.U8 R39, desc[UR24][R14.64] ;  /* 0x000000180e271981 */ /* 0x0000a2000c1e1100 */
[----:B------:R-:W-:Y:S01]  /*1e220*/  PRMT R37, RZ, 0x7610, R37 ;  /* 0x00007610ff257816 */ /* 0x000fe20000000025 */
[----:B0-----:R-:W-:-:S02]  /*1e230*/  @P1 IMAD.MOV.U32 R14, RZ, RZ, R22 ;  /* 0x000000ffff0e1224 */ /* 0x001fc400078e0016 */
[----:B----4-:R-:W-:Y:S01]  /*1e240*/  @P1 IMAD.MOV.U32 R15, RZ, RZ, R24 ;  /* 0x000000ffff0f1224 */ /* 0x010fe200078e0018 */
[----:B------:R-:W4:Y:S04]  /*1e250*/  LDL R22, [R1+0x92c] ;  /* 0x00092c0001167983 */ /* 0x000f280000100800 */
[----:B------:R-:W4:Y:S04]  /*1e260*/  LDL R24, [R1+0x928] ;  /* 0x0009280001187983 */ /* 0x000f280000100800 */
[----:B------:R3:W4:Y:S02]  /*1e270*/  @P1 LDG.E.U8 R38, desc[UR24][R14.64] ;  /* 0x000000180e261981 */ /* 0x000724000c1e1100 */
[----:B---3--:R-:W-:-:S02]  /*1e280*/  @P1 IMAD.MOV.U32 R14, RZ, RZ, R19 ;  /* 0x000000ffff0e1224 */ /* 0x008fc400078e0013 */
[----:B------:R-:W-:Y:S01]  /*1e290*/  @P1 IMAD.MOV.U32 R15, RZ, RZ, R20 ;  /* 0x000000ffff0f1224 */ /* 0x000fe200078e0014 */
[----:B------:R-:W3:Y:S04]  /*1e2a0*/  LDL R19, [R1+0x934] ;  /* 0x0009340001137983 */ /* 0x000ee80000100800 */
[----:B------:R-:W3:Y:S04]  /*1e2b0*/  LDL R20, [R1+0x930] ;  /* 0x0009300001147983 */ /* 0x000ee80000100800 */
[----:B------:R0:W3:Y:S02]  /*1e2c0*/  @P1 LDG.E.U8 R37, desc[UR24][R14.64] ;  /* 0x000000180e251981 */ /* 0x0000e4000c1e1100 */
[----:B0-----:R-:W-:-:S02]  /*1e2d0*/  @P2 IMAD.MOV.U32 R15, RZ, RZ, R32 ;  /* 0x000000ffff0f2224 */ /* 0x001fc400078e0020 */
        /* <DEDUP_REMOVED lines=8> */
[----:B0-----:R-:W-:Y:S01]  /*1e360*/  @P2 IMAD.MOV.U32 R14, RZ, RZ, R18 ;  /* 0x000000ffff0e2224 */ /* 0x001fe200078e0012 */
[----:B------:R-:W-:Y:S01]  /*1e370*/  PRMT R33, RZ, 0x7610, R33 ;  /* 0x00007610ff217816 */ /* 0x000fe20000000021 */
[----:B------:R-:W2:Y:S01]  /*1e380*/  LDL R18, [R1+0x944] ;  /* 0x0009440001127983 */ /* 0x000ea20000100800 */
[----:B------:R-:W-:Y:S01]  /*1e390*/  @P2 IMAD.MOV.U32 R15, RZ, RZ, R21 ;  /* 0x000000ffff0f2224 */ /* 0x000fe200078e0015 */
[----:B------:R-:W-:Y:S02]  /*1e3a0*/  PRMT R28, RZ, 0x7610, R28 ;  /* 0x00007610ff1c7816 */ /* 0x000fe4000000001c */
[----:B------:R-:W2:Y:S04]  /*1e3b0*/  LDL R21, [R1+0x940] ;  /* 0x0009400001157983 */ /* 0x000ea80000100800 */
[----:B------:R4:W2:Y:S02]  /*1e3c0*/  @P2 LDG.E.U8 R35, desc[UR24][R14.64] ;  /* 0x000000180e232981 */ /* 0x0008a4000c1e1100 */
[----:B----4-:R-:W-:-:S02]  /*1e3d0*/  @P2 IMAD.MOV.U32 R14, RZ, RZ, R22 ;  /* 0x000000ffff0e2224 */ /* 0x010fc400078e0016 */
[----:B------:R-:W-:-:S05]  /*1e3e0*/  @P2 IMAD.MOV.U32 R15, RZ, RZ, R24 ;  /* 0x000000ffff0f2224 */ /* 0x000fca00078e0018 */
[----:B------:R3:W4:Y:S02]  /*1e3f0*/  @P2 LDG.E.U8 R34, desc[UR24][R14.64] ;  /* 0x000000180e222981 */ /* 0x000724000c1e1100 */
[----:B---3--:R-:W-:Y:S02]  /*1e400*/  @P2 IMAD.MOV.U32 R14, RZ, RZ, R19 ;  /* 0x000000ffff0e2224 */ /* 0x008fe400078e0013 */
[----:B------:R-:W-:-:S05]  /*1e410*/  @P2 IMAD.MOV.U32 R15, RZ, RZ, R20 ;  /* 0x000000ffff0f2224 */ /* 0x000fca00078e0014 */
[----:B------:R0:W3:Y:S02]  /*1e420*/  @P2 LDG.E.U8 R33, desc[UR24][R14.64] ;  /* 0x000000180e212981 */ /* 0x0000e4000c1e1100 */
[----:B0-----:R-:W-:Y:S02]  /*1e430*/  @P1 IMAD.MOV.U32 R15, RZ, RZ, R32 ;  /* 0x000000ffff0f1224 */ /* 0x001fe400078e0020 */
[----:B--2---:R-:W-:-:S05]  /*1e440*/  @P1 IMAD.MOV.U32 R14, RZ, RZ, R17 ;  /* 0x000000ffff0e1224 */ /* 0x004fca00078e0011 */
[----:B------:R-:W2:Y:S04]  /*1e450*/  @P1 LDG.E.U8 R28, desc[UR24][R14.64] ;  /* 0x000000180e1c1981 */ /* 0x000ea8000c1e1100 */
[----:B------:R-:W-:Y:S04]  /*1e460*/  STL [R1+0x74], R41 ;  /* 0x0000742901007387 */ /* 0x000fe80000100800 */
[----:B------:R-:W3:Y:S04]  /*1e470*/  LDL R24, [R1+0x948] ;  /* 0x0009480001187983 */ /* 0x000ee80000100800 */
[----:B------:R-:W3:Y:S04]  /*1e480*/  LDL R22, [R1+0x94c] ;  /* 0x00094c0001167983 */ /* 0x000ee80000100800 */
[----:B------:R-:W-:Y:S04]  /*1e490*/  STL [R1+0x70], R40 ;  /* 0x0000702801007387 */ /* 0x000fe80000100800 */
[----:B------:R-:W3:Y:S04]  /*1e4a0*/  LDL R20, [R1+0x950] ;  /* 0x0009500001147983 */ /* 0x000ee80000100800 */
[----:B------:R-:W3:Y:S04]  /*1e4b0*/  LDL R19, [R1+0x954] ;  /* 0x0009540001137983 */ /* 0x000ee80000100800 */
[----:B------:R-:W-:Y:S04]  /*1e4c0*/  STL [R1+0x6c], R39 ;  /* 0x00006c2701007387 */ /* 0x000fe80000100800 */
[----:B------:R-:W4:Y:S04]  /*1e4d0*/  LDL R17, [R1+0x60c] ;  /* 0x00060c0001117983 */ /* 0x000f280000100800 */
[----:B------:R-:W-:Y:S04]  /*1e4e0*/  STL [R1+0x68], R38 ;  /* 0x0000682601007387 */ /* 0x000fe80000100800 */
[----:B--2---:R0:W-:Y:S04]  /*1e4f0*/  STL [R1+0x50], R28 ;  /* 0x0000501c01007387 */ /* 0x0041e80000100800 */
[----:B0-----:R-:W2:Y:S01]  /*1e500*/  LDL R28, [R1+0x608] ;  /* 0x00060800011c7983 */ /* 0x001ea20000100800 */
[----:B------:R-:W-:Y:S01]  /*1e510*/  PRMT R31, RZ, 0x7610, R31 ;  /* 0x00007610ff1f7816 */ /* 0x000fe2000000001f */
[----:B------:R-:W-:-:S02]  /*1e520*/  @P1 IMAD.MOV.U32 R14, RZ, RZ, R18 ;  /* 0x000000ffff0e1224 */ /* 0x000fc400078e0012 */
[----:B------:R-:W-:Y:S01]  /*1e530*/  @P1 IMAD.MOV.U32 R15, RZ, RZ, R21 ;  /* 0x000000ffff0f1224 */ /* 0x000fe200078e0015 */
[----:B------:R-:W-:Y:S01]  /*1e540*/  PRMT R26, RZ, 0x7610, R26 ;  /* 0x00007610ff1a7816 */ /* 0x000fe2000000001a */
[----:B------:R-:W2:Y:S04]  /*1e550*/  LDL R21, [R1+0x610] ;  /* 0x0006100001157983 */ /* 0x000ea80000100800 */
[----:B------:R3:W2:Y:S01]  /*1e560*/  @P1 LDG.E.U8 R31, desc[UR24][R14.64] ;  /* 0x000000180e1f1981 */ /* 0x0006a2000c1e1100 */
[----:B------:R-:W-:Y:S01]  /*1e570*/  ISETP.GT.AND P2, PT, R12, 0x26, PT ;  /* 0x000000260c00780c */ /* 0x000fe20003f44270 */
[----:B---3--:R-:W-:Y:S02]  /*1e580*/  @P1 IMAD.MOV.U32 R14, RZ, RZ, R22 ;  /* 0x000000ffff0e1224 */ /* 0x008fe400078e0016 */
[----:B------:R-:W-:Y:S01]  /*1e590*/  @P1 IMAD.MOV.U32 R15, RZ, RZ, R24 ;  /* 0x000000ffff0f1224 */ /* 0x000fe200078e0018 */
[----:B------:R-:W-:-:S04]  /*1e5a0*/  PRMT R30, RZ, 0x7610, R30 ;  /* 0x00007610ff1e7816 */ /* 0x000fc8000000001e */
[----:B------:R0:W3:Y:S01]  /*1e5b0*/  @P1 LDG.E.U8 R26, desc[UR24][R14.64] ;  /* 0x000000180e1a1981 */ /* 0x0000e2000c1e1100 */
[----:B------:R-:W-:Y:S01]  /*1e5c0*/  PRMT R6, RZ, 0x7610, R6 ;  /* 0x00007610ff067816 */ /* 0x000fe20000000006 */
[----:B0-----:R-:W-:Y:S02]  /*1e5d0*/  @P1 IMAD.MOV.U32 R14, RZ, RZ, R19 ;  /* 0x000000ffff0e1224 */ /* 0x001fe400078e0013 */
[----:B------:R-:W-:-:S05]  /*1e5e0*/  @P1 IMAD.MOV.U32 R15, RZ, RZ, R20 ;  /* 0x000000ffff0f1224 */ /* 0x000fca00078e0014 */
[----:B------:R4:W3:Y:S04]  /*1e5f0*/  @P1 LDG.E.U8 R30, desc[UR24][R14.64] ;  /* 0x000000180e1e1981 */ /* 0x0008e8000c1e1100 */
[----:B------:R-:W-:Y:S04]  /*1e600*/  STL [R1+0x64], R37 ;  /* 0x0000642501007387 */ /* 0x000fe80000100800 */
[----:B------:R-:W3:Y:S01]  /*1e610*/  LDL R18, [R1+0x614] ;  /* 0x0006140001127983 */ /* 0x000ee20000100800 */
[----:B----4-:R-:W-:-:S03]  /*1e620*/  @P2 IMAD.MOV.U32 R14, RZ, RZ, R17 ;  /* 0x000000ffff0e2224 */ /* 0x010fc600078e0011 */
[----:B------:R-:W4:Y:S04]  /*1e630*/  LDL R24, [R1+0x618] ;  /* 0x0006180001187983 */ /* 0x000f280000100800 */
[----:B------:R-:W4:Y:S01]  /*1e640*/  LDL R22, [R1+0x61c] ;  /* 0x00061c0001167983 */ /* 0x000f220000100800 */
[----:B--2---:R-:W-:-:S05]  /*1e650*/  @P2 IMAD.MOV.U32 R15, RZ, RZ, R28 ;  /* 0x000000ffff0f2224 */ /* 0x004fca00078e001c */
[----:B------:R0:W2:Y:S04]  /*1e660*/  @P2 LDG.E.U8 R6, desc[UR24][R14.64] ;  /* 0x000000180e062981 */ /* 0x0000a8000c1e1100 */
[----:B------:R-:W-:Y:S04]  /*1e670*/  STL [R1+0x60], R36 ;  /* 0x0000602401007387 */ /* 0x000fe80000100800 */
[----:B------:R1:W-:Y:S04]  /*1e680*/  STL [R1+0x4c], R31 ;  /* 0x00004c1f01007387 */ /* 0x0003e80000100800 */
[----:B-1----:R-:W4:Y:S04]  /*1e690*/  LDL R31, [R1+0x620] ;  /* 0x00062000011f7983 */ /* 0x002f280000100800 */
[----:B------:R-:W-:Y:S04]  /*1e6a0*/  STL [R1+0x5c], R35 ;  /* 0x00005c2301007387 */ /* 0x000fe80000100800 */
[----:B---3--:R1:W-:Y:S04]  /*1e6b0*/  STL [R1+0x48], R26 ;  /* 0x0000481a01007387 */ /* 0x0083e80000100800 */
[----:B------:R-:W3:Y:S04]  /*1e6c0*/  LDL R20, [R1+0x628] ;  /* 0x0006280001147983 */ /* 0x000ee80000100800 */
[----:B------:R-:W3:Y:S04]  /*1e6d0*/  LDL R19, [R1+0x62c] ;  /* 0x00062c0001137983 */ /* 0x000ee80000100800 */
[----:B-1----:R-:W3:Y:S04]  /*1e6e0*/  LDL R26, [R1+0x624] ;  /* 0x00062400011a7983 */ /* 0x002ee80000100800 */
[----:B------:R-:W-:Y:S04]  /*1e6f0*/  STL [R1+0x58], R34 ;  /* 0x0000582201007387 */ /* 0x000fe80000100800 */
[----:B------:R1:W-:Y:S01]  /*1e700*/  STL [R1+0x44], R30 ;  /* 0x0000441e01007387 */ /* 0x0003e20000100800 */
[----:B------:R-:W-:Y:S01]  /*1e710*/  PRMT R5, RZ, 0x7610, R5 ;  /* 0x00007610ff057816 */ /* 0x000fe20000000005 */
[----:B0-----:R-:W-:-:S02]  /*1e720*/  @P2 IMAD.MOV.U32 R14, RZ, RZ, R18 ;  /* 0x000000ffff0e2224 */ /* 0x001fc400078e0012 */
[----:B-1----:R-:W3:Y:S04]  /*1e730*/  LDL R30, [R1+0x630] ;  /* 0x00063000011e7983 */ /* 0x002ee80000100800 */
[----:B------:R-:W-:Y:S04]  /*1e740*/  STL [R1+0x54], R33 ;  /* 0x0000542101007387 */ /* 0x000fe80000100800 */
[----:B------:R-:W3:Y:S01]  /*1e750*/  LDL R17, [R1+0x634] ;  /* 0x0006340001117983 */ /* 0x000ee20000100800 */
[----:B------:R-:W-:-:S05]  /*1e760*/  @P2 IMAD.MOV.U32 R15, RZ, RZ, R21 ;  /* 0x000000ffff0f2224 */ /* 0x000fca00078e0015 */
[----:B------:R4:W3:Y:S04]  /*1e770*/  @P2 LDG.E.U8 R5, desc[UR24][R14.64] ;  /* 0x000000180e052981 */ /* 0x0008e8000c1e1100 */
[----:B--2---:R-:W-:Y:S04]  /*1e780*/  STL [R1+0xc08], R6 ;  /* 0x000c080601007387 */ /* 0x004fe80000100800 */
[----:B------:R-:W2:Y:S04]  /*1e790*/  LDL R28, [R1+0x638] ;  /* 0x00063800011c7983 */ /* 0x000ea80000100800 */
[----:B------:R-:W2:Y:S01]  /*1e7a0*/  LDL R18, [R1+0x63c] ;  /* 0x00063c0001127983 */ /* 0x000ea20000100800 */
[----:B------:R-:W-:Y:S01]  /*1e7b0*/  PRMT R8, RZ, 0x7610, R8 ;  /* 0x00007610ff087816 */ /* 0x000fe20000000008 */
[----:B----4-:R-:W-:-:S02]  /*1e7c0*/  @P2 IMAD.MOV.U32 R14, RZ, RZ, R22 ;  /* 0x000000ffff0e2224 */ /* 0x010fc400078e0016 */
[----:B------:R-:W-:Y:S01]  /*1e7d0*/  @P2 IMAD.MOV.U32 R15, RZ, RZ, R24 ;  /* 0x000000ffff0f2224 */ /* 0x000fe200078e0018 */
[----:B------:R-:W-:Y:S01]  /*1e7e0*/  ISETP.GT.AND P1, PT, R12, 0x27, PT ;  /* 0x000000270c00780c */ /* 0x000fe20003f24270 */
[----:B------:R-:W4:Y:S04]  /*1e7f0*/  LDL R21, [R1+0x644] ;  /* 0x0006440001157983 */ /* 0x000f280000100800 */
[----:B------:R0:W4:Y:S01]  /*1e800*/  @P2 LDG.E.U8 R8, desc[UR24][R14.64] ;  /* 0x000000180e082981 */ /* 0x000122000c1e1100 */
[----:B------:R-:W-:Y:S02]  /*1e810*/  PRMT R7, RZ, 0x7610, R7 ;  /* 0x00007610ff077816 */ /* 0x000fe40000000007 */
[----:B------:R-:W-:Y:S01]  /*1e820*/  PRMT R3, RZ, 0x7610, R3 ;  /* 0x00007610ff037816 */ /* 0x000fe20000000003 */
[----:B0-----:R-:W-:-:S02]  /*1e830*/  @P2 IMAD.MOV.U32 R15, RZ, RZ, R31 ;  /* 0x000000ffff0f2224 */ /* 0x001fc400078e001f */
[----:B---3--:R-:W-:-:S05]  /*1e840*/  @P2 IMAD.MOV.U32 R14, RZ, RZ, R26 ;  /* 0x000000ffff0e2224 */ /* 0x008fca00078e001a */
[----:B------:R0:W3:Y:S01]  /*1e850*/  @P2 LDG.E.U8 R7, desc[UR24][R14.64] ;  /* 0x000000180e072981 */ /* 0x0000e2000c1e1100 */
[----:B------:R-:W-:Y:S01]  /*1e860*/  PRMT R4, RZ, 0x7610, R4 ;  /* 0x00007610ff047816 */ /* 0x000fe20000000004 */
[----:B0-----:R-:W-:Y:S02]  /*1e870*/  @P1 IMAD.MOV.U32 R14, RZ, RZ, R19 ;  /* 0x000000ffff0e1224 */ /* 0x001fe400078e0013 */
[----:B------:R-:W-:-:S05]  /*1e880*/  @P1 IMAD.MOV.U32 R15, RZ, RZ, R20 ;  /* 0x000000ffff0f1224 */ /* 0x000fca00078e0014 */
[----:B------:R0:W3:Y:S01]  /*1e890*/  @P1 LDG.E.U8 R3, desc[UR24][R14.64] ;  /* 0x000000180e031981 */ /* 0x0000e2000c1e1100 */
[----:B------:R-:W-:Y:S01]  /*1e8a0*/  PRMT R0, RZ, 0x7610, R0 ;  /* 0x00007610ff007816 */ /* 0x000fe20000000000 */
[----:B0-----:R-:W-:Y:S02]  /*1e8b0*/  @P1 IMAD.MOV.U32 R14, RZ, RZ, R17 ;  /* 0x000000ffff0e1224 */ /* 0x001fe400078e0011 */
[----:B------:R-:W-:-:S05]  /*1e8c0*/  @P1 IMAD.MOV.U32 R15, RZ, RZ, R30 ;  /* 0x000000ffff0f1224 */ /* 0x000fca00078e001e */
[----:B------:R2:W3:Y:S04]  /*1e8d0*/  @P1 LDG.E.U8 R4, desc[UR24][R14.64] ;  /* 0x000000180e041981 */ /* 0x0004e8000c1e1100 */
[----:B------:R-:W-:Y:S04]  /*1e8e0*/  STL [R1+0xc0c], R5 ;  /* 0x000c0c0501007387 */ /* 0x000fe80000100800 */
[----:B------:R-:W3:Y:S04]  /*1e8f0*/  LDL R22, [R1+0x640] ;  /* 0x0006400001167983 */ /* 0x000ee80000100800 */
[----:B------:R-:W3:Y:S01]  /*1e900*/  LDL R24, [R1+0xba0] ;  /* 0x000ba00001187983 */ /* 0x000ee20000100800 */
[----:B--2---:R-:W-:-:S02]  /*1e910*/  @P1 IMAD.MOV.U32 R15, RZ, RZ, R28 ;  /* 0x000000ffff0f1224 */ /* 0x004fc400078e001c */
[----:B------:R-:W-:-:S05]  /*1e920*/  @P1 IMAD.MOV.U32 R14, RZ, RZ, R18 ;  /* 0x000000ffff0e1224 */ /* 0x000fca00078e0012 */
[----:B------:R0:W2:Y:S04]  /*1e930*/  @P1 LDG.E.U8 R0, desc[UR24][R14.64] ;  /* 0x000000180e001981 */ /* 0x0000a8000c1e1100 */
[----:B----4-:R-:W-:Y:S04]  /*1e940*/  STL [R1+0xc10], R8 ;  /* 0x000c100801007387 */ /* 0x010fe80000100800 */
[----:B------:R-:W4:Y:S01]  /*1e950*/  LDL R26, [R1+0xb90] ;  /* 0x000b9000011a7983 */ /* 0x000f220000100800 */
[----:B------:R-:W-:Y:S01]  /*1e960*/  PRMT R2, RZ, 0x7610, R2 ;  /* 0x00007610ff027816 */ /* 0x000fe20000000002 */
[----:B0-----:R-:W-:-:S02]  /*1e970*/  @P1 IMAD.MOV.U32 R14, RZ, RZ, R21 ;  /* 0x000000ffff0e1224 */ /* 0x001fc400078e0015 */
[----:B---3--:R-:W-:Y:S04]  /*1e980*/  STL [R1+0xc14], R7 ;  /* 0x000c140701007387 */ /* 0x008fe80000100800 */
[----:B------:R-:W3:Y:S04]  /*1e990*/  LDL R20, [R1+0xb94] ;  /* 0x000b940001147983 */ /* 0x000ee80000100800 */
[----:B------:R-:W3:Y:S04]  /*1e9a0*/  LDL R19, [R1+0xb98] ;  /* 0x000b980001137983 */ /* 0x000ee80000100800 */
[----:B------:R-:W-:Y:S04]  /*1e9b0*/  STL [R1+0xc18], R3 ;  /* 0x000c180301007387 */ /* 0x000fe80000100800 */
[----:B------:R-:W3:Y:S04]  /*1e9c0*/  LDL R17, [R1+0xb9c] ;  /* 0x000b9c0001117983 */ /* 0x000ee80000100800 */
[----:B------:R-:W-:Y:S04]  /*1e9d0*/  STL [R1+0xc1c], R4 ;  /* 0x000c1c0401007387 */ /* 0x000fe80000100800 */
[----:B------:R-:W3:Y:S01]  /*1e9e0*/  LDL R18, [R1+0x958] ;  /* 0x0009580001127983 */ /* 0x000ee20000100800 */
[----:B------:R-:W-:-:S05]  /*1e9f0*/  @P1 IMAD.MOV.U32 R15, RZ, RZ, R22 ;  /* 0x000000ffff0f1224 */ /* 0x000fca00078e0016 */
[----:B------:R0:W3:Y:S04]  /*1ea00*/  @P1 LDG.E.U8 R2, desc[UR24][R14.64] ;  /* 0x000000180e021981 */ /* 0x0000e8000c1e1100 */
[----:B--2---:R-:W-:Y:S04]  /*1ea10*/  STL [R1+0xc20], R0 ;  /* 0x000c200001007387 */ /* 0x004fe80000100800 */
[----:B------:R-:W2:Y:S04]  /*1ea20*/  LDL R22, [R1+0x95c] ;  /* 0x00095c0001167983 */ /* 0x000ea80000100800 */
[----:B------:R-:W2:Y:S01]  /*1ea30*/  LDL R21, [R1+0x960] ;  /* 0x0009600001157983 */ /* 0x000ea20000100800 */
[----:B------:R-:W-:-:S02]  /*1ea40*/  ISETP.GT.AND P2, PT, R12, 0x28, PT ;  /* 0x000000280c00780c */ /* 0x000fc40003f44270 */
[----:B------:R-:W-:-:S11]  /*1ea50*/  PRMT R23, RZ, 0x7610, R23 ;  /* 0x00007610ff177816 */ /* 0x000fd60000000017 */
[----:B0-----:R-:W-:Y:S02]  /*1ea60*/  @P2 IMAD.MOV.U32 R14, RZ, RZ, R24 ;  /* 0x000000ffff0e2224 */ /* 0x001fe400078e0018 */
[----:B----4-:R-:W-:-:S05]  /*1ea70*/  @P2 IMAD.MOV.U32 R15, RZ, RZ, R26 ;  /* 0x000000ffff0f2224 */ /* 0x010fca00078e001a */
[----:B------:R3:W4:Y:S01]  /*1ea80*/  @P2 LDG.E.U8 R23, desc[UR24][R14.64] ;  /* 0x000000180e172981 */ /* 0x000722000c1e1100 */
[----:B------:R-:W-:Y:S02]  /*1ea90*/  PRMT R29, RZ, 0x7610, R29 ;  /* 0x00007610ff1d7816 */ /* 0x000fe4000000001d */
[----:B------:R-:W-:Y:S01]  /*1eaa0*/  PRMT R27, RZ, 0x7610, R27 ;  /* 0x00007610ff1b7816 */ /* 0x000fe2000000001b */
[----:B---3--:R-:W-:Y:S02]  /*1eab0*/  @P2 IMAD.MOV.U32 R14, RZ, RZ, R19 ;  /* 0x000000ffff0e2224 */ /* 0x008fe400078e0013 */
        /* <DEDUP_REMOVED lines=8> */
[----:B------:R-:W3:Y:S04]  /*1eb40*/  LDL R28, [R1+0x964] ;  /* 0x00096400011c7983 */ /* 0x000ee80000100800 */
[----:B------:R-:W3:Y:S01]  /*1eb50*/  LDL R24, [R1+0x96c] ;  /* 0x00096c0001187983 */ /* 0x000ee20000100800 */
[----:B--2---:R-:W-:-:S02]  /*1eb60*/  @P2 IMAD.MOV.U32 R15, RZ, RZ, R22 ;  /* 0x000000ffff0f2224 */ /* 0x004fc400078e0016 */
[----:B------:R-:W-:-:S05]  /*1eb70*/  @P2 IMAD.MOV.U32 R14, RZ, RZ, R21 ;  /* 0x000000ffff0e2224 */ /* 0x000fca00078e0015 */
[----:B------:R0:W2:Y:S04]  /*1eb80*/  @P2 LDG.E.U8 R9, desc[UR24][R14.64] ;  /* 0x000000180e092981 */ /* 0x0000a8000c1e1100 */
[----:B----4-:R1:W-:Y:S04]  /*1eb90*/  STL [R1+0x40], R23 ;  /* 0x0000401701007387 */ /* 0x0103e80000100800 */
[----:B------:R-:W4:Y:S04]  /*1eba0*/  LDL R20, [R1+0x974] ;  /* 0x0009740001147983 */ /* 0x000f280000100800 */
[----:B------:R-:W4:Y:S04]  /*1ebb0*/  LDL R19, [R1+0x978] ;  /* 0x0009780001137983 */ /* 0x000f280000100800 */
[----:B-1----:R-:W4:Y:S01]  /*1ebc0*/  LDL R23, [R1+0x970] ;  /* 0x0009700001177983 */ /* 0x002f220000100800 */
[----:B------:R-:W-:-:S03]  /*1ebd0*/  ISETP.GT.AND P1, PT, R12, 0x29, PT ;  /* 0x000000290c00780c */ /* 0x000fc60003f24270 */
[----:B------:R-:W4:Y:S04]  /*1ebe0*/  LDL R18, [R1+0x97c] ;  /* 0x00097c0001127983 */ /* 0x000f280000100800 */
[----:B------:R-:W4:Y:S04]  /*1ebf0*/  LDL R17, [R1+0x980] ;  /* 0x0009800001117983 */ /* 0x000f280000100800 */
[----:B---3--:R1:W-:Y:S04]  /*1ec00*/  STL [R1+0x38], R27 ;  /* 0x0000381b01007387 */ /* 0x0083e80000100800 */
[----:B------:R-:W3:Y:S04]  /*1ec10*/  LDL R22, [R1+0x988] ;  /* 0x0009880001167983 */ /* 0x000ee80000100800 */
[----:B------:R-:W3:Y:S04]  /*1ec20*/  LDL R21, [R1+0x990] ;  /* 0x0009900001157983 */ /* 0x000ee80000100800 */
[----:B-1----:R-:W3:Y:S01]  /*1ec30*/  LDL R27, [R1+0x984] ;  /* 0x00098400011b7983 */ /* 0x002ee20000100800 */
[----:B0-----:R-:W-:-:S03]  /*1ec40*/  @P1 IMAD.MOV.U32 R14, RZ, RZ, R26 ;  /* 0x000000ffff0e1224 */ /* 0x001fc600078e001a */
[----:B--2---:R0:W-:Y:S04]  /*1ec50*/  STL [R1+0xc68], R9 ;  /* 0x000c680901007387 */ /* 0x0041e80000100800 */
[----:B------:R-:W2:Y:S01]  /*1ec60*/  LDL R26, [R1+0x98c] ;  /* 0x00098c00011a7983 */ /* 0x000ea20000100800 */
[----:B------:R-:W-:Y:S01]  /*1ec70*/  PRMT R25, RZ, 0x7610, R25 ;  /* 0x00007610ff197816 */ /* 0x000fe20000000019 */
[----:B------:R-:W-:Y:S01]  /*1ec80*/  @P1 IMAD.MOV.U32 R15, RZ, RZ, R28 ;  /* 0x000000ffff0f1224 */ /* 0x000fe200078e001c */
[----:B------:R-:W-:-:S04]  /*1ec90*/  PRMT R4, RZ, 0x7610, R4 ;  /* 0x00007610ff047816 */ /* 0x000fc80000000004 */
[----:B------:R1:W2:Y:S02]  /*1eca0*/  @P1 LDG.E.U8 R25, desc[UR24][R14.64] ;  /* 0x000000180e191981 */ /* 0x0002a4000c1e1100 */
[----:B-1----:R-:W-:Y:S02]  /*1ecb0*/  @P1 IMAD.MOV.U32 R15, RZ, RZ, R24 ;  /* 0x000000ffff0f1224 */ /* 0x002fe400078e0018 */
[----:B----4-:R-:W-:-:S05]  /*1ecc0*/  @P1 IMAD.MOV.U32 R14, RZ, RZ, R23 ;  /* 0x000000ffff0e1224 */ /* 0x010fca00078e0017 */
[----:B------:R1:W4:Y:S01]  /*1ecd0*/  @P1 LDG.E.U8 R4, desc[UR24][R14.64] ;  /* 0x000000180e041981 */ /* 0x000322000c1e1100 */
[----:B------:R-:W-:Y:S02]  /*1ece0*/  ISETP.GT.AND P2, PT, R12, 0x2a, PT ;  /* 0x0000002a0c00780c */ /* 0x000fe40003f44270 */
[----:B------:R-:W-:Y:S02]  /*1ecf0*/  PRMT R2, RZ, 0x7610, R2 ;  /* 0x00007610ff027816 */ /* 0x000fe40000000002 */
[----:B------:R-:W-:Y:S01]  /*1ed00*/  PRMT R10, RZ, 0x7610, R10 ;  /* 0x00007610ff0a7816 */ /* 0x000fe2000000000a */
[----:B-1----:R-:W-:Y:S02]  /*1ed10*/  @P1 IMAD.MOV.U32 R14, RZ, RZ, R19 ;  /* 0x000000ffff0e1224 */ /* 0x002fe400078e0013 */
[----:B------:R-:W-:-:S05]  /*1ed20*/  @P1 IMAD.MOV.U32 R15, RZ, RZ, R20 ;  /* 0x000000ffff0f1224 */ /* 0x000fca00078e0014 */
[----:B------:R1:W4:Y:S01]  /*1ed30*/  @P1 LDG.E.U8 R2, desc[UR24][R14.64] ;  /* 0x000000180e021981 */ /* 0x000322000c1e1100 */
[----:B------:R-:W-:Y:S01]  /*1ed40*/  PRMT R0, RZ, 0x7610, R0 ;  /* 0x00007610ff007816 */ /* 0x000fe20000000000 */
[----:B-1----:R-:W-:Y:S02]  /*1ed50*/  @P1 IMAD.MOV.U32 R14, RZ, RZ, R17 ;  /* 0x000000ffff0e1224 */ /* 0x002fe400078e0011 */
[----:B------:R-:W-:-:S05]  /*1ed60*/  @P1 IMAD.MOV.U32 R15, RZ, RZ, R18 ;  /* 0x000000ffff0f1224 */ /* 0x000fca00078e0012 */
[----:B------:R3:W4:Y:S01]  /*1ed70*/  @P1 LDG.E.U8 R10, desc[UR24][R14.64] ;  /* 0x000000180e0a1981 */ /* 0x000722000c1e1100 */
[----:B------:R-:W-:Y:S01]  /*1ed80*/  PRMT R16, RZ, 0x7610, R16 ;  /* 0x00007610ff107816 */ /* 0x000fe20000000010 */
[----:B---3--:R-:W-:Y:S02]  /*1ed90*/  @P2 IMAD.MOV.U32 R14, RZ, RZ, R22 ;  /* 0x000000ffff0e2224 */ /* 0x008fe400078e0016 */
[----:B------:R-:W-:-:S05]  /*1eda0*/  @P2 IMAD.MOV.U32 R15, RZ, RZ, R27 ;  /* 0x000000ffff0f2224 */ /* 0x000fca00078e001b */
[----:B------:R1:W3:Y:S02]  /*1edb0*/  @P2 LDG.E.U8 R0, desc[UR24][R14.64] ;  /* 0x000000180e002981 */ /* 0x0002e4000c1e1100 */
[----:B-1----:R-:W-:Y:S02]  /*1edc0*/  @P2 IMAD.MOV.U32 R14, RZ, RZ, R21 ;  /* 0x000000ffff0e2224 */ /* 0x002fe400078e0015 */
[----:B--2---:R-:W-:-:S05]  /*1edd0*/  @P2 IMAD.MOV.U32 R15, RZ, RZ, R26 ;  /* 0x000000ffff0f2224 */ /* 0x004fca00078e001a */
[----:B------:R-:W2:Y:S04]  /*1ede0*/  @P2 LDG.E.U8 R16, desc[UR24][R14.64] ;  /* 0x000000180e102981 */ /* 0x000ea8000c1e1100 */
[----:B------:R1:W-:Y:S04]  /*1edf0*/  STL [R1+0x30], R25 ;  /* 0x0000301901007387 */ /* 0x0003e80000100800 */
[----:B0-----:R-:W2:Y:S04]  /*1ee00*/  LDL R9, [R1+0x998] ;  /* 0x0009980001097983 */ /* 0x001ea80000100800 */
[----:B------:R-:W2:Y:S04]  /*1ee10*/  LDL R23, [R1+0x9a0] ;  /* 0x0009a00001177983 */ /* 0x000ea80000100800 */
[----:B-1----:R-:W2:Y:S04]  /*1ee20*/  LDL R25, [R1+0x994] ;  /* 0x0009940001197983 */ /* 0x002ea80000100800 */
[----:B----4-:R0:W-:Y:S04]  /*1ee30*/  STL [R1+0xc48], R4 ;  /* 0x000c480401007387 */ /* 0x0101e80000100800 */
[----:B------:R-:W4:Y:S04]  /*1ee40*/  LDL R24, [R1+0x99c] ;  /* 0x00099c0001187983 */ /* 0x000f280000100800 */
[----:B------:R-:W4:Y:S04]  /*1ee50*/  LDL R20, [R1+0x9a4] ;  /* 0x0009a40001147983 */ /* 0x000f280000100800 */
[----:B------:R-:W4:Y:S04]  /*1ee60*/  LDL R19, [R1+0x9a8] ;  /* 0x0009a80001137983 */ /* 0x000f280000100800 */
[----:B------:R-:W-:Y:S04]  /*1ee70*/  STL [R1+0x3c], R29 ;  /* 0x00003c1d01007387 */ /* 0x000fe80000100800 */
[----:B------:R1:W-:Y:S04]  /*1ee80*/  STL [R1+0xc4c], R2 ;  /* 0x000c4c0201007387 */ /* 0x0003e80000100800 */
[----:B------:R-:W4:Y:S04]  /*1ee90*/  LDL R18, [R1+0x9ac] ;  /* 0x0009ac0001127983 */ /* 0x000f280000100800 */
[----:B------:R-:W4:Y:S04]  /*1eea0*/  LDL R17, [R1+0x9b0] ;  /* 0x0009b00001117983 */ /* 0x000f280000100800 */
[----:B------:R1:W-:Y:S04]  /*1eeb0*/  STL [R1+0xc50], R10 ;  /* 0x000c500a01007387 */ /* 0x0003e80000100800 */
[----:B------:R-:W4:Y:S04]  /*1eec0*/  LDL R22, [R1+0x9b4] ;  /* 0x0009b40001167983 */ /* 0x000f280000100800 */
[----:B0-----:R-:W4:Y:S04]  /*1eed0*/  LDL R4, [R1+0x9b8] ;  /* 0x0009b80001047983 */ /* 0x001f280000100800 */
[----:B---3--:R-:W-:Y:S04]  /*1eee0*/  STL [R1+0xc3c], R0 ;  /* 0x000c3c0001007387 */ /* 0x008fe80000100800 */
[----:B------:R-:W3:Y:S04]  /*1eef0*/  LDL R21, [R1+0x9bc] ;  /* 0x0009bc0001157983 */ /* 0x000ee80000100800 */
[----:B--2---:R0:W-:Y:S01]  /*1ef00*/  STL [R1+0x1c], R16 ;  /* 0x00001c1001007387 */ /* 0x0041e20000100800 */
[----:B-1----:R-:W-:-:S02]  /*1ef10*/  PRMT R2, RZ, 0x7610, R2 ;  /* 0x00007610ff027816 */ /* 0x002fc40000000002 */
[----:B------:R-:W-:Y:S01]  /*1ef20*/  ISETP.GT.AND P1, PT, R12, 0x2b, PT ;  /* 0x0000002b0c00780c */ /* 0x000fe20003f24270 */
[----:B------:R-:W2:Y:S04]  /*1ef30*/  LDL R10, [R1+0x9c4] ;  /* 0x0009c400010a7983 */ /* 0x000ea80000100800 */
[----:B0-----:R-:W2:Y:S01]  /*1ef40*/  LDL R16, [R1+0x9c0] ;  /* 0x0009c00001107983 */ /* 0x001ea20000100800 */
[----:B------:R-:W-:Y:S01]  /*1ef50*/  @P2 IMAD.MOV.U32 R14, RZ, RZ, R9 ;  /* 0x000000ffff0e2224 */ /* 0x000fe200078e0009 */
[----:B------:R-:W-:Y:S02]  /*1ef60*/  PRMT R11, RZ, 0x7610, R11 ;  /* 0x00007610ff0b7816 */ /* 0x000fe4000000000b */
[----:B------:R-:W-:Y:S01]  /*1ef70*/  PRMT R8, RZ, 0x7610, R8 ;  /* 0x00007610ff087816 */ /* 0x000fe20000000008 */
[----:B------:R-:W2:Y:S01]  /*1ef80*/  LDL R9, [R1+0x9c8] ;  /* 0x0009c80001097983 */ /* 0x000ea20000100800 */
[----:B------:R-:W-:-:S05]  /*1ef90*/  @P2 IMAD.MOV.U32 R15, RZ, RZ, R25 ;  /* 0x000000ffff0f2224 */ /* 0x000fca00078e0019 */
[----:B------:R0:W2:Y:S02]  /*1efa0*/  @P2 LDG.E.U8 R2, desc[UR24][R14.64] ;  /* 0x000000180e022981 */ /* 0x0000a4000c1e1100 */
[----:B0-----:R-:W-:Y:S02]  /*1efb0*/  @P2 IMAD.MOV.U32 R14, RZ, RZ, R23 ;  /* 0x000000ffff0e2224 */ /* 0x001fe400078e0017 */
[----:B----4-:R-:W-:-:S05]  /*1efc0*/  @P2 IMAD.MOV.U32 R15, RZ, RZ, R24 ;  /* 0x000000ffff0f2224 */ /* 0x010fca00078e0018 */
[----:B------:R0:W4:Y:S02]  /*1efd0*/  @P2 LDG.E.U8 R11, desc[UR24][R14.64] ;  /* 0x000000180e0b2981 */ /* 0x000124000c1e1100 */
[----:B0-----:R-:W-:Y:S02]  /*1efe0*/  @P1 IMAD.MOV.U32 R14, RZ, RZ, R19 ;  /* 0x000000ffff0e1224 */ /* 0x001fe400078e0013 */
[----:B------:R-:W-:-:S05]  /*1eff0*/  @P1 IMAD.MOV.U32 R15, RZ, RZ, R20 ;  /* 0x000000ffff0f1224 */ /* 0x000fca00078e0014 */
[----:B------:R0:W4:Y:S01]  /*1f000*/  @P1 LDG.E.U8 R8, desc[UR24][R14.64] ;  /* 0x000000180e081981 */ /* 0x000122000c1e1100 */
[----:B------:R-:W-:Y:S02]  /*1f010*/  PRMT R5, RZ, 0x7610, R5 ;  /* 0x00007610ff057816 */ /* 0x000fe40000000005 */
[----:B------:R-:W-:Y:S01]  /*1f020*/  PRMT R3, RZ, 0x7610, R3 ;  /* 0x00007610ff037816 */ /* 0x000fe20000000003 */
[----:B0-----:R-:W-:Y:S02]  /*1f030*/  @P1 IMAD.MOV.U32 R14, RZ, RZ, R17 ;  /* 0x000000ffff0e1224 */ /* 0x001fe400078e0011 */
[----:B------:R-:W-:-:S05]  /*1f040*/  @P1 IMAD.MOV.U32 R15, RZ, RZ, R18 ;  /* 0x000000ffff0f1224 */ /* 0x000fca00078e0012 */
[----:B------:R0:W4:Y:S01]  /*1f050*/  @P1 LDG.E.U8 R5, desc[UR24][R14.64] ;  /* 0x000000180e051981 */ /* 0x000122000c1e1100 */
[----:B------:R-:W-:Y:S01]  /*1f060*/  PRMT R7, RZ, 0x7610, R7 ;  /* 0x00007610ff077816 */ /* 0x000fe20000000007 */
[----:B0-----:R-:W-:Y:S02]  /*1f070*/  @P1 IMAD.MOV.U32 R14, RZ, RZ, R4 ;  /* 0x000000ffff0e1224 */ /* 0x001fe400078e0004 */
[----:B------:R-:W-:-:S05]  /*1f080*/  @P1 IMAD.MOV.U32 R15, RZ, RZ, R22 ;  /* 0x000000ffff0f1224 */ /* 0x000fca00078e0016 */
[----:B------:R3:W4:Y:S02]  /*1f090*/  @P1 LDG.E.U8 R3, desc[UR24][R14.64] ;  /* 0x000000180e031981 */ /* 0x000724000c1e1100 */
[----:B---3--:R-:W-:Y:S02]  /*1f0a0*/  @P1 IMAD.MOV.U32 R15, RZ, RZ, R21 ;  /* 0x000000ffff0f1224 */ /* 0x008fe400078e0015 */
[----:B--2---:R-:W-:-:S05]  /*1f0b0*/  @P1 IMAD.MOV.U32 R14, RZ, RZ, R16 ;  /* 0x000000ffff0e1224 */ /* 0x004fca00078e0010 */
[----:B------:R-:W2:Y:S04]  /*1f0c0*/  @P1 LDG.E.U8 R7, desc[UR24][R14.64] ;  /* 0x000000180e071981 */ /* 0x000ea8000c1e1100 */
[----:B----4-:R-:W-:Y:S04]  /*1f0d0*/  STL [R1+0xc34], R11 ;  /* 0x000c340b01007387 */ /* 0x010fe80000100800 */
[----:B------:R0:W-:Y:S04]  /*1f0e0*/  STL [R1+0x18], R2 ;  /* 0x0000180201007387 */ /* 0x0001e80000100800 */
[----:B------:R-:W3:Y:S04]  /*1f0f0*/  LDL R0, [R1+0x9d0] ;  /* 0x0009d00001007983 */ /* 0x000ee80000100800 */
[----:B0-----:R-:W4:Y:S04]  /*1f100*/  LDL R2, [R1+0x9cc] ;  /* 0x0009cc0001027983 */ /* 0x001f280000100800 */
[----:B------:R0:W-:Y:S04]  /*1f110*/  STL [R1+0xc28], R8 ;  /* 0x000c280801007387 */ /* 0x0001e80000100800 */
[----:B------:R-:W4:Y:S04]  /*1f120*/  LDL R20, [R1+0x9d4] ;  /* 0x0009d40001147983 */ /* 0x000f280000100800 */
[----:B------:R-:W4:Y:S04]  /*1f130*/  LDL R19, [R1+0x9d8] ;  /* 0x0009d80001137983 */ /* 0x000f280000100800 */
[----:B------:R-:W4:Y:S04]  /*1f140*/  LDL R18, [R1+0x9dc] ;  /* 0x0009dc0001127983 */ /* 0x000f280000100800 */
[----:B------:R-:W4:Y:S04]  /*1f150*/  LDL R17, [R1+0x9e0] ;  /* 0x0009e00001117983 */ /* 0x000f280000100800 */
[----:B------:R-:W-:Y:S04]  /*1f160*/  STL [R1+0xc2c], R5 ;  /* 0x000c2c0501007387 */ /* 0x000fe80000100800 */
[----:B0-----:R-:W4:Y:S04]  /*1f170*/  LDL R8, [R1+0x9e4] ;  /* 0x0009e40001087983 */ /* 0x001f280000100800 */
[----:B------:R-:W4:Y:S04]  /*1f180*/  LDL R4, [R1+0x9e8] ;  /* 0x0009e80001047983 */ /* 0x000f280000100800 */
[----:B------:R-:W-:Y:S04]  /*1f190*/  STL [R1+0xc30], R3 ;  /* 0x000c300301007387 */ /* 0x000fe80000100800 */
[----:B--2---:R-:W-:Y:S04]  /*1f1a0*/  STL [R1+0xc38], R7 ;  /* 0x000c380701007387 */ /* 0x004fe80000100800 */
[----:B------:R-:W2:Y:S04]  /*1f1b0*/  LDL R16, [R1+0x9ec] ;  /* 0x0009ec0001107983 */ /* 0x000ea80000100800 */
[----:B------:R-:W2:Y:S01]  /*1f1c0*/  LDL R11, [R1+0x9f0] ;  /* 0x0009f000010b7983 */ /* 0x000ea20000100800 */
[----:B------:R-:W-:-:S02]  /*1f1d0*/  ISETP.GT.AND P2, PT, R12, 0x2c, PT ;  /* 0x0000002c0c00780c */ /* 0x000fc40003f44270 */
[----:B------:R-:W-:Y:S02]  /*1f1e0*/  PRMT R6, RZ, 0x7610, R6 ;  /* 0x00007610ff067816 */ /* 0x000fe40000000006 */
[----:B------:R-:W-:-:S09]  /*1f1f0*/  PRMT R92, RZ, 0x7610, R92 ;  /* 0x00007610ff5c7816 */ /* 0x000fd2000000005c */
[----:B------:R-:W-:Y:S02]  /*1f200*/  @P2 IMAD.MOV.U32 R14, RZ, RZ, R9 ;  /* 0x000000ffff0e2224 */ /* 0x000fe400078e0009 */
[----:B------:R-:W-:Y:S01]  /*1f210*/  @P2 IMAD.MOV.U32 R15, RZ, RZ, R10 ;  /* 0x000000ffff0f2224 */ /* 0x000fe200078e000a */
[----:B------:R-:W-:Y:S01]  /*1f220*/  PRMT R90, RZ, 0x7610, R90 ;  /* 0x00007610ff5a7816 */ /* 0x000fe2000000005a */
[----:B------:R-:W2:Y:S04]  /*1f230*/  LDL R10, [R1+0x9f4] ;  /* 0x0009f400010a7983 */ /* 0x000ea80000100800 */
[----:B------:R3:W2:Y:S01]  /*1f240*/  @P2 LDG.E.U8 R6, desc[UR24][R14.64] ;  /* 0x000000180e062981 */ /* 0x0006a2000c1e1100 */
[----:B------:R-:W-:Y:S02]  /*1f250*/  PRMT R88, RZ, 0x7610, R88 ;  /* 0x00007610ff587816 */ /* 0x000fe40000000058 */
[----:B------:R-:W-:Y:S01]  /*1f260*/  ISETP.GT.AND P1, PT, R12, 0x2d, PT ;  /* 0x0000002d0c00780c */ /* 0x000fe20003f24270 */
[----:B------:R-:W2:Y:S01]  /*1f270*/  LDL R9, [R1+0x9f8] ;  /* 0x0009f80001097983 */ /* 0x000ea20000100800 */
[----:B---3--:R-:W-:-:S02]  /*1f280*/  @P2 IMAD.MOV.U32 R14, RZ, RZ, R0 ;  /* 0x000000ffff0e2224 */ /* 0x008fc400078e0000 */
[----:B----4-:R-:W-:-:S05]  /*1f290*/  @P2 IMAD.MOV.U32 R15, RZ, RZ, R2 ;  /* 0x000000ffff0f2224 */ /* 0x010fca00078e0002 */
[----:B------:R0:W3:Y:S02]  /*1f2a0*/  @P2 LDG.E.U8 R92, desc[UR24][R14.64] ;  /* 0x000000180e5c2981 */ /* 0x0000e4000c1e1100 */
[----:B0-----:R-:W-:Y:S02]  /*1f2b0*/  @P2 IMAD.MOV.U32 R14, RZ, RZ, R19 ;  /* 0x000000ffff0e2224 */ /* 0x001fe400078e0013 */
[----:B------:R-:W-:-:S05]  /*1f2c0*/  @P2 IMAD.MOV.U32 R15, RZ, RZ, R20 ;  /* 0x000000ffff0f2224 */ /* 0x000fca00078e0014 */
        /* <DEDUP_REMOVED lines=8> */
[----:B------:R2:W4:Y:S02]  /*1f350*/  @P1 LDG.E.U8 R86, desc[UR24][R14.64] ;  /* 0x000000180e561981 */ /* 0x000524000c1e1100 */
[----:B--2---:R-:W-:Y:S02]  /*1f360*/  @P1 IMAD.MOV.U32 R15, RZ, RZ, R16 ;  /* 0x000000ffff0f1224 */ /* 0x004fe400078e0010 */
[----:B------:R-:W-:-:S05]  /*1f370*/  @P1 IMAD.MOV.U32 R14, RZ, RZ, R11 ;  /* 0x000000ffff0e1224 */ /* 0x000fca00078e000b */
[----:B------:R0:W2:Y:S04]  /*1f380*/  @P1 LDG.E.U8 R84, desc[UR24][R14.64] ;  /* 0x000000180e541981 */ /* 0x0000a8000c1e1100 */
[----:B------:R1:W-:Y:S04]  /*1f390*/  STL [R1+0xc40], R6 ;  /* 0x000c400601007387 */ /* 0x0003e80000100800 */
[----:B------:R-:W2:Y:S04]  /*1f3a0*/  LDL R2, [R1+0x9fc] ;  /* 0x0009fc0001027983 */ /* 0x000ea80000100800 */
[----:B------:R-:W2:Y:S04]  /*1f3b0*/  LDL R0, [R1+0xa00] ;  /* 0x000a000001007983 */ /* 0x000ea80000100800 */
[----:B---3--:R-:W-:Y:S04]  /*1f3c0*/  STL [R1+0xc44], R92 ;  /* 0x000c445c01007387 */ /* 0x008fe80000100800 */
[----:B----4-:R-:W-:Y:S04]  /*1f3d0*/  STL [R1+0xc54], R90 ;  /* 0x000c545a01007387 */ /* 0x010fe80000100800 */
[----:B-1----:R-:W3:Y:S04]  /*1f3e0*/  LDL R6, [R1+0x648] ;  /* 0x0006480001067983 */ /* 0x002ee80000100800 */
[----:B------:R-:W4:Y:S04]  /*1f3f0*/  LDL R5, [R1+0x64c] ;  /* 0x00064c0001057983 */ /* 0x000f280000100800 */
[----:B------:R-:W-:Y:S04]  /*1f400*/  STL [R1+0xc58], R88 ;  /* 0x000c585801007387 */ /* 0x000fe80000100800 */
[----:B------:R-:W4:Y:S04]  /*1f410*/  LDL R8, [R1+0x650] ;  /* 0x0006500001087983 */ /* 0x000f280000100800 */
[----:B------:R-:W4:Y:S04]  /*1f420*/  LDL R7, [R1+0x654] ;  /* 0x0006540001077983 */ /* 0x000f280000100800 */
[----:B------:R-:W4:Y:S04]  /*1f430*/  LDL R4, [R1+0x658] ;  /* 0x0006580001047983 */ /* 0x000f280000100800 */
[----:B------:R-:W4:Y:S01]  /*1f440*/  LDL R3, [R1+0x65c] ;  /* 0x00065c0001037983 */ /* 0x000f220000100800 */
[----:B------:R-:W-:Y:S01]  /*1f450*/  PRMT R82, RZ, 0x7610, R82 ;  /* 0x00007610ff527816 */ /* 0x000fe20000000052 */
[----:B0-----:R-:W-:-:S02]  /*1f460*/  @P1 IMAD.MOV.U32 R14, RZ, RZ, R9 ;  /* 0x000000ffff0e1224 */ /* 0x001fc400078e0009 */
[----:B------:R-:W-:Y:S01]  /*1f470*/  STL [R1+0xc5c], R86 ;  /* 0x000c5c5601007387 */ /* 0x000fe20000100800 */
[----:B------:R-:W-:-:S05]  /*1f480*/  @P1 IMAD.MOV.U32 R15, RZ, RZ, R10 ;  /* 0x000000ffff0f1224 */ /* 0x000fca00078e000a */
[----:B------:R0:W4:Y:S04]  /*1f490*/  @P1 LDG.E.U8 R82, desc[UR24][R14.64] ;  /* 0x000000180e521981 */ /* 0x000128000c1e1100 */
[----:B--2---:R-:W-:Y:S04]  /*1f4a0*/  STL [R1+0xc60], R84 ;  /* 0x000c605401007387 */ /* 0x004fe80000100800 */
[----:B------:R-:W2:Y:S04]  /*1f4b0*/  LDL R16, [R1+0x660] ;  /* 0x0006600001107983 */ /* 0x000ea80000100800 */
[----:B------:R-:W2:Y:S01]  /*1f4c0*/  LDL R11, [R1+0x664] ;  /* 0x00066400010b7983 */ /* 0x000ea20000100800 */
[----:B------:R-:W-:-:S02]  /*1f4d0*/  ISETP.GT.AND P2, PT, R12, 0x2e, PT ;  /* 0x0000002e0c00780c */ /* 0x000fc40003f44270 */
[----:B------:R-:W-:Y:S02]  /*1f4e0*/  PRMT R80, RZ, 0x7610, R80 ;  /* 0x00007610ff507816 */ /* 0x000fe40000000050 */
[----:B------:R-:W-:Y:S01]  /*1f4f0*/  PRMT R78, RZ, 0x7610, R78 ;  /* 0x00007610ff4e7816 */ /* 0x000fe2000000004e */
[----:B0-----:R-:W-:Y:S02]  /*1f500*/  @P1 IMAD.MOV.U32 R15, RZ, RZ, R2 ;  /* 0x000000ffff0f1224 */ /* 0x001fe400078e0002 */
[----:B------:R-:W-:-:S05]  /*1f510*/  @P1 IMAD.MOV.U32 R14, RZ, RZ, R0 ;  /* 0x000000ffff0e1224 */ /* 0x000fca00078e0000 */
[----:B------:R3:W2:Y:S01]  /*1f520*/  @P1 LDG.E.U8 R80, desc[UR24][R14.64] ;  /* 0x000000180e501981 */ /* 0x0006a2000c1e1100 */
[----:B------:R-:W-:Y:S01]  /*1f530*/  PRMT R76, RZ, 0x7610, R76 ;  /* 0x00007610ff4c7816 */ /* 0x000fe2000000004c */
[----:B---3--:R-:W-:Y:S02]  /*1f540*/  @P2 IMAD.MOV.U32 R15, RZ, RZ, R6 ;  /* 0x000000ffff0f2224 */ /* 0x008fe400078e0006 */
[----:B----4-:R-:W-:-:S05]  /*1f550*/  @P2 IMAD.MOV.U32 R14, RZ, RZ, R5 ;  /* 0x000000ffff0e2224 */ /* 0x010fca00078e0005 */
[----:B------:R0:W3:Y:S02]  /*1f560*/  @P2 LDG.E.U8 R78, desc[UR24][R14.64] ;  /* 0x000000180e4e2981 */ /* 0x0000e4000c1e1100 */
[----:B0-----:R-:W-:Y:S02]  /*1f570*/  @P2 IMAD.MOV.U32 R15, RZ, RZ, R8 ;  /* 0x000000ffff0f2224 */ /* 0x001fe400078e0008 */
[----:B------:R-:W-:-:S05]  /*1f580*/  @P2 IMAD.MOV.U32 R14, RZ, RZ, R7 ;  /* 0x000000ffff0e2224 */ /* 0x000fca00078e0007 */
[----:B------:R0:W4:Y:S01]  /*1f590*/  @P2 LDG.E.U8 R76, desc[UR24][R14.64] ;  /* 0x000000180e4c2981 */ /* 0x000122000c1e1100 */
[----:B------:R-:W-:Y:S02]  /*1f5a0*/  PRMT R74, RZ, 0x7610, R74 ;  /* 0x00007610ff4a7816 */ /* 0x000fe4000000004a */
[----:B------:R-:W-:Y:S01]  /*1f5b0*/  PRMT R72, RZ, 0x7610, R72 ;  /* 0x00007610ff487816 */ /* 0x000fe20000000048 */
[----:B0-----:R-:W-:Y:S02]  /*1f5c0*/  @P2 IMAD.MOV.U32 R14, RZ, RZ, R3 ;  /* 0x000000ffff0e2224 */ /* 0x001fe400078e0003 */
[----:B------:R-:W-:-:S05]  /*1f5d0*/  @P2 IMAD.MOV.U32 R15, RZ, RZ, R4 ;  /* 0x000000ffff0f2224 */ /* 0x000fca00078e0004 */
[----:B------:R2:W4:Y:S04]  /*1f5e0*/  @P2 LDG.E.U8 R74, desc[UR24][R14.64] ;  /* 0x000000180e4a2981 */ /* 0x000528000c1e1100 */
[----:B------:R-:W-:Y:S04]  /*1f5f0*/  STL [R1+0xc64], R82 ;  /* 0x000c645201007387 */ /* 0x000fe80000100800 */
[----:B------:R-:W4:Y:S04]  /*1f600*/  LDL R2, [R1+0x3f0] ;  /* 0x0003f00001027983 */ /* 0x000f280000100800 */
[----:B------:R-:W4:Y:S04]  /*1f610*/  LDL R0, [R1+0x54c] ;  /* 0x00054c0001007983 */ /* 0x000f280000100800 */
[----:B------:R-:W4:Y:S04]  /*1f620*/  LDL R10, [R1+0x550] ;  /* 0x00055000010a7983 */ /* 0x000f280000100800 */
[----:B------:R-:W4:Y:S01]  /*1f630*/  LDL R9, [R1+0x554] ;  /* 0x0005540001097983 */ /* 0x000f220000100800 */
[----:B--2---:R-:W-:-:S02]  /*1f640*/  @P2 IMAD.MOV.U32 R15, RZ, RZ, R16 ;  /* 0x000000ffff0f2224 */ /* 0x004fc400078e0010 */
[----:B------:R-:W-:-:S05]  /*1f650*/  @P2 IMAD.MOV.U32 R14, RZ, RZ, R11 ;  /* 0x000000ffff0e2224 */ /* 0x000fca00078e000b */
[----:B------:R0:W2:Y:S04]  /*1f660*/  @P2 LDG.E.U8 R72, desc[UR24][R14.64] ;  /* 0x000000180e482981 */ /* 0x0000a8000c1e1100 */
[----:B------:R-:W-:Y:S04]  /*1f670*/  STL [R1+0xc6c], R80 ;  /* 0x000c6c5001007387 */ /* 0x000fe80000100800 */
[----:B------:R-:W2:Y:S04]  /*1f680*/  LDL R6, [R1+0x558] ;  /* 0x0005580001067983 */ /* 0x000ea80000100800 */
[----:B------:R-:W2:Y:S01]  /*1f690*/  LDL R5, [R1+0x55c] ;  /* 0x00055c0001057983 */ /* 0x000ea20000100800 */
[----:B------:R-:W-:-:S03]  /*1f6a0*/  ISETP.GT.AND P1, PT, R12, 0x2f, PT ;  /* 0x0000002f0c00780c */ /* 0x000fc60003f24270 */
[----:B---3--:R-:W-:Y:S04]  /*1f6b0*/  STL [R1+0xc70], R78 ;  /* 0x000c704e01007387 */ /* 0x008fe80000100800 */
[----:B----4-:R-:W-:Y:S04]  /*1f6c0*/  STL [R1+0xc74], R76 ;  /* 0x000c744c01007387 */ /* 0x010fe80000100800 */
[----:B------:R-:W3:Y:S04]  /*1f6d0*/  LDL R8, [R1+0xa04] ;  /* 0x000a040001087983 */ /* 0x000ee80000100800 */
[----:B------:R-:W4:Y:S04]  /*1f6e0*/  LDL R7, [R1+0xa08] ;  /* 0x000a080001077983 */ /* 0x000f280000100800 */
[----:B------:R-:W4:Y:S04]  /*1f6f0*/  LDL R4, [R1+0xa0c] ;  /* 0x000a0c0001047983 */ /* 0x000f280000100800 */
[----:B------:R-:W4:Y:S04]  /*1f700*/  LDL R3, [R1+0xa10] ;  /* 0x000a100001037983 */ /* 0x000f280000100800 */
[----:B------:R-:W-:Y:S04]  /*1f710*/  STL [R1+0xc78], R74 ;  /* 0x000c784a01007387 */ /* 0x000fe80000100800 */
[----:B------:R-:W4:Y:S04]  /*1f720*/  LDL R16, [R1+0xa14] ;  /* 0x000a140001107983 */ /* 0x000f280000100800 */
[----:B------:R-:W4:Y:S01]  /*1f730*/  LDL R11, [R1+0xa18] ;  /* 0x000a1800010b7983 */ /* 0x000f220000100800 */
[----:B0-----:R-:W-:-:S02]  /*1f740*/  @P1 IMAD.MOV.U32 R14, RZ, RZ, R0 ;  /* 0x000000ffff0e1224 */ /* 0x001fc400078e0000 */
[----:B------:R-:W-:Y:S01]  /*1f750*/  @P1 IMAD.MOV.U32 R15, RZ, RZ, R2 ;  /* 0x000000ffff0f1224 */ /* 0x000fe200078e0002 */
[----:B--2---:R0:W-:Y:S04]  /*1f760*/  STL [R1+0xc7c], R72 ;  /* 0x000c7c4801007387 */ /* 0x0041e80000100800 */
[----:B------:R-:W2:Y:S04]  /*1f770*/  LDL R2, [R1+0xa1c] ;  /* 0x000a1c0001027983 */ /* 0x000ea80000100800 */
[----:B------:R-:W2:Y:S01]  /*1f780*/  LDL R0, [R1+0xa20] ;  /* 0x000a200001007983 */ /* 0x000ea20000100800 */
[----:B------:R-:W-:-:S02]  /*1f790*/  PRMT R70, RZ, 0x7610, R70 ;  /* 0x00007610ff467816 */ /* 0x000fc40000000046 */
[----:B------:R-:W-:Y:S01]  /*1f7a0*/  ISETP.GT.AND P4, PT, R12, 0x30, PT ;  /* 0x000000300c00780c */ /* 0x000fe20003f84270 */
[----:B------:R-:W2:Y:S04]  /*1f7b0*/  LDL R18, [R1+0xa2c] ;  /* 0x000a2c0001127983 */ /* 0x000ea80000100800 */
[----:B------:R1:W2:Y:S01]  /*1f7c0*/  @P1 LDG.E.U8 R70, desc[UR24][R14.64] ;  /* 0x000000180e461981 */ /* 0x0002a2000c1e1100 */
[----:B------:R-:W-:-:S03]  /*1f7d0*/  PRMT R68, RZ, 0x7610, R68 ;  /* 0x00007610ff447816 */ /* 0x000fc60000000044 */
[----:B------:R-:W2:Y:S01]  /*1f7e0*/  LDL R17, [R1+0xa30] ;  /* 0x000a300001117983 */ /* 0x000ea20000100800 */
[----:B------:R-:W-:Y:S02]  /*1f7f0*/  PRMT R66, RZ, 0x7610, R66 ;  /* 0x00007610ff427816 */ /* 0x000fe40000000042 */
[----:B------:R-:W-:Y:S01]  /*1f800*/  PRMT R64, RZ, 0x7610, R64 ;  /* 0x00007610ff407816 */ /* 0x000fe20000000040 */
[----:B------:R-:W2:Y:S01]  /*1f810*/  LDL R22, [R1+0xa7c] ;  /* 0x000a7c0001167983 */ /* 0x000ea20000100800 */
[----:B-1----:R-:W-:Y:S02]  /*1f820*/  @P1 IMAD.MOV.U32 R14, RZ, RZ, R9 ;  /* 0x000000ffff0e1224 */ /* 0x002fe400078e0009 */
[----:B------:R-:W-:Y:S01]  /*1f830*/  @P1 IMAD.MOV.U32 R15, RZ, RZ, R10 ;  /* 0x000000ffff0f1224 */ /* 0x000fe200078e000a */
[----:B------:R-:W2:Y:S04]  /*1f840*/  LDL R9, [R1+0xa28] ;  /* 0x000a280001097983 */ /* 0x000ea80000100800 */
[----:B------:R-:W2:Y:S04]  /*1f850*/  LDL R10, [R1+0xa24] ;  /* 0x000a2400010a7983 */ /* 0x000ea80000100800 */
[----:B------:R1:W2:Y:S01]  /*1f860*/  @P1 LDG.E.U8 R68, desc[UR24][R14.64] ;  /* 0x000000180e441981 */ /* 0x0002a2000c1e1100 */
[----:B------:R-:W-:-:S02]  /*1f870*/  PRMT R62, RZ, 0x7610, R62 ;  /* 0x00007610ff3e7816 */ /* 0x000fc4000000003e */
[----:B------:R-:W-:Y:S01]  /*1f880*/  PRMT R60, RZ, 0x7610, R60 ;  /* 0x00007610ff3c7816 */ /* 0x000fe2000000003c */
[----:B------:R-:W2:Y:S01]  /*1f890*/  LDL R25, [R1+0xa8c] ;  /* 0x000a8c0001197983 */ /* 0x000ea20000100800 */
[----:B------:R-:W-:Y:S02]  /*1f8a0*/  ISETP.GT.AND P2, PT, R12, 0x31, PT ;  /* 0x000000310c00780c */ /* 0x000fe40003f44270 */
        /* <DEDUP_REMOVED lines=10> */
[----:B------:R-:W-:Y:S02]  /*1f950*/  PRMT R52, RZ, 0x7610, R52 ;  /* 0x00007610ff347816 */ /* 0x000fe40000000034 */
[----:B------:R-:W-:Y:S01]  /*1f960*/  PRMT R50, RZ, 0x7610, R50 ;  /* 0x00007610ff327816 */ /* 0x000fe20000000032 */
[----:B------:R-:W2:Y:S01]  /*1f970*/  LDL R31, [R1+0xaa4] ;  /* 0x000aa400011f7983 */ /* 0x000ea20000100800 */
[----:B------:R-:W-:Y:S02]  /*1f980*/  PRMT R13, RZ, 0x7610, R13 ;  /* 0x00007610ff0d7816 */ /* 0x000fe4000000000d */
[----:B------:R-:W-:Y:S01]  /*1f990*/  PRMT R48, RZ, 0x7610, R48 ;  /* 0x00007610ff307816 */ /* 0x000fe20000000030 */
[----:B------:R-:W2:Y:S01]  /*1f9a0*/  LDL R30, [R1+0xaa8] ;  /* 0x000aa800011e7983 */ /* 0x000ea20000100800 */
[----:B---3--:R-:W-:-:S03]  /*1f9b0*/  @P4 IMAD.MOV.U32 R15, RZ, RZ, R8 ;  /* 0x000000ffff0f4224 */ /* 0x008fc600078e0008 */
[----:B------:R-:W3:Y:S01]  /*1f9c0*/  LDL R8, [R1+0xa3c] ;  /* 0x000a3c0001087983 */ /* 0x000ee20000100800 */
[----:B----4-:R-:W-:-:S03]  /*1f9d0*/  @P4 IMAD.MOV.U32 R14, RZ, RZ, R7 ;  /* 0x000000ffff0e4224 */ /* 0x010fc600078e0007 */
[----:B------:R-:W4:Y:S04]  /*1f9e0*/  LDL R7, [R1+0xa40] ;  /* 0x000a400001077983 */ /* 0x000f280000100800 */
[----:B------:R1:W3:Y:S01]  /*1f9f0*/  @P4 LDG.E.U8 R64, desc[UR24][R14.64] ;  /* 0x000000180e404981 */ /* 0x0002e2000c1e1100 */
[----:B------:R-:W-:-:S03]  /*1fa00*/  ISETP.GT.AND P5, PT, R12, 0x38, PT ;  /* 0x000000380c00780c */ /* 0x000fc60003fa4270 */
[----:B------:R-:W3:Y:S01]  /*1fa10*/  LDL R36, [R1+0xaac] ;  /* 0x000aac0001247983 */ /* 0x000ee20000100800 */
[----:B------:R-:W-:Y:S02]  /*1fa20*/  PRMT R49, RZ, 0x7610, R49 ;  /* 0x00007610ff317816 */ /* 0x000fe40000000031 */
[----:B------:R-:W-:Y:S01]  /*1fa30*/  PRMT R51, RZ, 0x7610, R51 ;  /* 0x00007610ff337816 */ /* 0x000fe20000000033 */
[----:B0-----:R-:W3:Y:S01]  /*1fa40*/  LDL R72, [R1+0x418] ;  /* 0x0004180001487983 */ /* 0x001ee20000100800 */
[----:B-1----:R-:W-:Y:S02]  /*1fa50*/  @P4 IMAD.MOV.U32 R14, RZ, RZ, R3 ;  /* 0x000000ffff0e4224 */ /* 0x002fe400078e0003 */
[----:B------:R-:W-:Y:S01]  /*1fa60*/  @P4 IMAD.MOV.U32 R15, RZ, RZ, R4 ;  /* 0x000000ffff0f4224 */ /* 0x000fe200078e0004 */
[----:B------:R-:W3:Y:S04]  /*1fa70*/  LDL R3, [R1+0xa48] ;  /* 0x000a480001037983 */ /* 0x000ee80000100800 */
[----:B------:R-:W3:Y:S04]  /*1fa80*/  LDL R4, [R1+0xa44] ;  /* 0x000a440001047983 */ /* 0x000ee80000100800 */
[----:B------:R0:W3:Y:S02]  /*1fa90*/  @P4 LDG.E.U8 R62, desc[UR24][R14.64] ;  /* 0x000000180e3e4981 */ /* 0x0000e4000c1e1100 */
[----:B0-----:R-:W-:-:S02]  /*1faa0*/  @P4 IMAD.MOV.U32 R15, RZ, RZ, R16 ;  /* 0x000000ffff0f4224 */ /* 0x001fc400078e0010 */
[----:B------:R-:W-:Y:S01]  /*1fab0*/  @P4 IMAD.MOV.U32 R14, RZ, RZ, R11 ;  /* 0x000000ffff0e4224 */ /* 0x000fe200078e000b */
[----:B------:R-:W3:Y:S04]  /*1fac0*/  LDL R16, [R1+0xa4c] ;  /* 0x000a4c0001107983 */ /* 0x000ee80000100800 */
[----:B------:R-:W3:Y:S04]  /*1fad0*/  LDL R11, [R1+0xa50] ;  /* 0x000a5000010b7983 */ /* 0x000ee80000100800 */
[----:B------:R2:W3:Y:S02]  /*1fae0*/  @P4 LDG.E.U8 R60, desc[UR24][R14.64] ;  /* 0x000000180e3c4981 */ /* 0x0004e4000c1e1100 */
[----:B--2---:R-:W-:-:S02]  /*1faf0*/  @P4 IMAD.MOV.U32 R15, RZ, RZ, R2 ;  /* 0x000000ffff0f4224 */ /* 0x004fc400078e0002 */
[----:B------:R-:W2:Y:S01]  /*1fb00*/  LDL R2, [R1+0xa54] ;  /* 0x000a540001027983 */ /* 0x000ea20000100800 */
[----:B------:R-:W-:-:S03]  /*1fb10*/  @P4 IMAD.MOV.U32 R14, RZ, RZ, R0 ;  /* 0x000000ffff0e4224 */ /* 0x000fc600078e0000 */
[----:B------:R-:W2:Y:S04]  /*1fb20*/  LDL R0, [R1+0xa58] ;  /* 0x000a580001007983 */ /* 0x000ea80000100800 */
[----:B------:R0:W2:Y:S01]  /*1fb30*/  @P4 LDG.E.U8 R58, desc[UR24][R14.64] ;  /* 0x000000180e3a4981 */ /* 0x0000a2000c1e1100 */
[----:B------:R-:W-:Y:S01]  /*1fb40*/  ISETP.GT.AND P4, PT, R12, 0x32, PT ;  /* 0x000000320c00780c */ /* 0x000fe20003f84270 */
[----:B0-----:R-:W-:Y:S02]  /*1fb50*/  @P2 IMAD.MOV.U32 R14, RZ, RZ, R9 ;  /* 0x000000ffff0e2224 */ /* 0x001fe400078e0009 */
[----:B------:R-:W2:Y:S01]  /*1fb60*/  LDL R9, [R1+0xa60] ;  /* 0x000a600001097983 */ /* 0x000ea20000100800 */
[----:B------:R-:W-:-:S03]  /*1fb70*/  @P2 IMAD.MOV.U32 R15, RZ, RZ, R10 ;  /* 0x000000ffff0f2224 */ /* 0x000fc600078e000a */
[----:B------:R-:W2:Y:S04]  /*1fb80*/  LDL R10, [R1+0xa5c] ;  /* 0x000a5c00010a7983 */ /* 0x000ea80000100800 */
[----:B------:R0:W2:Y:S02]  /*1fb90*/  @P2 LDG.E.U8 R56, desc[UR24][R14.64] ;  /* 0x000000180e382981 */ /* 0x0000a4000c1e1100 */
[----:B0-----:R-:W-:Y:S02]  /*1fba0*/  @P2 IMAD.MOV.U32 R14, RZ, RZ, R17 ;  /* 0x000000ffff0e2224 */ /* 0x001fe400078e0011 */
[----:B------:R-:W-:-:S05]  /*1fbb0*/  @P2 IMAD.MOV.U32 R15, RZ, RZ, R18 ;  /* 0x000000ffff0f2224 */ /* 0x000fca00078e0012 */
[----:B------:R0:W2:Y:S02]  /*1fbc0*/  @P2 LDG.E.U8 R54, desc[UR24][R14.64] ;  /* 0x000000180e362981 */ /* 0x0000a4000c1e1100 */
[----:B0-----:R-:W-:Y:S02]  /*1fbd0*/  @P2 IMAD.MOV.U32 R14, RZ, RZ, R5 ;  /* 0x000000ffff0e2224 */ /* 0x001fe400078e0005 */
[----:B------:R-:W-:Y:S01]  /*1fbe0*/  @P2 IMAD.MOV.U32 R15, RZ, RZ, R6 ;  /* 0x000000ffff0f2224 */ /* 0x000fe200078e0006 */
[----:B------:R-:W2:Y:S04]  /*1fbf0*/  LDL R5, [R1+0xa68] ;  /* 0x000a680001057983 */ /* 0x000ea80000100800 */
[----:B------:R-:W2:Y:S04]  /*1fc00*/  LDL R6, [R1+0xa64] ;  /* 0x000a640001067983 */ /* 0x000ea80000100800 */
[----:B------:R4:W2:Y:S02]  /*1fc10*/  @P2 LDG.E.U8 R52, desc[UR24][R14.64] ;  /* 0x000000180e342981 */ /* 0x0008a4000c1e1100 */
[----:B----4-:R-:W-:-:S02]  /*1fc20*/  @P2 IMAD.MOV.U32 R14, RZ, RZ, R7 ;  /* 0x000000ffff0e2224 */ /* 0x010fc400078e0007 */
[----:B---3--:R-:W-:Y:S01]  /*1fc30*/  @P2 IMAD.MOV.U32 R15, RZ, RZ, R8 ;  /* 0x000000ffff0f2224 */ /* 0x008fe200078e0008 */
[----:B------:R-:W3:Y:S04]  /*1fc40*/  LDL R7, [R1+0xa70] ;  /* 0x000a700001077983 */ /* 0x000ee80000100800 */
[----:B------:R-:W4:Y:S04]  /*1fc50*/  LDL R8, [R1+0xa6c] ;  /* 0x000a6c0001087983 */ /* 0x000f280000100800 */
[----:B------:R0:W4:Y:S02]  /*1fc60*/  @P2 LDG.E.U8 R50, desc[UR24][R14.64] ;  /* 0x000000180e322981 */ /* 0x000124000c1e1100 */
[----:B0-----:R-:W-:-:S02]  /*1fc70*/  @P4 IMAD.MOV.U32 R14, RZ, RZ, R3 ;  /* 0x000000ffff0e4224 */ /* 0x001fc400078e0003 */
[----:B------:R-:W-:Y:S01]  /*1fc80*/  @P4 IMAD.MOV.U32 R15, RZ, RZ, R4 ;  /* 0x000000ffff0f4224 */ /* 0x000fe200078e0004 */
[----:B------:R-:W4:Y:S04]  /*1fc90*/  LDL R3, [R1+0xa78] ;  /* 0x000a780001037983 */ /* 0x000f280000100800 */
[----:B------:R-:W4:Y:S01]  /*1fca0*/  LDL R4, [R1+0xa74] ;  /* 0x000a740001047983 */ /* 0x000f220000100800 */
[----:B------:R-:W-:Y:S01]  /*1fcb0*/  @P4 IMAD.MOV.U32 R17, RZ, RZ, R16 ;  /* 0x000000ffff114224 */ /* 0x000fe200078e0010 */
[----:B------:R-:W-:Y:S02]  /*1fcc0*/  ISETP.GT.AND P2, PT, R12, 0x33, PT ;  /* 0x000000330c00780c */ /* 0x000fe40003f44270 */
[----:B------:R-:W4:Y:S01]  /*1fcd0*/  @P4 LDG.E.U8 R48, desc[UR24][R14.64] ;  /* 0x000000180e304981 */ /* 0x000f22000c1e1100 */
[----:B------:R-:W-:-:S03]  /*1fce0*/  @P4 IMAD.MOV.U32 R16, RZ, RZ, R11 ;  /* 0x000000ffff104224 */ /* 0x000fc600078e000b */
[----:B------:R-:W4:Y:S04]  /*1fcf0*/  LDL R11, [R1+0xa80] ;  /* 0x000a8000010b7983 */ /* 0x000f280000100800 */
[----:B------:R2:W4:Y:S02]  /*1fd00*/  @P4 LDG.E.U8 R13, desc[UR24][R16.64] ;  /* 0x00000018100d4981 */ /* 0x000524000c1e1100 */
[----:B--2---:R-:W-:Y:S02]  /*1fd10*/  @P4 IMAD.MOV.U32 R17, RZ, RZ, R2 ;  /* 0x000000ffff114224 */ /* 0x004fe400078e0002 */
[----:B------:R-:W2:Y:S01]  /*1fd20*/  LDL R2, [R1+0xa84] ;  /* 0x000a840001027983 */ /* 0x000ea20000100800 */
[----:B------:R-:W-:-:S03]  /*1fd30*/  @P4 IMAD.MOV.U32 R16, RZ, RZ, R0 ;  /* 0x000000ffff104224 */ /* 0x000fc600078e0000 */
[----:B------:R-:W2:Y:S01]  /*1fd40*/  LDL R0, [R1+0xa88] ;  /* 0x000a880001007983 */ /* 0x000ea20000100800 */
[----:B------:R-:W-:Y:S02]  /*1fd50*/  PRMT R15, RZ, 0x7610, R15 ;  /* 0x00007610ff0f7816 */ /* 0x000fe4000000000f */
[----:B------:R-:W-:-:S06]  /*1fd60*/  PRMT R14, RZ, 0x7610, R14 ;  /* 0x00007610ff0e7816 */ /* 0x000fcc000000000e */
[----:B------:R0:W2:Y:S01]  /*1fd70*/  @P4 LDG.E.U8 R14, desc[UR24][R16.64] ;  /* 0x00000018100e4981 */ /* 0x0000a2000c1e1100 */
[----:B------:R-:W-:-:S03]  /*1fd80*/  @P4 IMAD.MOV.U32 R18, RZ, RZ, R9 ;  /* 0x000000ffff124224 */ /* 0x000fc600078e0009 */
[----:B------:R-:W2:Y:S01]  /*1fd90*/  LDL R9, [R1+0xa98] ;  /* 0x000a980001097983 */ /* 0x000ea20000100800 */
[----:B------:R-:W-:-:S03]  /*1fda0*/  @P4 IMAD.MOV.U32 R19, RZ, RZ, R10 ;  /* 0x000000ffff134224 */ /* 0x000fc600078e000a */
[----:B------:R-:W2:Y:S04]  /*1fdb0*/  LDL R10, [R1+0xa94] ;  /* 0x000a9400010a7983 */ /* 0x000ea80000100800 */
[----:B------:R1:W2:Y:S01]  /*1fdc0*/  @P4 LDG.E.U8 R15, desc[UR24][R18.64] ;  /* 0x00000018120f4981 */ /* 0x0002a2000c1e1100 */
[----:B0-----:R-:W-:Y:S02]  /*1fdd0*/  PRMT R17, RZ, 0x7610, R17 ;  /* 0x00007610ff117816 */ /* 0x001fe40000000011 */
[----:B------:R-:W-:Y:S02]  /*1fde0*/  PRMT R16, RZ, 0x7610, R16 ;  /* 0x00007610ff107816 */ /* 0x000fe40000000010 */
[----:B------:R-:W-:Y:S01]  /*1fdf0*/  ISETP.GT.AND P4, PT, R12, 0x34, PT ;  /* 0x000000340c00780c */ /* 0x000fe20003f84270 */
[----:B-1----:R-:W-:-:S02]  /*1fe00*/  @P2 IMAD.MOV.U32 R18, RZ, RZ, R5 ;  /* 0x000000ffff122224 */ /* 0x002fc400078e0005 */
[----:B------:R-:W2:Y:S01]  /*1fe10*/  LDL R5, [R1+0xaa0] ;  /* 0x000aa00001057983 */ /* 0x000ea20000100800 */
[----:B------:R-:W-:-:S03]  /*1fe20*/  @P2 IMAD.MOV.U32 R19, RZ, RZ, R6 ;  /* 0x000000ffff132224 */ /* 0x000fc600078e0006 */
[----:B------:R-:W2:Y:S01]  /*1fe30*/  LDL R6, [R1+0xa9c] ;  /* 0x000a9c0001067983 */ /* 0x000ea20000100800 */
[----:B------:R-:W-:-:S03]  /*1fe40*/  @P2 IMAD.MOV.U32 R23, RZ, RZ, R22 ;  /* 0x000000ffff172224 */ /* 0x000fc600078e0016 */
[----:B------:R-:W2:Y:S01]  /*1fe50*/  @P2 LDG.E.U8 R16, desc[UR24][R18.64] ;  /* 0x0000001812102981 */ /* 0x000ea2000c1e1100 */
[----:B---3--:R-:W-:-:S03]  /*1fe60*/  @P2 IMAD.MOV.U32 R20, RZ, RZ, R7 ;  /* 0x000000ffff142224 */ /* 0x008fc600078e0007 */
[----:B------:R-:W3:Y:S01]  /*1fe70*/  LDL R7, [R1+0xac8] ;  /* 0x000ac80001077983 */ /* 0x000ee20000100800 */
[----:B----4-:R-:W-:-:S03]  /*1fe80*/  @P2 IMAD.MOV.U32 R21, RZ, RZ, R8 ;  /* 0x000000ffff152224 */ /* 0x010fc600078e0008 */
[----:B------:R-:W4:Y:S04]  /*1fe90*/  LDL R8, [R1+0xac4] ;  /* 0x000ac40001087983 */ /* 0x000f280000100800 */
[----:B------:R0:W4:Y:S02]  /*1fea0*/  @P2 LDG.E.U8 R17, desc[UR24][R20.64] ;  /* 0x0000001814112981 */ /* 0x000124000c1e1100 */
[----:B0-----:R-:W-:Y:S02]  /*1feb0*/  @P2 IMAD.MOV.U32 R20, RZ, RZ, R3 ;  /* 0x000000ffff142224 */ /* 0x001fe400078e0003 */
[----:B------:R-:W4:Y:S01]  /*1fec0*/  LDL R3, [R1+0xad0] ;  /* 0x000ad00001037983 */ /* 0x000f220000100800 */
[----:B------:R-:W-:-:S03]  /*1fed0*/  @P2 IMAD.MOV.U32 R21, RZ, RZ, R4 ;  /* 0x000000ffff152224 */ /* 0x000fc600078e0004 */
[----:B------:R-:W4:Y:S01]  /*1fee0*/  LDL R4, [R1+0xacc] ;  /* 0x000acc0001047983 */ /* 0x000f220000100800 */
[----:B------:R-:W-:Y:S01]  /*1fef0*/  PRMT R19, RZ, 0x7610, R19 ;  /* 0x00007610ff137816 */ /* 0x000fe20000000013 */
[----:B------:R-:W-:Y:S02]  /*1ff00*/  @P2 IMAD.MOV.U32 R22, RZ, RZ, R11 ;  /* 0x000000ffff162224 */ /* 0x000fe400078e000b */
[----:B------:R-:W4:Y:S04]  /*1ff10*/  LDL R11, [R1+0xad8] ;  /* 0x000ad800010b7983 */ /* 0x000f280000100800 */
[----:B------:R2:W4:Y:S02]  /*1ff20*/  @P2 LDG.E.U8 R19, desc[UR24][R22.64] ;  /* 0x0000001816132981 */ /* 0x000524000c1e1100 */
[----:B--2---:R-:W-:-:S02]  /*1ff30*/  @P4 IMAD.MOV.U32 R23, RZ, RZ, R2 ;  /* 0x000000ffff174224 */ /* 0x004fc400078e0002 */
[----:B------:R-:W2:Y:S01]  /*1ff40*/  LDL R2, [R1+0xadc] ;  /* 0x000adc0001027983 */ /* 0x000ea20000100800 */
[----:B------:R-:W-:-:S03]  /*1ff50*/  @P4 IMAD.MOV.U32 R22, RZ, RZ, R0 ;  /* 0x000000ffff164224 */ /* 0x000fc600078e0000 */
[----:B------:R-:W2:Y:S01]  /*1ff60*/  LDL R0, [R1+0xae0] ;  /* 0x000ae00001007983 */ /* 0x000ea20000100800 */
[----:B------:R-:W-:-:S06]  /*1ff70*/  PRMT R18, RZ, 0x7610, R18 ;  /* 0x00007610ff127816 */ /* 0x000fcc0000000012 */
[----:B------:R0:W2:Y:S02]  /*1ff80*/  @P2 LDG.E.U8 R18, desc[UR24][R20.64] ;  /* 0x0000001814122981 */ /* 0x0000a4000c1e1100 */
[----:B0-----:R-:W-:Y:S02]  /*1ff90*/  PRMT R20, RZ, 0x7610, R20 ;  /* 0x00007610ff147816 */ /* 0x001fe40000000014 */
[----:B------:R-:W-:-:S04]  /*1ffa0*/  PRMT R21, RZ, 0x7610, R21 ;  /* 0x00007610ff157816 */ /* 0x000fc80000000015 */
[----:B------:R0:W2:Y:S04]  /*1ffb0*/  @P4 LDG.E.U8 R20, desc[UR24][R22.64] ;  /* 0x0000001816144981 */ /* 0x0000a8000c1e1100 */
[----:B------:R1:W2:Y:S01]  /*1ffc0*/  @P4 LDG.E.U8 R21, desc[UR24][R24.64] ;  /* 0x0000001818154981 */ /* 0x0002a2000c1e1100 */
[----:B0-----:R-:W-:Y:S01]  /*1ffd0*/  PRMT R22, RZ, 0x7610, R22 ;  /* 0x00007610ff167816 */ /* 0x001fe20000000016 */
[----:B-1----:R-:W-:Y:S02]  /*1ffe0*/  @P4 IMAD.MOV.U32 R24, RZ, RZ, R9 ;  /* 0x000000ffff184224 */ /* 0x002fe400078e0009 */
[----:B------:R-:W-:Y:S01]  /*1fff0*/  @P4 IMAD.MOV.U32 R25, RZ, RZ, R10 ;  /* 0x000000ffff194224 */ /* 0x000fe200078e000a */
[----:B------:R-:W2:Y:S04]  /*20000*/  LDL R9, [R1+0xae8] ;  /* 0x000ae80001097983 */ /* 0x000ea80000100800 */
[----:B------:R-:W2:Y:S01]  /*20010*/  LDL R10, [R1+0xae4] ;  /* 0x000ae400010a7983 */ /* 0x000ea20000100800 */
[----:B------:R-:W-:-:S03]  /*20020*/  PRMT R23, RZ, 0x7610, R23 ;  /* 0x00007610ff177816 */ /* 0x000fc60000000017 */
[----:B------:R0:W2:Y:S02]  /*20030*/  @P4 LDG.E.U8 R22, desc[UR24][R24.64] ;  /* 0x0000001818164981 */ /* 0x0000a4000c1e1100 */
[----:B0-----:R-:W-:Y:S02]  /*20040*/  @P4 IMAD.MOV.U32 R24, RZ, RZ, R5 ;  /* 0x000000ffff184224 */ /* 0x001fe400078e0005 */
[----:B------:R-:W2:Y:S01]  /*20050*/  LDL R5, [R1+0xaf0] ;  /* 0x000af00001057983 */ /* 0x000ea20000100800 */
[----:B------:R-:W-:-:S03]  /*20060*/  @P4 IMAD.MOV.U32 R25, RZ, RZ, R6 ;  /* 0x000000ffff194224 */ /* 0x000fc600078e0006 */
[----:B------:R-:W2:Y:S04]  /*20070*/  LDL R6, [R1+0xaec] ;  /* 0x000aec0001067983 */ /* 0x000ea80000100800 */
[----:B------:R0:W2:Y:S02]  /*20080*/  @P4 LDG.E.U8 R23, desc[UR24][R24.64] ;  /* 0x0000001818174981 */ /* 0x0000a4000c1e1100 */
[----:B0-----:R-:W-:Y:S01]  /*20090*/  PRMT R24, RZ, 0x7610, R24 ;  /* 0x00007610ff187816 */ /* 0x001fe20000000018 */
[----:B---3--:R-:W-:Y:S02]  /*200a0*/  @P5 IMAD.MOV.U32 R26, RZ, RZ, R7 ;  /* 0x000000ffff1a5224 */ /* 0x008fe400078e0007 */
[----:B------:R-:W3:Y:S01]  /*200b0*/  LDL R7, [R1+0xaf8] ;  /* 0x000af80001077983 */ /* 0x000ee20000100800 */
[----:B----4-:R-:W-:-:S03]  /*200c0*/  @P5 IMAD.MOV.U32 R27, RZ, RZ, R8 ;  /* 0x000000ffff1b5224 */ /* 0x010fc600078e0008 */
[----:B------:R-:W4:Y:S04]  /*200d0*/  LDL R8, [R1+0xaf4] ;  /* 0x000af40001087983 */ /* 0x000f280000100800 */
[----:B------:R0:W4:Y:S01]  /*200e0*/  @P5 LDG.E.U8 R24, desc[UR24][R26.64] ;  /* 0x000000181a185981 */ /* 0x000122000c1e1100 */
[----:B------:R-:W-:Y:S01]  /*200f0*/  PRMT R25, RZ, 0x7610, R25 ;  /* 0x00007610ff197816 */ /* 0x000fe20000000019 */
[----:B0-----:R-:W-:Y:S02]  /*20100*/  @P5 IMAD.MOV.U32 R26, RZ, RZ, R3 ;  /* 0x000000ffff1a5224 */ /* 0x001fe400078e0003 */
[----:B------:R-:W4:Y:S01]  /*20110*/  LDL R3, [R1+0xb00] ;  /* 0x000b000001037983 */ /* 0x000f220000100800 */
[----:B------:R-:W-:-:S03]  /*20120*/  @P5 IMAD.MOV.U32 R27, RZ, RZ, R4 ;  /* 0x000000ffff1b5224 */ /* 0x000fc600078e0004 */
[----:B------:R-:W4:Y:S01]  /*20130*/  LDL R4, [R1+0xafc] ;  /* 0x000afc0001047983 */ /* 0x000f220000100800 */
[----:B------:R-:W-:-:S03]  /*20140*/  @P5 IMAD.MOV.U32 R29, RZ, RZ, R28 ;  /* 0x000000ffff1d5224 */ /* 0x000fc600078e001c */
[----:B------:R0:W4:Y:S01]  /*20150*/  @P5 LDG.E.U8 R25, desc[UR24][R26.64] ;  /* 0x000000181a195981 */ /* 0x000122000c1e1100 */
[----:B------:R-:W-:Y:S01]  /*20160*/  @P5 IMAD.MOV.U32 R28, RZ, RZ, R11 ;  /* 0x000000ffff1c5224 */ /* 0x000fe200078e000b */
[----:B------:R-:W-:Y:S02]  /*20170*/  ISETP.GT.AND P2, PT, R12, 0x35, PT ;  /* 0x000000350c00780c */ /* 0x000fe40003f44270 */
[----:B------:R-:W4:Y:S01]  /*20180*/  LDL R11, [R1+0xab0] ;  /* 0x000ab000010b7983 */ /* 0x000f220000100800 */
[----:B0-----:R-:W-:-:S06]  /*20190*/  PRMT R26, RZ, 0x7610, R26 ;  /* 0x00007610ff1a7816 */ /* 0x001fcc000000001a */
[----:B------:R2:W4:Y:S02]  /*201a0*/  @P5 LDG.E.U8 R26, desc[UR24][R28.64] ;  /* 0x000000181c1a5981 */ /* 0x000524000c1e1100 */
[----:B--2---:R-:W-:Y:S02]  /*201b0*/  @P5 IMAD.MOV.U32 R29, RZ, RZ, R2 ;  /* 0x000000ffff1d5224 */ /* 0x004fe400078e0002 */
[----:B------:R-:W2:Y:S01]  /*201c0*/  LDL R2, [R1+0xb04] ;  /* 0x000b040001027983 */ /* 0x000ea20000100800 */
[----:B------:R-:W-:-:S03]  /*201d0*/  @P5 IMAD.MOV.U32 R28, RZ, RZ, R0 ;  /* 0x000000ffff1c5224 */ /* 0x000fc600078e0000 */
[----:B------:R-:W2:Y:S01]  /*201e0*/  LDL R0, [R1+0xb08] ;  /* 0x000b080001007983 */ /* 0x000ea20000100800 */
[----:B------:R-:W-:Y:S02]  /*201f0*/  PRMT R27, RZ, 0x7610, R27 ;  /* 0x00007610ff1b7816 */ /* 0x000fe4000000001b */
[----:B------:R-:W-:-:S04]  /*20200*/  ISETP.GT.AND P4, PT, R12, 0x39, PT ;  /* 0x000000390c00780c */ /* 0x000fc80003f84270 */
[----:B------:R0:W2:Y:S02]  /*20210*/  @P5 LDG.E.U8 R27, desc[UR24][R28.64] ;  /* 0x000000181c1b5981 */ /* 0x0000a4000c1e1100 */
[----:B0-----:R-:W-:Y:S02]  /*20220*/  PRMT R28, RZ, 0x7610, R28 ;  /* 0x00007610ff1c7816 */ /* 0x001fe4000000001c */
[----:B------:R-:W-:-:S04]  /*20230*/  PRMT R29, RZ, 0x7610, R29 ;  /* 0x00007610ff1d7816 */ /* 0x000fc8000000001d */
[----:B------:R0:W2:Y:S02]  /*20240*/  @P2 LDG.E.U8 R28, desc[UR24][R30.64] ;  /* 0x000000181e1c2981 */ /* 0x0000a4000c1e1100 */
[----:B0-----:R-:W-:Y:S02]  /*20250*/  @P4 IMAD.MOV.U32 R30, RZ, RZ, R9 ;  /* 0x000000ffff1e4224 */ /* 0x001fe400078e0009 */
[----:B------:R-:W2:Y:S01]  /*20260*/  LDL R9, [R1+0xb10] ;  /* 0x000b100001097983 */ /* 0x000ea20000100800 */
[----:B------:R-:W-:-:S03]  /*20270*/  @P4 IMAD.MOV.U32 R31, RZ, RZ, R10 ;  /* 0x000000ffff1f4224 */ /* 0x000fc600078e000a */
[----:B------:R-:W2:Y:S04]  /*20280*/  LDL R10, [R1+0xb0c] ;  /* 0x000b0c00010a7983 */ /* 0x000ea80000100800 */
[----:B------:R0:W2:Y:S02]  /*20290*/  @P4 LDG.E.U8 R29, desc[UR24][R30.64] ;  /* 0x000000181e1d4981 */ /* 0x0000a4000c1e1100 */
[----:B0-----:R-:W-:Y:S01]  /*202a0*/  PRMT R30, RZ, 0x7610, R30 ;  /* 0x00007610ff1e7816 */ /* 0x001fe2000000001e */
[----:B------:R-:W-:Y:S02]  /*202b0*/  @P4 IMAD.MOV.U32 R32, RZ, RZ, R5 ;  /* 0x000000ffff204224 */ /* 0x000fe400078e0005 */
[----:B------:R-:W-:Y:S01]  /*202c0*/  @P4 IMAD.MOV.U32 R33, RZ, RZ, R6 ;  /* 0x000000ffff214224 */ /* 0x000fe200078e0006 */
[----:B------:R-:W-:Y:S01]  /*202d0*/  PRMT R31, RZ, 0x7610, R31 ;  /* 0x00007610ff1f7816 */ /* 0x000fe2000000001f */
[----:B------:R-:W2:Y:S04]  /*202e0*/  LDL R6, [R1+0xb14] ;  /* 0x000b140001067983 */ /* 0x000ea80000100800 */
[----:B------:R3:W2:Y:S04]  /*202f0*/  @P4 LDG.E.U8 R30, desc[UR24][R32.64] ;  /* 0x00000018201e4981 */ /* 0x0006a8000c1e1100 */
[----:B------:R-:W2:Y:S01]  /*20300*/  LDL R5, [R1+0xb18] ;  /* 0x000b180001057983 */ /* 0x000ea20000100800 */
[----:B---3--:R-:W-:-:S03]  /*20310*/  @P4 IMAD.MOV.U32 R32, RZ, RZ, R7 ;  /* 0x000000ffff204224 */ /* 0x008fc600078e0007 */
[----:B------:R-:W3:Y:S01]  /*20320*/  LDL R7, [R1+0xb20] ;  /* 0x000b200001077983 */ /* 0x000ee20000100800 */
[----:B----4-:R-:W-:-:S03]  /*20330*/  @P4 IMAD.MOV.U32 R33, RZ, RZ, R8 ;  /* 0x000000ffff214224 */ /* 0x010fc600078e0008 */
[----:B------:R-:W4:Y:S04]  /*20340*/  LDL R8, [R1+0xb1c] ;  /* 0x000b1c0001087983 */ /* 0x000f280000100800 */
[----:B------:R0:W4:Y:S02]  /*20350*/  @P4 LDG.E.U8 R31, desc[UR24][R32.64] ;  /* 0x00000018201f4981 */ /* 0x000124000c1e1100 */
[----:B0-----:R-:W-:Y:S01]  /*20360*/  PRMT R32, RZ, 0x7610, R32 ;  /* 0x00007610ff207816 */ /* 0x001fe20000000020 */
[----:B------:R-:W-:Y:S02]  /*20370*/  @P4 IMAD.MOV.U32 R34, RZ, RZ, R3 ;  /* 0x000000ffff224224 */ /* 0x000fe400078e0003 */
[----:B------:R-:W4:Y:S01]  /*20380*/  LDL R3, [R1+0xab8] ;  /* 0x000ab80001037983 */ /* 0x000f220000100800 */
[----:B------:R-:W-:-:S03]  /*20390*/  @P4 IMAD.MOV.U32 R35, RZ, RZ, R4 ;  /* 0x000000ffff234224 */ /* 0x000fc600078e0004 */
[----:B------:R-:W4:Y:S04]  /*203a0*/  LDL R4, [R1+0xab4] ;  /* 0x000ab40001047983 */ /* 0x000f280000100800 */
[----:B------:R0:W4:Y:S01]  /*203b0*/  @P4 LDG.E.U8 R32, desc[UR24][R34.64] ;  /* 0x0000001822204981 */ /* 0x000122000c1e1100 */
[----:B------:R-:W-:Y:S01]  /*203c0*/  ISETP.GT.AND P4, PT, R12, 0x3a, PT ;  /* 0x0000003a0c00780c */ /* 0x000fe20003f84270 */
[----:B0-----:R-:W-:-:S12]  /*203d0*/  @P2 IMAD.MOV.U32 R35, RZ, RZ, R36 ;  /* 0x000000ffff232224 */ /* 0x001fd800078e0024 */
[----:B--2---:R-:W-:Y:S02]  /*203e0*/  @P4 IMAD.MOV.U32 R37, RZ, RZ, R2 ;  /* 0x000000ffff254224 */ /* 0x004fe400078e0002 */
[----:B------:R-:W2:Y:S01]  /*203f0*/  LDL R2, [R1+0xb24] ;  /* 0x000b240001027983 */ /* 0x000ea20000100800 */
[----:B------:R-:W-:-:S03]  /*20400*/  @P4 IMAD.MOV.U32 R36, RZ, RZ, R0 ;  /* 0x000000ffff244224 */ /* 0x000fc600078e0000 */
[----:B------:R-:W2:Y:S01]  /*20410*/  LDL R0, [R1+0xb28] ;  /* 0x000b280001007983 */ /* 0x000ea20000100800 */
[----:B------:R-:W-:Y:S01]  /*20420*/  PRMT R33, RZ, 0x7610, R33 ;  /* 0x00007610ff217816 */ /* 0x000fe20000000021 */
[----:B------:R-:W-:Y:S01]  /*20430*/  @P2 IMAD.MOV.U32 R34, RZ, RZ, R11 ;  /* 0x000000ffff222224 */ /* 0x000fe200078e000b */
[----:B------:R-:W-:Y:S01]  /*20440*/  PRMT R53, RZ, 0x7610, R53 ;  /* 0x00007610ff357816 */ /* 0x000fe20000000035 */
[----:B------:R-:W2:Y:S04]  /*20450*/  LDL R11, [R1+0x41c] ;  /* 0x00041c00010b7983 */ /* 0x000ea80000100800 */
[----:B------:R0:W2:Y:S02]  /*20460*/  @P2 LDG.E.U8 R33, desc[UR24][R34.64] ;  /* 0x0000001822212981 */ /* 0x0000a4000c1e1100 */
[----:B0-----:R-:W-:-:S02]  /*20470*/  PRMT R34, RZ, 0x7610, R34 ;  /* 0x00007610ff227816 */ /* 0x001fc40000000022 */
        /* <DEDUP_REMOVED lines=9> */
[----:B------:R-:W2:Y:S01]  /*20510*/  LDL R6, [R1+0xb38] ;  /* 0x000b380001067983 */ /* 0x000ea20000100800 */
[----:B------:R-:W-:-:S03]  /*20520*/  @P4 IMAD.MOV.U32 R38, RZ, RZ, R5 ;  /* 0x000000ffff264224 */ /* 0x000fc600078e0005 */
[----:B------:R-:W2:Y:S01]  /*20530*/  LDL R5, [R1+0xb3c] ;  /* 0x000b3c0001057983 */ /* 0x000ea20000100800 */
[----:B------:R-:W-:-:S03]  /*20540*/  PRMT R37, RZ, 0x7610, R37 ;  /* 0x00007610ff257816 */ /* 0x000fc60000000025 */
[----:B------:R3:W2:Y:S02]  /*20550*/  @P4 LDG.E.U8 R36, desc[UR24][R38.64] ;  /* 0x0000001826244981 */ /* 0x0006a4000c1e1100 */
[----:B---3--:R-:W-:Y:S02]  /*20560*/  @P4 IMAD.MOV.U32 R38, RZ, RZ, R7 ;  /* 0x000000ffff264224 */ /* 0x008fe400078e0007 */
[----:B----4-:R-:W-:Y:S01]  /*20570*/  @P4 IMAD.MOV.U32 R39, RZ, RZ, R8 ;  /* 0x000000ffff274224 */ /* 0x010fe200078e0008 */
[----:B------:R-:W3:Y:S04]  /*20580*/  LDL R7, [R1+0xb44] ;  /* 0x000b440001077983 */ /* 0x000ee80000100800 */
[----:B------:R-:W4:Y:S04]  /*20590*/  LDL R8, [R1+0xb40] ;  /* 0x000b400001087983 */ /* 0x000f280000100800 */
[----:B------:R0:W4:Y:S01]  /*205a0*/  @P4 LDG.E.U8 R37, desc[UR24][R38.64] ;  /* 0x0000001826254981 */ /* 0x000122000c1e1100 */
[----:B------:R-:W-:Y:S01]  /*205b0*/  ISETP.GT.AND P4, PT, R12, 0x3b, PT ;  /* 0x0000003b0c00780c */ /* 0x000fe20003f84270 */
[----:B------:R-:W-:-:S02]  /*205c0*/  @P2 IMAD.MOV.U32 R40, RZ, RZ, R3 ;  /* 0x000000ffff282224 */ /* 0x000fc400078e0003 */
[----:B------:R-:W4:Y:S01]  /*205d0*/  LDL R3, [R1+0xac0] ;  /* 0x000ac00001037983 */ /* 0x000f220000100800 */
[----:B------:R-:W-:-:S03]  /*205e0*/  @P2 IMAD.MOV.U32 R41, RZ, RZ, R4 ;  /* 0x000000ffff292224 */ /* 0x000fc600078e0004 */
[----:B------:R-:W4:Y:S01]  /*205f0*/  LDL R4, [R1+0xabc] ;  /* 0x000abc0001047983 */ /* 0x000f220000100800 */
[----:B0-----:R-:W-:-:S06]  /*20600*/  PRMT R38, RZ, 0x7610, R38 ;  /* 0x00007610ff267816 */ /* 0x001fcc0000000026 */
[----:B------:R2:W4:Y:S02]  /*20610*/  @P2 LDG.E.U8 R38, desc[UR24][R40.64] ;  /* 0x0000001828262981 */ /* 0x000524000c1e1100 */
[----:B--2---:R-:W-:Y:S02]  /*20620*/  @P4 IMAD.MOV.U32 R41, RZ, RZ, R2 ;  /* 0x000000ffff294224 */ /* 0x004fe400078e0002 */
[----:B------:R-:W2:Y:S01]  /*20630*/  LDL R2, [R1+0xb48] ;  /* 0x000b480001027983 */ /* 0x000ea20000100800 */
[----:B------:R-:W-:-:S03]  /*20640*/  @P4 IMAD.MOV.U32 R40, RZ, RZ, R0 ;  /* 0x000000ffff284224 */ /* 0x000fc600078e0000 */
[----:B------:R-:W2:Y:S01]  /*20650*/  LDL R0, [R1+0xb4c] ;  /* 0x000b4c0001007983 */ /* 0x000ea20000100800 */
[----:B------:R-:W-:-:S06]  /*20660*/  PRMT R39, RZ, 0x7610, R39 ;  /* 0x00007610ff277816 */ /* 0x000fcc0000000027 */
[----:B------:R0:W2:Y:S02]  /*20670*/  @P4 LDG.E.U8 R39, desc[UR24][R40.64] ;  /* 0x0000001828274981 */ /* 0x0000a4000c1e1100 */
[----:B0-----:R-:W-:Y:S02]  /*20680*/  PRMT R40, RZ, 0x7610, R40 ;  /* 0x00007610ff287816 */ /* 0x001fe40000000028 */
[----:B------:R-:W-:Y:S01]  /*20690*/  PRMT R41, RZ, 0x7610, R41 ;  /* 0x00007610ff297816 */ /* 0x000fe20000000029 */
[----:B------:R-:W-:Y:S01]  /*206a0*/  @P4 IMAD.MOV.U32 R42, RZ, RZ, R9 ;  /* 0x000000ffff2a4224 */ /* 0x000fe200078e0009 */
[----:B------:R-:W-:Y:S01]  /*206b0*/  PRMT R55, RZ, 0x7610, R55 ;  /* 0x00007610ff377816 */ /* 0x000fe20000000037 */
[----:B------:R-:W2:Y:S01]  /*206c0*/  LDL R9, [R1+0x574] ;  /* 0x0005740001097983 */ /* 0x000ea20000100800 */
[----:B------:R-:W-:Y:S01]  /*206d0*/  @P4 IMAD.MOV.U32 R43, RZ, RZ, R10 ;  /* 0x000000ffff2b4224 */ /* 0x000fe200078e000a */
[----:B------:R-:W-:Y:S02]  /*206e0*/  PRMT R57, RZ, 0x7610, R57 ;  /* 0x00007610ff397816 */ /* 0x000fe40000000039 */
[----:B------:R-:W2:Y:S04]  /*206f0*/  LDL R10, [R1+0x570] ;  /* 0x00057000010a7983 */ /* 0x000ea80000100800 */
[----:B------:R0:W2:Y:S02]  /*20700*/  @P4 LDG.E.U8 R40, desc[UR24][R42.64] ;  /* 0x000000182a284981 */ /* 0x0000a4000c1e1100 */
[----:B0-----:R-:W-:-:S02]  /*20710*/  @P4 IMAD.MOV.U32 R43, RZ, RZ, R6 ;  /* 0x000000ffff2b4224 */ /* 0x001fc400078e0006 */
        /* <DEDUP_REMOVED lines=10> */
[----:B------:R-:W-:Y:S01]  /*207c0*/  ISETP.GT.AND P4, PT, R12, 0x3c, PT ;  /* 0x0000003c0c00780c */ /* 0x000fe20003f84270 */
[----:B0-----:R-:W-:Y:S02]  /*207d0*/  @P2 IMAD.MOV.U32 R44, RZ, RZ, R3 ;  /* 0x000000ffff2c2224 */ /* 0x001fe400078e0003 */
[----:B------:R-:W-:Y:S01]  /*207e0*/  @P2 IMAD.MOV.U32 R45, RZ, RZ, R4 ;  /* 0x000000ffff2d2224 */ /* 0x000fe200078e0004 */
[----:B------:R-:W4:Y:S04]  /*207f0*/  LDL R3, [R1+0xb68] ;  /* 0x000b680001037983 */ /* 0x000f280000100800 */
[----:B------:R-:W4:Y:S05]  /*20800*/  LDL R4, [R1+0xb60] ;  /* 0x000b600001047983 */ /* 0x000f2a0000100800 */
        /* <DEDUP_REMOVED lines=8> */
[----:B------:R0:W2:Y:S01]  /*20890*/  @P4 LDG.E.U8 R44, desc[UR24][R46.64] ;  /* 0x000000182e2c4981 */ /* 0x0000a2000c1e1100 */
[----:B------:R-:W-:Y:S01]  /*208a0*/  ISETP.GT.AND P2, PT, R12, 0x3d, PT ;  /* 0x0000003d0c00780c */ /* 0x000fe20003f44270 */
[----:B0-----:R-:W-:Y:S02]  /*208b0*/  @P4 IMAD.MOV.U32 R47, RZ, RZ, R6 ;  /* 0x000000ffff2f4224 */ /* 0x001fe400078e0006 */
[----:B------:R-:W2:Y:S01]  /*208c0*/  LDL R6, [R1+0xb74] ;  /* 0x000b740001067983 */ /* 0x000ea20000100800 */
[----:B------:R-:W-:-:S03]  /*208d0*/  @P4 IMAD.MOV.U32 R46, RZ, RZ, R5 ;  /* 0x000000ffff2e4224 */ /* 0x000fc600078e0005 */
[----:B------:R-:W2:Y:S04]  /*208e0*/  LDL R5, [R1+0xb78] ;  /* 0x000b780001057983 */ /* 0x000ea80000100800 */
[----:B------:R3:W2:Y:S02]  /*208f0*/  @P4 LDG.E.U8 R45, desc[UR24][R46.64] ;  /* 0x000000182e2d4981 */ /* 0x0006a4000c1e1100 */
[----:B---3--:R-:W-:Y:S02]  /*20900*/  @P4 IMAD.MOV.U32 R46, RZ, RZ, R7 ;  /* 0x000000ffff2e4224 */ /* 0x008fe400078e0007 */
[----:B------:R-:W3:Y:S01]  /*20910*/  LDL R7, [R1+0xb80] ;  /* 0x000b800001077983 */ /* 0x000ee20000100800 */
[----:B----4-:R-:W-:-:S03]  /*20920*/  @P4 IMAD.MOV.U32 R47, RZ, RZ, R8 ;  /* 0x000000ffff2f4224 */ /* 0x010fc600078e0008 */
[----:B------:R-:W4:Y:S04]  /*20930*/  LDL R8, [R1+0xb7c] ;  /* 0x000b7c0001087983 */ /* 0x000f280000100800 */
[----:B------:R0:W4:Y:S02]  /*20940*/  @P4 LDG.E.U8 R49, desc[UR24][R46.64] ;  /* 0x000000182e314981 */ /* 0x000124000c1e1100 */
[----:B0-----:R-:W-:Y:S02]  /*20950*/  @P4 IMAD.MOV.U32 R46, RZ, RZ, R3 ;  /* 0x000000ffff2e4224 */ /* 0x001fe400078e0003 */
[----:B------:R-:W4:Y:S01]  /*20960*/  LDL R3, [R1+0xb88] ;  /* 0x000b880001037983 */ /* 0x000f220000100800 */
[----:B------:R-:W-:-:S03]  /*20970*/  @P4 IMAD.MOV.U32 R47, RZ, RZ, R4 ;  /* 0x000000ffff2f4224 */ /* 0x000fc600078e0004 */
[----:B------:R-:W4:Y:S04]  /*20980*/  LDL R4, [R1+0xb84] ;  /* 0x000b840001047983 */ /* 0x000f280000100800 */
[----:B------:R2:W4:Y:S02]  /*20990*/  @P4 LDG.E.U8 R51, desc[UR24][R46.64] ;  /* 0x000000182e334981 */ /* 0x000524000c1e1100 */
[----:B--2---:R-:W-:Y:S02]  /*209a0*/  @P2 IMAD.MOV.U32 R47, RZ, RZ, R2 ;  /* 0x000000ffff2f2224 */ /* 0x004fe400078e0002 */
[----:B------:R-:W2:Y:S01]  /*209b0*/  LDL R2, [R1+0x560] ;  /* 0x0005600001027983 */ /* 0x000ea20000100800 */
[----:B------:R-:W-:-:S03]  /*209c0*/  @P2 IMAD.MOV.U32 R46, RZ, RZ, R0 ;  /* 0x000000ffff2e2224 */ /* 0x000fc600078e0000 */
[----:B------:R-:W2:Y:S04]  /*209d0*/  LDL R0, [R1+0x564] ;  /* 0x0005640001007983 */ /* 0x000ea80000100800 */
[----:B------:R0:W2:Y:S01]  /*209e0*/  @P2 LDG.E.U8 R53, desc[UR24][R46.64] ;  /* 0x000000182e352981 */ /* 0x0000a2000c1e1100 */
[----:B------:R-:W-:Y:S01]  /*209f0*/  PRMT R59, RZ, 0x7610, R59 ;  /* 0x00007610ff3b7816 */ /* 0x000fe2000000003b */
[----:B0-----:R-:W-:Y:S02]  /*20a00*/  @P2 IMAD.MOV.U32 R47, RZ, RZ, R6 ;  /* 0x000000ffff2f2224 */ /* 0x001fe400078e0006 */
[----:B------:R-:W2:Y:S01]  /*20a10*/  LDL R6, [R1+0x568] ;  /* 0x0005680001067983 */ /* 0x000ea20000100800 */
[----:B------:R-:W-:-:S03]  /*20a20*/  @P2 IMAD.MOV.U32 R46, RZ, RZ, R5 ;  /* 0x000000ffff2e2224 */ /* 0x000fc600078e0005 */
[----:B------:R-:W2:Y:S04]  /*20a30*/  LDL R5, [R1+0x56c] ;  /* 0x00056c0001057983 */ /* 0x000ea80000100800 */
[----:B------:R3:W2:Y:S02]  /*20a40*/  @P2 LDG.E.U8 R55, desc[UR24][R46.64] ;  /* 0x000000182e372981 */ /* 0x0006a4000c1e1100 */
[----:B---3--:R-:W-:Y:S01]  /*20a50*/  @P2 IMAD.MOV.U32 R46, RZ, RZ, R7 ;  /* 0x000000ffff2e2224 */ /* 0x008fe200078e0007 */
[----:B------:R-:W-:Y:S01]  /*20a60*/  PRMT R61, RZ, 0x7610, R61 ;  /* 0x00007610ff3d7816 */ /* 0x000fe2000000003d */
[----:B------:R-:W3:Y:S01]  /*20a70*/  LDL R7, [R1+0x58c] ;  /* 0x00058c0001077983 */ /* 0x000ee20000100800 */
[----:B----4-:R-:W-:Y:S01]  /*20a80*/  @P2 IMAD.MOV.U32 R47, RZ, RZ, R8 ;  /* 0x000000ffff2f2224 */ /* 0x010fe200078e0008 */
[----:B------:R-:W-:-:S02]  /*20a90*/  PRMT R63, RZ, 0x7610, R63 ;  /* 0x00007610ff3f7816 */ /* 0x000fc4000000003f */
[----:B------:R-:W4:Y:S04]  /*20aa0*/  LDL R8, [R1+0x588] ;  /* 0x0005880001087983 */ /* 0x000f280000100800 */
[----:B------:R0:W3:Y:S02]  /*20ab0*/  @P2 LDG.E.U8 R57, desc[UR24][R46.64] ;  /* 0x000000182e392981 */ /* 0x0000e4000c1e1100 */
[----:B0-----:R-:W-:Y:S02]  /*20ac0*/  @P2 IMAD.MOV.U32 R46, RZ, RZ, R3 ;  /* 0x000000ffff2e2224 */ /* 0x001fe400078e0003 */
[----:B------:R-:W3:Y:S01]  /*20ad0*/  LDL R3, [R1+0x57c] ;  /* 0x00057c0001037983 */ /* 0x000ee20000100800 */
[----:B------:R-:W-:-:S03]  /*20ae0*/  @P2 IMAD.MOV.U32 R47, RZ, RZ, R4 ;  /* 0x000000ffff2f2224 */ /* 0x000fc600078e0004 */
[----:B------:R-:W4:Y:S04]  /*20af0*/  LDL R4, [R1+0x578] ;  /* 0x0005780001047983 */ /* 0x000f280000100800 */
[----:B------:R2:W4:Y:S02]  /*20b00*/  @P2 LDG.E.U8 R59, desc[UR24][R46.64] ;  /* 0x000000182e3b2981 */ /* 0x000524000c1e1100 */
[----:B--2---:R-:W-:Y:S02]  /*20b10*/  @P1 IMAD.MOV.U32 R47, RZ, RZ, R2 ;  /* 0x000000ffff2f1224 */ /* 0x004fe400078e0002 */
[----:B------:R-:W2:Y:S01]  /*20b20*/  LDL R2, [R1+0x580] ;  /* 0x0005800001027983 */ /* 0x000ea20000100800 */
[----:B------:R-:W-:-:S03]  /*20b30*/  @P1 IMAD.MOV.U32 R46, RZ, RZ, R0 ;  /* 0x000000ffff2e1224 */ /* 0x000fc600078e0000 */
[----:B------:R-:W2:Y:S01]  /*20b40*/  LDL R0, [R1+0x584] ;  /* 0x0005840001007983 */ /* 0x000ea20000100800 */
[----:B------:R-:W-:-:S03]  /*20b50*/  ISETP.GT.AND P2, PT, R12, 0x36, PT ;  /* 0x000000360c00780c */ /* 0x000fc60003f44270 */
[----:B------:R0:W2:Y:S01]  /*20b60*/  @P1 LDG.E.U8 R61, desc[UR24][R46.64] ;  /* 0x000000182e3d1981 */ /* 0x0000a2000c1e1100 */
[----:B------:R-:W-:Y:S02]  /*20b70*/  PRMT R65, RZ, 0x7610, R65 ;  /* 0x00007610ff417816 */ /* 0x000fe40000000041 */
[----:B------:R-:W-:-:S07]  /*20b80*/  PRMT R67, RZ, 0x7610, R67 ;  /* 0x00007610ff437816 */ /* 0x000fce0000000043 */
[----:B0-----:R-:W-:Y:S02]  /*20b90*/  @P2 IMAD.MOV.U32 R47, RZ, RZ, R6 ;  /* 0x000000ffff2f2224 */ /* 0x001fe400078e0006 */
[----:B------:R-:W2:Y:S01]  /*20ba0*/  LDL R6, [R1+0x410] ;  /* 0x0004100001067983 */ /* 0x000ea20000100800 */
[----:B------:R-:W-:-:S03]  /*20bb0*/  @P2 IMAD.MOV.U32 R46, RZ, RZ, R5 ;  /* 0x000000ffff2e2224 */ /* 0x000fc600078e0005 */
[----:B------:R-:W2:Y:S04]  /*20bc0*/  LDL R5, [R1+0x414] ;  /* 0x0004140001057983 */ /* 0x000ea80000100800 */
[----:B------:R0:W2:Y:S02]  /*20bd0*/  @P2 LDG.E.U8 R63, desc[UR24][R46.64] ;  /* 0x000000182e3f2981 */ /* 0x0000a4000c1e1100 */
[----:B0-----:R-:W-:Y:S02]  /*20be0*/  @P2 IMAD.MOV.U32 R46, RZ, RZ, R9 ;  /* 0x000000ffff2e2224 */ /* 0x001fe400078e0009 */
[----:B------:R-:W-:Y:S01]  /*20bf0*/  @P2 IMAD.MOV.U32 R47, RZ, RZ, R10 ;  /* 0x000000ffff2f2224 */ /* 0x000fe200078e000a */
[----:B------:R-:W-:Y:S01]  /*20c00*/  ISETP.GT.AND P1, PT, R12, 0x37, PT ;  /* 0x000000370c00780c */ /* 0x000fe20003f24270 */
[----:B------:R-:W2:Y:S04]  /*20c10*/  LDL R10, [R1+0x420] ;  /* 0x00042000010a7983 */ /* 0x000ea80000100800 */
[----:B------:R3:W2:Y:S01]  /*20c20*/  @P2 LDG.E.U8 R65, desc[UR24][R46.64] ;  /* 0x000000182e412981 */ /* 0x0006a2000c1e1100 */
[----:B------:R-:W-:-:S03]  /*20c30*/  PRMT R69, RZ, 0x7610, R69 ;  /* 0x00007610ff457816 */ /* 0x000fc60000000045 */
[----:B------:R-:W2:Y:S01]  /*20c40*/  LDL R9, [R1+0x424] ;  /* 0x0004240001097983 */ /* 0x000ea20000100800 */
[----:B---3--:R-:W-:-:S03]  /*20c50*/  @P2 IMAD.MOV.U32 R46, RZ, RZ, R3 ;  /* 0x000000ffff2e2224 */ /* 0x008fc600078e0003 */
[----:B------:R-:W3:Y:S01]  /*20c60*/  LDL R3, [R1+0x540] ;  /* 0x0005400001037983 */ /* 0x000ee20000100800 */
[----:B----4-:R-:W-:-:S03]  /*20c70*/  @P2 IMAD.MOV.U32 R47, RZ, RZ, R4 ;  /* 0x000000ffff2f2224 */ /* 0x010fc600078e0004 */
[----:B------:R-:W4:Y:S04]  /*20c80*/  LDL R4, [R1+0x53c] ;  /* 0x00053c0001047983 */ /* 0x000f280000100800 */
[----:B------:R2:W4:Y:S02]  /*20c90*/  @P2 LDG.E.U8 R67, desc[UR24][R46.64] ;  /* 0x000000182e432981 */ /* 0x000524000c1e1100 */
[----:B--2---:R-:W-:Y:S02]  /*20ca0*/  @P2 IMAD.MOV.U32 R47, RZ, RZ, R2 ;  /* 0x000000ffff2f2224 */ /* 0x004fe400078e0002 */
[----:B------:R-:W2:Y:S01]  /*20cb0*/  LDL R2, [R1+0x544] ;  /* 0x0005440001027983 */ /* 0x000ea20000100800 */
[----:B------:R-:W-:-:S03]  /*20cc0*/  @P2 IMAD.MOV.U32 R46, RZ, RZ, R0 ;  /* 0x000000ffff2e2224 */ /* 0x000fc600078e0000 */
[----:B------:R-:W2:Y:S01]  /*20cd0*/  LDL R0, [R1+0x548] ;  /* 0x0005480001007983 */ /* 0x000ea20000100800 */
[----:B------:R-:W-:-:S03]  /*20ce0*/  PRMT R71, RZ, 0x7610, R71 ;  /* 0x00007610ff477816 */ /* 0x000fc60000000047 */
[----:B------:R0:W2:Y:S01]  /*20cf0*/  @P2 LDG.E.U8 R69, desc[UR24][R46.64] ;  /* 0x000000182e452981 */ /* 0x0000a2000c1e1100 */
        /* <DEDUP_REMOVED lines=21> */
[----:B------:R-:W-:Y:S02]  /*20e50*/  ISETP.GT.AND P2, PT, R12, 0x3e, PT ;  /* 0x0000003e0c00780c */ /* 0x000fe40003f44270 */
[----:B------:R-:W-:Y:S02]  /*20e60*/  PRMT R77, RZ, 0x7610, R77 ;  /* 0x00007610ff4d7816 */ /* 0x000fe4000000004d */
[----:B------:R-:W-:-:S04]  /*20e70*/  PRMT R79, RZ, 0x7610, R79 ;  /* 0x00007610ff4f7816 */ /* 0x000fc8000000004f */
[----:B------:R0:W2:Y:S01]  /*20e80*/  @P1 LDG.E.U8 R77, desc[UR24][R46.64] ;  /* 0x000000182e4d1981 */ /* 0x0000a2000c1e1100 */
[----:B------:R-:W-:-:S04]  /*20e90*/  PRMT R81, RZ, 0x7610, R81 ;  /* 0x00007610ff517816 */ /* 0x000fc80000000051 */
[----:B0-----:R-:W-:Y:S02]  /*20ea0*/  @P2 IMAD.MOV.U32 R46, RZ, RZ, R11 ;  /* 0x000000ffff2e2224 */ /* 0x001fe400078e000b */
[----:B------:R-:W-:Y:S01]  /*20eb0*/  @P2 IMAD.MOV.U32 R47, RZ, RZ, R72 ;  /* 0x000000ffff2f2224 */ /* 0x000fe200078e0048 */
[----:B------:R-:W-:Y:S01]  /*20ec0*/  PRMT R83, RZ, 0x7610, R83 ;  /* 0x00007610ff537816 */ /* 0x000fe20000000053 */
[----:B------:R-:W2:Y:S04]  /*20ed0*/  LDL R72, [R1+0x44c] ;  /* 0x00044c0001487983 */ /* 0x000ea80000100800 */
[----:B------:R0:W2:Y:S01]  /*20ee0*/  @P2 LDG.E.U8 R79, desc[UR24][R46.64] ;  /* 0x000000182e4f2981 */ /* 0x0000a2000c1e1100 */
[----:B------:R-:W-:-:S03]  /*20ef0*/  ISETP.GT.AND P1, PT, R12, 0x3f, PT ;  /* 0x0000003f0c00780c */ /* 0x000fc60003f24270 */
[----:B------:R-:W2:Y:S01]  /*20f00*/  LDL.LU R74, [R1+0x2a0] ;  /* 0x0002a000014a7983 */ /* 0x000ea20000300800 */
[----:B------:R-:W-:-:S03]  /*20f10*/  PRMT R85, RZ, 0x7610, R85 ;  /* 0x00007610ff557816 */ /* 0x000fc60000000055 */
[----:B------:R-:W2:Y:S01]  /*20f20*/  LDL.LU R76, [R1+0x29c] ;  /* 0x00029c00014c7983 */ /* 0x000ea20000300800 */
[----:B0-----:R-:W-:Y:S02]  /*20f30*/  @P2 IMAD.MOV.U32 R46, RZ, RZ, R9 ;  /* 0x000000ffff2e2224 */ /* 0x001fe400078e0009 */
[----:B------:R-:W-:Y:S01]  /*20f40*/  @P2 IMAD.MOV.U32 R47, RZ, RZ, R10 ;  /* 0x000000ffff2f2224 */ /* 0x000fe200078e000a */
[----:B------:R-:W2:Y:S04]  /*20f50*/  LDL.LU R78, [R1+0x298] ;  /* 0x00029800014e7983 */ /* 0x000ea80000300800 */
[----:B------:R0:W2:Y:S04]  /*20f60*/  @P2 LDG.E.U8 R81, desc[UR24][R46.64] ;  /* 0x000000182e512981 */ /* 0x0000a8000c1e1100 */
[----:B------:R-:W2:Y:S04]  /*20f70*/  LDL.LU R80, [R1+0x294] ;  /* 0x0002940001507983 */ /* 0x000ea80000300800 */
[----:B------:R-:W2:Y:S01]  /*20f80*/  LDL.LU R82, [R1+0x204] ;  /* 0x0002040001527983 */ /* 0x000ea20000300800 */
[----:B0-----:R-:W-:-:S02]  /*20f90*/  @P2 IMAD.MOV.U32 R46, RZ, RZ, R7 ;  /* 0x000000ffff2e2224 */ /* 0x001fc400078e0007 */
[----:B------:R-:W-:Y:S01]  /*20fa0*/  @P2 IMAD.MOV.U32 R47, RZ, RZ, R8 ;  /* 0x000000ffff2f2224 */ /* 0x000fe200078e0008 */
[----:B------:R-:W2:Y:S04]  /*20fb0*/  LDL.LU R84, [R1+0x200] ;  /* 0x0002000001547983 */ /* 0x000ea80000300800 */
[----:B------:R0:W2:Y:S01]  /*20fc0*/  @P2 LDG.E.U8 R83, desc[UR24][R46.64] ;  /* 0x000000182e532981 */ /* 0x0000a2000c1e1100 */
[----:B------:R-:W-:-:S03]  /*20fd0*/  PRMT R87, RZ, 0x7610, R87 ;  /* 0x00007610ff577816 */ /* 0x000fc60000000057 */
[----:B------:R-:W2:Y:S04]  /*20fe0*/  LDL.LU R86, [R1+0x1fc] ;  /* 0x0001fc0001567983 */ /* 0x000ea80000300800 */
[----:B------:R-:W2:Y:S01]  /*20ff0*/  LDL.LU R9, [R1+0x180] ;  /* 0x0001800001097983 */ /* 0x000ea20000300800 */
[----:B0-----:R-:W-:Y:S02]  /*21000*/  @P2 IMAD.MOV.U32 R46, RZ, RZ, R5 ;  /* 0x000000ffff2e2224 */ /* 0x001fe400078e0005 */
[----:B------:R-:W-:Y:S01]  /*21010*/  @P2 IMAD.MOV.U32 R47, RZ, RZ, R6 ;  /* 0x000000ffff2f2224 */ /* 0x000fe200078e0006 */
[----:B------:R-:W2:Y:S04]  /*21020*/  LDL.LU R88, [R1+0x17c] ;  /* 0x00017c0001587983 */ /* 0x000ea80000300800 */
[----:B------:R3:W2:Y:S04]  /*21030*/  @P2 LDG.E.U8 R85, desc[UR24][R46.64] ;  /* 0x000000182e552981 */ /* 0x0006a8000c1e1100 */
[----:B------:R-:W2:Y:S04]  /*21040*/  LDL.LU R90, [R1+0x178] ;  /* 0x00017800015a7983 */ /* 0x000ea80000300800 */
[----:B------:R-:W2:Y:S01]  /*21050*/  LDL.LU R92, [R1+0x174] ;  /* 0x00017400015c7983 */ /* 0x000ea20000300800 */
[----:B------:R-:W-:-:S03]  /*21060*/  PRMT R89, RZ, 0x7610, R89 ;  /* 0x00007610ff597816 */ /* 0x000fc60000000059 */
[----:B------:R-:W2:Y:S04]  /*21070*/  LDL.LU R6, [R1+0x100] ;  /* 0x0001000001067983 */ /* 0x000ea80000300800 */
[----:B------:R-:W2:Y:S01]  /*21080*/  LDL.LU R7, [R1+0xfc] ;  /* 0x0000fc0001077983 */ /* 0x000ea20000300800 */
[----:B---3--:R-:W-:-:S03]  /*21090*/  @P1 IMAD.MOV.U32 R46, RZ, RZ, R3 ;  /* 0x000000ffff2e1224 */ /* 0x008fc600078e0003 */
[----:B------:R-:W3:Y:S01]  /*210a0*/  LDL.LU R3, [R1+0xf8] ;  /* 0x0000f80001037983 */ /* 0x000ee20000300800 */
[----:B----4-:R-:W-:-:S03]  /*210b0*/  @P1 IMAD.MOV.U32 R47, RZ, RZ, R4 ;  /* 0x000000ffff2f1224 */ /* 0x010fc600078e0004 */
[----:B------:R-:W4:Y:S04]  /*210c0*/  LDL.LU R5, [R1+0xf4] ;  /* 0x0000f40001057983 */ /* 0x000f280000300800 */
[----:B------:R2:W3:Y:S04]  /*210d0*/  @P1 LDG.E.U8 R87, desc[UR24][R46.64] ;  /* 0x000000182e571981 */ /* 0x0004e8000c1e1100 */
[----:B------:R-:W3:Y:S04]  /*210e0*/  LDL.LU R8, [R1+0xa0] ;  /* 0x0000a00001087983 */ /* 0x000ee80000300800 */
[----:B------:R-:W3:Y:S01]  /*210f0*/  LDL.LU R11, [R1+0x9c] ;  /* 0x00009c00010b7983 */ /* 0x000ee20000300800 */
[----:B--2---:R-:W-:-:S02]  /*21100*/  @P1 IMAD.MOV.U32 R47, RZ, RZ, R2 ;  /* 0x000000ffff2f1224 */ /* 0x004fc400078e0002 */
[----:B------:R-:W-:Y:S02]  /*21110*/  @P1 IMAD.MOV.U32 R46, RZ, RZ, R0 ;  /* 0x000000ffff2e1224 */ /* 0x000fe400078e0000 */
[----:B------:R-:W2:Y:S04]  /*21120*/  LDL.LU R0, [R1+0x98] ;  /* 0x0000980001007983 */ /* 0x000ea80000300800 */
[----:B------:R-:W2:Y:S04]  /*21130*/  LDL.LU R10, [R1+0x94] ;  /* 0x00009400010a7983 */ /* 0x000ea80000300800 */
[----:B------:R-:W2:Y:S04]  /*21140*/  LDL.LU R2, [R1+0x40] ;  /* 0x0000400001027983 */ /* 0x000ea80000300800 */
[----:B------:R-:W2:Y:S04]  /*21150*/  LDL.LU R4, [R1+0x3c] ;  /* 0x00003c0001047983 */ /* 0x000ea80000300800 */
[----:B------:R0:W2:Y:S04]  /*21160*/  @P1 LDG.E.U8 R89, desc[UR24][R46.64] ;  /* 0x000000182e591981 */ /* 0x0000a8000c1e1100 */
[----:B------:R-:W2:Y:S01]  /*21170*/  LDL R47, [R1+0x448] ;  /* 0x00044800012f7983 */ /* 0x000ea20000100800 */
[----:B------:R-:W-:Y:S01]  /*21180*/  PRMT R91, RZ, 0x7610, R91 ;  /* 0x00007610ff5b7816 */ /* 0x000fe2000000005b */
[----:B0-----:R-:W-:-:S05]  /*21190*/  @P1 IMAD.MOV.U32 R46, RZ, RZ, R72 ;  /* 0x000000ffff2e1224 */ /* 0x001fca00078e0048 */
[----:B--2---:R0:W2:Y:S04]  /*211a0*/  @P1 LDG.E.U8 R91, desc[UR24][R46.64] ;  /* 0x000000182e5b1981 */ /* 0x0040a8000c1e1100 */
[----:B------:R-:W0:Y:S04]  /*211b0*/  LDL R46, [R1+0x450] ;  /* 0x00045000012e7983 */ /* 0x000e280000100800 */
[----:B------:R-:W0:Y:S01]  /*211c0*/  LDL R47, [R1+0x454] ;  /* 0x00045400012f7983 */ /* 0x000e220000100800 */
[----:B------:R-:W-:Y:S01]  /*211d0*/  PRMT R93, RZ, 0x7610, R93 ;  /* 0x00007610ff5d7816 */ /* 0x000fe2000000005d */
[----:B------:R-:W1:Y:S01]  /*211e0*/  S2R R72, SR_TID.X ;  /* 0x0000000000487919 */ /* 0x000e620000002100 */
[----:B0-----:R-:W-:-:S04]  /*211f0*/  @P1 LOP3.LUT R47, R47, R46, RZ, 0x3c, !PT ;  /* 0x0000002e2f2f1212 */ /* 0x001fc800078e3cff */
[----:B------:R-:W-:-:S04]  /*21200*/  @P1 LOP3.LUT R46, R47, R46, RZ, 0x3c, !PT ;  /* 0x0000002e2f2e1212 */ /* 0x000fc800078e3cff */
[----:B------:R-:W-:-:S05]  /*21210*/  @P1 LOP3.LUT R47, R47, R46, RZ, 0x3c, !PT ;  /* 0x0000002e2f2f1212 */ /* 0x000fca00078e3cff */
[----:B------:R0:W2:Y:S04]  /*21220*/  @P1 LDG.E.U8 R93, desc[UR24][R46.64] ;  /* 0x000000182e5d1981 */ /* 0x0000a8000c1e1100 */
[----:B------:R-:W2:Y:S01]  /*21230*/  LDL.LU R46, [R1+0x208] ;  /* 0x00020800012e7983 */ /* 0x000ea20000300800 */
[----:B0-----:R-:W0:Y:S01]  /*21240*/  S2R R47, SR_TID.X ;  /* 0x00000000002f7919 */ /* 0x001e220000002100 */
[----:B-1----:R-:W-:Y:S01]  /*21250*/  LOP3.LUT R72, R72, 0x3f, RZ, 0xc0, !PT ;  /* 0x0000003f48487812 */ /* 0x002fe200078ec0ff */
[----:B------:R-:W-:Y:S03]  /*21260*/  BAR.SYNC.DEFER_BLOCKING 0x0 ;  /* 0x0000000000007b1d */ /* 0x000fe60000010000 */
[----:B------:R-:W-:-:S03]  /*21270*/  ISETP.GE.AND P1, PT, R72, R12, PT ;  /* 0x0000000c4800720c */ /* 0x000fc60003f26270 */
[----:B------:R-:W3:Y:S01]  /*21280*/  LDL.LU R72, [R1+0xc7c] ;  /* 0x000c7c0001487983 */ /* 0x000ee20000300800 */
[----:B0-----:R-:W-:-:S05]  /*21290*/  LOP3.LUT R47, R47, 0x7f, RZ, 0xc0, !PT ;  /* 0x0000007f2f2f7812 */ /* 0x001fca00078ec0ff */
[----:B------:R0:W-:Y:S04]  /*212a0*/  STS.U8 [R47+UR9+0x8000], R74 ;  /* 0x0080004a2f007988 */ /* 0x0001e80008000009 */
[----:B------:R1:W-:Y:S04]  /*212b0*/  STS.U8 [R47+UR9+0xa000], R76 ;  /* 0x00a0004c2f007988 */ /* 0x0003e80008000009 */
[----:B------:R1:W-:Y:S04]  /*212c0*/  STS.U8 [R47+UR9+0xc000], R78 ;  /* 0x00c0004e2f007988 */ /* 0x0003e80008000009 */
[----:B------:R4:W-:Y:S04]  /*212d0*/  STS.U8 [R47+UR9+0xe000], R80 ;  /* 0x00e000502f007988 */ /* 0x0009e80008000009 */
[----:B0-----:R-:W3:Y:S04]  /*212e0*/  LDL.LU R74, [R1+0xc78] ;  /* 0x000c7800014a7983 */ /* 0x001ee80000300800 */
[----:B-1----:R-:W3:Y:S04]  /*212f0*/  LDL.LU R76, [R1+0xc74] ;  /* 0x000c7400014c7983 */ /* 0x002ee80000300800 */
[----:B------:R-:W3:Y:S04]  /*21300*/  LDL.LU R78, [R1+0xc70] ;  /* 0x000c7000014e7983 */ /* 0x000ee80000300800 */
[----:B----4-:R-:W4:Y:S04]  /*21310*/  LDL.LU R80, [R1+0xc6c] ;  /* 0x000c6c0001507983 */ /* 0x010f280000300800 */
[----:B--2---:R-:W-:Y:S04]  /*21320*/  STS.U8 [R47+UR9+0x8400], R46 ;  /* 0x0084002e2f007988 */ /* 0x004fe80008000009 */
[----:B------:R-:W-:Y:S04]  /*21330*/  STS.U8 [R47+UR9+0xa400], R82 ;  /* 0x00a400522f007988 */ /* 0x000fe80008000009 */
[----:B------:R-:W-:Y:S04]  /*21340*/  STS.U8 [R47+UR9+0xc400], R84 ;  /* 0x00c400542f007988 */ /* 0x000fe80008000009 */
[----:B------:R-:W-:Y:S04]  /*21350*/  STS.U8 [R47+UR9+0xe400], R86 ;  /* 0x00e400562f007988 */ /* 0x000fe80008000009 */
[----:B------:R0:W-:Y:S04]  /*21360*/  STS.U8 [R47+UR9+0x8800], R9 ;  /* 0x008800092f007988 */ /* 0x0001e80008000009 */
[----:B0-----:R-:W2:Y:S04]  /*21370*/  LDL.LU R9, [R1+0x38] ;  /* 0x0000380001097983 */ /* 0x001ea80000300800 */
[----:B------:R0:W-:Y:S04]  /*21380*/  STS.U8 [R47+UR9+0xa800], R88 ;  /* 0x00a800582f007988 */ /* 0x0001e80008000009 */
[----:B------:R1:W-:Y:S04]  /*21390*/  STS.U8 [R47+UR9+0xc800], R90 ;  /* 0x00c8005a2f007988 */ /* 0x0003e80008000009 */
[----:B------:R-:W-:Y:S04]  /*213a0*/  STS.U8 [R47+UR9+0xe800], R92 ;  /* 0x00e8005c2f007988 */ /* 0x000fe80008000009 */
[----:B------:R-:W-:Y:S04]  /*213b0*/  STS.U8 [R47+UR9+0x8c00], R6 ;  /* 0x008c00062f007988 */ /* 0x000fe80008000009 */
[----:B------:R-:W-:Y:S04]  /*213c0*/  STS.U8 [R47+UR9+0xac00], R7 ;  /* 0x00ac00072f007988 */ /* 0x000fe80008000009 */
[----:B---3--:R-:W-:Y:S04]  /*213d0*/  STS.U8 [R47+UR9+0xcc00], R3 ;  /* 0x00cc00032f007988 */ /* 0x008fe80008000009 */
[----:B------:R-:W-:Y:S04]  /*213e0*/  STS.U8 [R47+UR9+0xec00], R5 ;  /* 0x00ec00052f007988 */ /* 0x000fe80008000009 */
[----:B------:R-:W3:Y:S04]  /*213f0*/  LDL.LU R82, [R1+0x290] ;  /* 0x0002900001527983 */ /* 0x000ee80000300800 */
[----:B------:R-:W-:Y:S04]  /*21400*/  STS.U8 [R47+UR9+0x9000], R8 ;  /* 0x009000082f007988 */ /* 0x000fe80008000009 */
[----:B------:R-:W3:Y:S04]  /*21410*/  LDL.LU R84, [R1+0x288] ;  /* 0x0002880001547983 */ /* 0x000ee80000300800 */
[----:B------:R-:W-:Y:S04]  /*21420*/  STS.U8 [R47+UR9+0xb000], R11 ;  /* 0x00b0000b2f007988 */ /* 0x000fe80008000009 */
[----:B------:R-:W3:Y:S04]  /*21430*/  LDL.LU R86, [R1+0x280] ;  /* 0x0002800001567983 */ /* 0x000ee80000300800 */
[----:B------:R-:W-:Y:S04]  /*21440*/  STS.U8 [R47+UR9+0xd000], R0 ;  /* 0x00d000002f007988 */ /* 0x000fe80008000009 */
        /* <DEDUP_REMOVED lines=17> */
[----:B--2---:R0:W-:Y:S04]  /*21560*/  STS.U8 [R47+UR9+0xd400], R9 ;  /* 0x00d400092f007988 */ /* 0x0041e80008000009 */
[----:B0-----:R-:W2:Y:S04]  /*21570*/  LDL.LU R9, [R1+0xc68] ;  /* 0x000c680001097983 */ /* 0x001ea80000300800 */
[----:B--2---:R0:W-:Y:S02]  /*21580*/  STS.U8 [R47+UR9+0xf400], R9 ;  /* 0x00f400092f007988 */ /* 0x0041e40008000009 */
[----:B0-----:R-:W0:Y:S02]  /*21590*/  S2R R9, SR_TID.X ;  /* 0x0000000000097919 */ /* 0x001e240000002100 */
[----:B------:R1:W-:Y:S04]  /*215a0*/  STS.U8 [R47+UR9+0x9800], R64 ;  /* 0x009800402f007988 */ /* 0x0003e80008000009 */
[----:B------:R2:W-:Y:S04]  /*215b0*/  STS.U8 [R47+UR9+0xb800], R62 ;  /* 0x00b8003e2f007988 */ /* 0x0005e80008000009 */
[----:B------:R0:W-:Y:S04]  /*215c0*/  STS.U8 [R47+UR9+0xd800], R60 ;  /* 0x00d8003c2f007988 */ /* 0x0001e80008000009 */
[----:B------:R0:W-:Y:S04]  /*215d0*/  STS.U8 [R47+UR9+0xf800], R58 ;  /* 0x00f8003a2f007988 */ /* 0x0001e80008000009 */
[----:B------:R-:W-:Y:S04]  /*215e0*/  STS.U8 [R47+UR9+0x9c00], R24 ;  /* 0x009c00182f007988 */ /* 0x000fe80008000009 */
[----:B-1----:R-:W4:Y:S01]  /*215f0*/  LDL.LU R64, [R1+0x164] ;  /* 0x0001640001407983 */ /* 0x002f220000300800 */
[----:B0-----:R-:W-:-:S03]  /*21600*/  LOP3.LUT R9, R9, 0x7f, RZ, 0xc0, !PT ;  /* 0x0000007f09097812 */ /* 0x001fc600078ec0ff */
[----:B------:R-:W-:Y:S01]  /*21610*/  STS.U8 [R47+UR9+0xbc00], R25 ;  /* 0x00bc00192f007988 */ /* 0x000fe20008000009 */
[----:B------:R-:W-:-:S03]  /*21620*/  LOP3.LUT R9, R9, 0x10, RZ, 0x3c, !PT ;  /* 0x0000001009097812 */ /* 0x000fc600078e3cff */
[----:B--2---:R-:W2:Y:S04]  /*21630*/  LDL.LU R62, [R1+0x168] ;  /* 0x00016800013e7983 */ /* 0x004ea80000300800 */
[----:B------:R-:W-:Y:S04]  /*21640*/  STS.U8 [R47+UR9+0xdc00], R26 ;  /* 0x00dc001a2f007988 */ /* 0x000fe80008000009 */
[----:B------:R-:W2:Y:S04]  /*21650*/  LDL.LU R60, [R1+0x16c] ;  /* 0x00016c00013c7983 */ /* 0x000ea80000300800 */
[----:B------:R-:W-:Y:S04]  /*21660*/  STS.U8 [R47+UR9+0xfc00], R27 ;  /* 0x00fc001b2f007988 */ /* 0x000fe80008000009 */
[----:B------:R-:W2:Y:S04]  /*21670*/  LDL.LU R58, [R1+0x170] ;  /* 0x00017000013a7983 */ /* 0x000ea80000300800 */
[----:B---3--:R0:W-:Y:S04]  /*21680*/  STS.U8 [R9+UR9+0x8080], R82 ;  /* 0x0080805209007988 */ /* 0x0081e80008000009 */
        /* <DEDUP_REMOVED lines=8> */
[----:B0-----:R-:W3:Y:S04]  /*21710*/  LDL.LU R88, [R1+0xc58] ;  /* 0x000c580001587983 */ /* 0x001ee80000300800 */
[----:B-1----:R-:W3:Y:S04]  /*21720*/  LDL.LU R90, [R1+0xc54] ;  /* 0x000c5400015a7983 */ /* 0x002ee80000300800 */
[----:B------:R-:W3:Y:S04]  /*21730*/  LDL.LU R10, [R1+0xc50] ;  /* 0x000c5000010a7983 */ /* 0x000ee80000300800 */
[----:B------:R0:W-:Y:S04]  /*21740*/  STS.U8 [R9+UR9+0xc480], R2 ;  /* 0x00c4800209007988 */ /* 0x0001e80008000009 */
[----:B------:R1:W-:Y:S04]  /*21750*/  STS.U8 [R9+UR9+0xe480], R4 ;  /* 0x00e4800409007988 */ /* 0x0003e80008000009 */
[----:B0-----:R-:W3:Y:S04]  /*21760*/  LDL.LU R2, [R1+0xc4c] ;  /* 0x000c4c0001027983 */ /* 0x001ee80000300800 */
[----:B-1----:R-:W3:Y:S04]  /*21770*/  LDL.LU R4, [R1+0xc48] ;  /* 0x000c480001047983 */ /* 0x002ee80000300800 */
        /* <DEDUP_REMOVED lines=22> */
[----:B----4-:R-:W-:Y:S04]  /*218e0*/  STS.U8 [R9+UR9+0xe880], R64 ;  /* 0x00e8804009007988 */ /* 0x010fe80008000009 */
[----:B--2---:R-:W-:Y:S04]  /*218f0*/  STS.U8 [R9+UR9+0xc880], R62 ;  /* 0x00c8803e09007988 */ /* 0x004fe80008000009 */
[----:B------:R-:W-:Y:S04]  /*21900*/  STS.U8 [R9+UR9+0xa880], R60 ;  /* 0x00a8803c09007988 */ /* 0x000fe80008000009 */
[----:B------:R0:W-:Y:S04]  /*21910*/  STS.U8 [R9+UR9+0x8880], R58 ;  /* 0x0088803a09007988 */ /* 0x0001e80008000009 */
[----:B0-----:R-:W2:Y:S04]  /*21920*/  LDL.LU R58, [R1+0x154] ;  /* 0x00015400013a7983 */ /* 0x001ea80000300800 */
[----:B------:R-:W4:Y:S04]  /*21930*/  LDL.LU R60, [R1+0x14c] ;  /* 0x00014c00013c7983 */ /* 0x000f280000300800 */
[----:B------:R-:W4:Y:S04]  /*21940*/  LDL.LU R62, [R1+0xe0] ;  /* 0x0000e000013e7983 */ /* 0x000f280000300800 */
[----:B------:R-:W4:Y:S04]  /*21950*/  LDL.LU R64, [R1+0xdc] ;  /* 0x0000dc0001407983 */ /* 0x000f280000300800 */
[----:B------:R-:W4:Y:S04]  /*21960*/  LDL.LU R46, [R1+0xd8] ;  /* 0x0000d800012e7983 */ /* 0x000f280000300800 */
[----:B------:R-:W4:Y:S04]  /*21970*/  LDL.LU R3, [R1+0xd4] ;  /* 0x0000d40001037983 */ /* 0x000f280000300800 */
[----:B------:R-:W4:Y:S04]  /*21980*/  LDL.LU R5, [R1+0x80] ;  /* 0x0000800001057983 */ /* 0x000f280000300800 */
[----:B------:R-:W4:Y:S04]  /*21990*/  LDL.LU R8, [R1+0x7c] ;  /* 0x00007c0001087983 */ /* 0x000f280000300800 */
[----:B---3--:R0:W-:Y:S02]  /*219a0*/  STS.U8 [R9+UR9+0xf480], R10 ;  /* 0x00f4800a09007988 */ /* 0x0081e40008000009 */
[----:B0-----:R-:W0:Y:S02]  /*219b0*/  S2R R10, SR_TID.X ;  /* 0x00000000000a7919 */ /* 0x001e240000002100 */
[----:B------:R1:W-:Y:S04]  /*219c0*/  STS.U8 [R9+UR9+0xd480], R2 ;  /* 0x00d4800209007988 */ /* 0x0003e80008000009 */
[----:B------:R3:W-:Y:S04]  /*219d0*/  STS.U8 [R9+UR9+0xb480], R4 ;  /* 0x00b4800409007988 */ /* 0x0007e80008000009 */
[----:B-1----:R-:W4:Y:S04]  /*219e0*/  LDL.LU R2, [R1+0x78] ;  /* 0x0000780001027983 */ /* 0x002f280000300800 */
[----:B---3--:R-:W3:Y:S04]  /*219f0*/  LDL.LU R4, [R1+0x74] ;  /* 0x0000740001047983 */ /* 0x008ee80000300800 */
[----:B------:R-:W3:Y:S04]  /*21a00*/  LDL.LU R56, [R1+0x158] ;  /* 0x0001580001387983 */ /* 0x000ee80000300800 */
[----:B------:R-:W3:Y:S04]  /*21a10*/  LDL.LU R54, [R1+0x15c] ;  /* 0x00015c0001367983 */ /* 0x000ee80000300800 */
[----:B------:R-:W3:Y:S01]  /*21a20*/  LDL.LU R52, [R1+0x1d8] ;  /* 0x0001d80001347983 */ /* 0x000ee20000300800 */
[----:B0-----:R-:W-:-:S03]  /*21a30*/  LOP3.LUT R10, R10, 0x7f, RZ, 0xc0, !PT ;  /* 0x0000007f0a0a7812 */ /* 0x001fc600078ec0ff */
[----:B------:R-:W3:Y:S01]  /*21a40*/  LDL.LU R50, [R1+0x1dc] ;  /* 0x0001dc0001327983 */ /* 0x000ee20000300800 */
[----:B------:R-:W-:-:S03]  /*21a50*/  LOP3.LUT R10, R10, 0x20, RZ, 0x3c, !PT ;  /* 0x000000200a0a7812 */ /* 0x000fc600078e3cff */
[----:B------:R-:W3:Y:S04]  /*21a60*/  LDL.LU R9, [R1+0x25c] ;  /* 0x00025c0001097983 */ /* 0x000ee80000300800 */
        /* <DEDUP_REMOVED lines=10> */
[----:B--2---:R-:W-:Y:S04]  /*21b10*/  STS.U8 [R10+UR9+0xc900], R58 ;  /* 0x00c9003a0a007988 */ /* 0x004fe80008000009 */
[----:B----4-:R-:W-:Y:S04]  /*21b20*/  STS.U8 [R10+UR9+0xe900], R60 ;  /* 0x00e9003c0a007988 */ /* 0x010fe80008000009 */
[----:B------:R0:W-:Y:S04]  /*21b30*/  STS.U8 [R10+UR9+0xed00], R3 ;  /* 0x00ed00030a007988 */ /* 0x0001e80008000009 */
[----:B------:R1:W-:Y:S04]  /*21b40*/  STS.U8 [R10+UR9+0x9100], R5 ;  /* 0x009100050a007988 */ /* 0x0003e80008000009 */
[----:B------:R2:W-:Y:S04]  /*21b50*/  STS.U8 [R10+UR9+0xb100], R8 ;  /* 0x00b100080a007988 */ /* 0x0005e80008000009 */
[----:B0-----:R-:W4:Y:S04]  /*21b60*/  LDL.LU R3, [R1+0x254] ;  /* 0x0002540001037983 */ /* 0x001f280000300800 */
[----:B-1----:R-:W4:Y:S04]  /*21b70*/  LDL.LU R5, [R1+0x250] ;  /* 0x0002500001057983 */ /* 0x002f280000300800 */
[----:B--2---:R-:W2:Y:S04]  /*21b80*/  LDL.LU R8, [R1+0x248] ;  /* 0x0002480001087983 */ /* 0x004ea80000300800 */
[----:B------:R-:W-:Y:S04]  /*21b90*/  STS.U8 [R10+UR9+0x8d00], R62 ;  /* 0x008d003e0a007988 */ /* 0x000fe80008000009 */
[----:B------:R-:W-:Y:S04]  /*21ba0*/  STS.U8 [R10+UR9+0xad00], R64 ;  /* 0x00ad00400a007988 */ /* 0x000fe80008000009 */
[----:B------:R0:W-:Y:S04]  /*21bb0*/  STS.U8 [R10+UR9+0xd100], R2 ;  /* 0x00d100020a007988 */ /* 0x0001e80008000009 */
[----:B---3--:R-:W-:Y:S04]  /*21bc0*/  STS.U8 [R10+UR9+0xf100], R4 ;  /* 0x00f100040a007988 */ /* 0x008fe80008000009 */
[----:B0-----:R-:W3:Y:S04]  /*21bd0*/  LDL.LU R2, [R1+0x244] ;  /* 0x0002440001027983 */ /* 0x001ee80000300800 */
[----:B------:R-:W-:Y:S04]  /*21be0*/  STS.U8 [R10+UR9+0x8900], R54 ;  /* 0x008900360a007988 */ /* 0x000fe80008000009 */
[----:B------:R-:W-:Y:S04]  /*21bf0*/  STS.U8 [R10+UR9+0xa500], R52 ;  /* 0x00a500340a007988 */ /* 0x000fe80008000009 */
[----:B------:R-:W-:Y:S04]  /*21c00*/  STS.U8 [R10+UR9+0x8500], R50 ;  /* 0x008500320a007988 */ /* 0x000fe80008000009 */
[----:B------:R-:W-:Y:S04]  /*21c10*/  STS.U8 [R10+UR9+0xe100], R9 ;  /* 0x00e100090a007988 */ /* 0x000fe80008000009 */
[----:B------:R-:W-:Y:S04]  /*21c20*/  STS.U8 [R10+UR9+0xa900], R56 ;  /* 0x00a900380a007988 */ /* 0x000fe80008000009 */
[----:B------:R-:W-:Y:S04]  /*21c30*/  STS.U8 [R10+UR9+0xcd00], R46 ;  /* 0x00cd002e0a007988 */ /* 0x000fe80008000009 */
[----:B------:R0:W-:Y:S04]  /*21c40*/  STS.U8 [R10+UR9+0x9500], R0 ;  /* 0x009500000a007988 */ /* 0x0001e80008000009 */
[----:B0-----:R-:W2:Y:S04]  /*21c50*/  LDL.LU R0, [R1+0x1c4] ;  /* 0x0001c40001007983 */ /* 0x001ea80000300800 */
        /* <DEDUP_REMOVED lines=11> */
[----:B------:R0:W-:Y:S04]  /*21d10*/  STS.U8 [R10+UR9+0xb500], R7 ;  /* 0x00b500070a007988 */ /* 0x0001e80008000009 */
[----:B------:R1:W-:Y:S04]  /*21d20*/  STS.U8 [R10+UR9+0xd500], R11 ;  /* 0x00d5000b0a007988 */ /* 0x0003e80008000009 */
[----:B0-----:R-:W2:Y:S04]  /*21d30*/  LDL.LU R7, [R1+0xc38] ;  /* 0x000c380001077983 */ /* 0x001ea80000300800 */
[----:B-1----:R-:W2:Y:S04]  /*21d40*/  LDL.LU R11, [R1+0xc34] ;  /* 0x000c3400010b7983 */ /* 0x002ea80000300800 */
[----:B------:R0:W-:Y:S04]  /*21d50*/  STS.U8 [R10+UR9+0x9900], R48 ;  /* 0x009900300a007988 */ /* 0x0001e80008000009 */
[----:B------:R1:W-:Y:S04]  /*21d60*/  STS.U8 [R10+UR9+0xd900], R14 ;  /* 0x00d9000e0a007988 */ /* 0x0003e80008000009 */
[----:B------:R1:W-:Y:S04]  /*21d70*/  STS.U8 [R10+UR9+0xf900], R15 ;  /* 0x00f9000f0a007988 */ /* 0x0003e80008000009 */
[----:B0-----:R-:W3:Y:S04]  /*21d80*/  LDL.LU R48, [R1+0x140] ;  /* 0x0001400001307983 */ /* 0x001ee80000300800 */
[----:B-1----:R-:W3:Y:S04]  /*21d90*/  LDL.LU R14, [R1+0x148] ;  /* 0x00014800010e7983 */ /* 0x002ee80000300800 */
[----:B------:R-:W-:Y:S04]  /*21da0*/  STS.U8 [R10+UR9+0xb900], R13 ;  /* 0x00b9000d0a007988 */ /* 0x000fe80008000009 */
[----:B------:R-:W3:Y:S04]  /*21db0*/  LDL.LU R15, [R1+0x1b0] ;  /* 0x0001b000010f7983 */ /* 0x000ee80000300800 */
[----:B------:R-:W-:Y:S04]  /*21dc0*/  STS.U8 [R10+UR9+0x9d00], R34 ;  /* 0x009d00220a007988 */ /* 0x000fe80008000009 */
[----:B------:R-:W-:Y:S04]  /*21dd0*/  STS.U8 [R10+UR9+0xbd00], R35 ;  /* 0x00bd00230a007988 */ /* 0x000fe80008000009 */
[----:B------:R-:W-:Y:S04]  /*21de0*/  STS.U8 [R10+UR9+0xdd00], R36 ;  /* 0x00dd00240a007988 */ /* 0x000fe80008000009 */
[----:B------:R-:W-:Y:S04]  /*21df0*/  STS.U8 [R10+UR9+0xfd00], R37 ;  /* 0x00fd00250a007988 */ /* 0x000fe80008000009 */
[----:B--2---:R0:W-:Y:S02]  /*21e00*/  STS.U8 [R10+UR9+0xf500], R11 ;  /* 0x00f5000b0a007988 */ /* 0x0041e40008000009 */
[----:B0-----:R-:W0:Y:S02]  /*21e10*/  S2R R11, SR_TID.X ;  /* 0x00000000000b7919 */ /* 0x001e240000002100 */
[----:B------:R-:W2:Y:S01]  /*21e20*/  LDL.LU R10, [R1+0x1b4] ;  /* 0x0001b400010a7983 */ /* 0x000ea20000300800 */
[----:B0-----:R-:W-:-:S04]  /*21e30*/  LOP3.LUT R11, R11, 0x7f, RZ, 0xc0, !PT ;  /* 0x0000007f0b0b7812 */ /* 0x001fc800078ec0ff */
[----:B------:R-:W-:-:S05]  /*21e40*/  LOP3.LUT R11, R11, 0x30, RZ, 0x3c, !PT ;  /* 0x000000300b0b7812 */ /* 0x000fca00078e3cff */
[----:B----4-:R0:W-:Y:S04]  /*21e50*/  STS.U8 [R11+UR9+0x8180], R3 ;  /* 0x008180030b007988 */ /* 0x0101e80008000009 */
[----:B------:R1:W-:Y:S04]  /*21e60*/  STS.U8 [R11+UR9+0xa180], R5 ;  /* 0x00a180050b007988 */ /* 0x0003e80008000009 */
[----:B------:R4:W-:Y:S04]  /*21e70*/  STS.U8 [R11+UR9+0xc180], R8 ;  /* 0x00c180080b007988 */ /* 0x0009e80008000009 */
[----:B0-----:R-:W2:Y:S04]  /*21e80*/  LDL.LU R3, [R1+0xc30] ;  /* 0x000c300001037983 */ /* 0x001ea80000300800 */
[----:B-1----:R-:W2:Y:S04]  /*21e90*/  LDL.LU R5, [R1+0xc2c] ;  /* 0x000c2c0001057983 */ /* 0x002ea80000300800 */
[----:B----4-:R-:W4:Y:S04]  /*21ea0*/  LDL.LU R8, [R1+0xc28] ;  /* 0x000c280001087983 */ /* 0x010f280000300800 */
[----:B---3--:R0:W-:Y:S04]  /*21eb0*/  STS.U8 [R11+UR9+0xe180], R2 ;  /* 0x00e180020b007988 */ /* 0x0081e80008000009 */
[----:B------:R1:W-:Y:S04]  /*21ec0*/  STS.U8 [R11+UR9+0x8580], R0 ;  /* 0x008580000b007988 */ /* 0x0003e80008000009 */
[----:B------:R3:W-:Y:S04]  /*21ed0*/  STS.U8 [R11+UR9+0xa580], R4 ;  /* 0x00a580040b007988 */ /* 0x0007e80008000009 */
[----:B0-----:R-:W4:Y:S04]  /*21ee0*/  LDL.LU R2, [R1+0xc24] ;  /* 0x000c240001027983 */ /* 0x001f280000300800 */
[----:B-1----:R-:W4:Y:S04]  /*21ef0*/  LDL.LU R0, [R1+0xc20] ;  /* 0x000c200001007983 */ /* 0x002f280000300800 */
[----:B---3--:R-:W3:Y:S04]  /*21f00*/  LDL.LU R4, [R1+0xc1c] ;  /* 0x000c1c0001047983 */ /* 0x008ee80000300800 */
        /* <DEDUP_REMOVED lines=22> */
[----:B--2---:R-:W-:Y:S04]  /*22070*/  STS.U8 [R11+UR9+0xc580], R10 ;  /* 0x00c5800a0b007988 */ /* 0x004fe80008000009 */
[----:B------:R-:W-:Y:S04]  /*22080*/  STS.U8 [R11+UR9+0xb580], R5 ;  /* 0x00b580050b007988 */ /* 0x000fe80008000009 */
[----:B----4-:R0:W-:Y:S04]  /*22090*/  STS.U8 [R11+UR9+0x9580], R8 ;  /* 0x009580080b007988 */ /* 0x0101e80008000009 */
[----:B0-----:R-:W2:Y:S04]  /*220a0*/  LDL.LU R8, [R1+0x240] ;  /* 0x0002400001087983 */ /* 0x001ea80000300800 */
[----:B------:R-:W4:Y:S04]  /*220b0*/  LDL.LU R5, [R1+0x23c] ;  /* 0x00023c0001057983 */ /* 0x000f280000300800 */
        /* <DEDUP_REMOVED lines=13> */
[----:B------:R0:W-:Y:S04]  /*22190*/  STS.U8 [R11+UR9+0xd580], R3 ;  /* 0x00d580030b007988 */ /* 0x0001e80008000009 */
[----:B0-----:R-:W3:Y:S04]  /*221a0*/  LDL.LU R3, [R1+0xc18] ;  /* 0x000c180001037983 */ /* 0x001ee80000300800 */
[----:B------:R-:W3:Y:S04]  /*221b0*/  LDL.LU R7, [R1+0xc14] ;  /* 0x000c140001077983 */ /* 0x000ee80000300800 */
[----:B------:R-:W3:Y:S04]  /*221c0*/  LDL.LU R16, [R1+0x19c] ;  /* 0x00019c0001107983 */ /* 0x000ee80000300800 */
[----:B------:R-:W3:Y:S04]  /*221d0*/  LDL.LU R17, [R1+0x1a0] ;  /* 0x0001a00001117983 */ /* 0x000ee80000300800 */
[----:B------:R-:W3:Y:S04]  /*221e0*/  LDL.LU R18, [R1+0x1a4] ;  /* 0x0001a40001127983 */ /* 0x000ee80000300800 */
[----:B------:R-:W3:Y:S04]  /*221f0*/  LDL.LU R19, [R1+0x1a8] ;  /* 0x0001a80001137983 */ /* 0x000ee80000300800 */
[----:B------:R-:W3:Y:S01]  /*22200*/  LDL.LU R11, [R1+0x238] ;  /* 0x00023800010b7983 */ /* 0x000ee20000300800 */
[----:B------:R-:W0:Y:S02]  /*22210*/  S2R R9, SR_TID.X ;  /* 0x0000000000097919 */ /* 0x000e240000002100 */
[----:B0-----:R-:W-:-:S04]  /*22220*/  LOP3.LUT R9, R9, 0x7f, RZ, 0xc0, !PT ;  /* 0x0000007f09097812 */ /* 0x001fc800078ec0ff */
[----:B------:R-:W-:-:S05]  /*22230*/  LOP3.LUT R9, R9, 0x40, RZ, 0x3c, !PT ;  /* 0x0000004009097812 */ /* 0x000fca00078e3cff */
[----:B--2---:R0:W-:Y:S04]  /*22240*/  STS.U8 [R9+UR9+0x8200], R8 ;  /* 0x0082000809007988 */ /* 0x0041e80008000009 */
[----:B----4-:R1:W-:Y:S04]  /*22250*/  STS.U8 [R9+UR9+0xa200], R5 ;  /* 0x00a2000509007988 */ /* 0x0103e80008000009 */
[----:B0-----:R-:W2:Y:S04]  /*22260*/  LDL.LU R8, [R1+0xc10] ;  /* 0x000c100001087983 */ /* 0x001ea80000300800 */
[----:B-1----:R-:W4:Y:S04]  /*22270*/  LDL.LU R5, [R1+0xc0c] ;  /* 0x000c0c0001057983 */ /* 0x002f280000300800 */
[----:B---3--:R-:W-:Y:S04]  /*22280*/  STS.U8 [R9+UR9+0xc200], R11 ;  /* 0x00c2000b09007988 */ /* 0x008fe80008000009 */
        /* <DEDUP_REMOVED lines=17> */
[----:B------:R0:W-:Y:S04]  /*223a0*/  STS.U8 [R9+UR9+0x9600], R6 ;  /* 0x0096000609007988 */ /* 0x0001e80008000009 */
[----:B0-----:R-:W3:Y:S04]  /*223b0*/  LDL.LU R6, [R1+0xc08] ;  /* 0x000c080001067983 */ /* 0x001ee80000300800 */
        /* <DEDUP_REMOVED lines=23> */
[----:B0-----:R-:W2:Y:S04]  /*22530*/  LDL.LU R20, [R1+0x224] ;  /* 0x0002240001147983 */ /* 0x001ea80000300800 */
[----:B-1----:R-:W2:Y:S01]  /*22540*/  LDL.LU R21, [R1+0x230] ;  /* 0x0002300001157983 */ /* 0x002ea20000300800 */
[----:B------:R-:W0:Y:S03]  /*22550*/  S2R R50, SR_TID.X ;  /* 0x0000000000327919 */ /* 0x000e260000002100 */
[----:B------:R1:W-:Y:S01]  /*22560*/  STS.U8 [R9+UR9+0xda00], R22 ;  /* 0x00da001609007988 */ /* 0x0003e20008000009 */
[----:B0-----:R-:W-:-:S04]  /*22570*/  LOP3.LUT R50, R50, 0x7f, RZ, 0xc0, !PT ;  /* 0x0000007f32327812 */ /* 0x001fc800078ec0ff */
[C---:B-1----:R-:W-:Y:S02]  /*22580*/  LOP3.LUT R22, R50.reuse, 0x40, RZ, 0x3c, !PT ;  /* 0x0000004032167812 */ /* 0x042fe400078e3cff */
[----:B------:R-:W-:-:S03]  /*22590*/  LOP3.LUT R50, R50, 0x50, RZ, 0x3c, !PT ;  /* 0x0000005032327812 */ /* 0x000fc600078e3cff */
[----:B------:R-:W-:Y:S04]  /*225a0*/  STS.U8 [R22+UR9+0xfa00], R23 ;  /* 0x00fa001716007988 */ /* 0x000fe80008000009 */
[----:B------:R-:W-:Y:S04]  /*225b0*/  STS.U8 [R22+UR9+0x9e00], R44 ;  /* 0x009e002c16007988 */ /* 0x000fe80008000009 */
[----:B------:R-:W-:Y:S04]  /*225c0*/  STS.U8 [R22+UR9+0xbe00], R45 ;  /* 0x00be002d16007988 */ /* 0x000fe80008000009 */
[----:B------:R-:W-:Y:S04]  /*225d0*/  STS.U8 [R22+UR9+0xde00], R49 ;  /* 0x00de003116007988 */ /* 0x000fe80008000009 */
[----:B------:R-:W-:Y:S04]  /*225e0*/  STS.U8 [R22+UR9+0xfe00], R51 ;  /* 0x00fe003316007988 */ /* 0x000fe80008000009 */
[----:B--2---:R-:W-:Y:S04]  /*225f0*/  STS.U8 [R50+UR9+0x8280], R21 ;  /* 0x0082801532007988 */ /* 0x004fe80008000009 */
[----:B------:R-:W-:Y:S04]  /*22600*/  STS.U8 [R50+UR9+0xa280], R20 ;  /* 0x00a2801432007988 */ /* 0x000fe80008000009 */
[----:B------:R-:W-:Y:S04]  /*22610*/  STS.U8 [R50+UR9+0xc280], R88 ;  /* 0x00c2805832007988 */ /* 0x000fe80008000009 */
[----:B------:R-:W-:Y:S04]  /*22620*/  STS.U8 [R50+UR9+0xe280], R90 ;  /* 0x00e2805a32007988 */ /* 0x000fe80008000009 */
[----:B------:R-:W-:Y:S04]  /*22630*/  STS.U8 [R50+UR9+0x8680], R92 ;  /* 0x0086805c32007988 */ /* 0x000fe80008000009 */
[----:B------:R-:W-:Y:S04]  /*22640*/  STS.U8 [R50+UR9+0xa680], R19 ;  /* 0x00a6801332007988 */ /* 0x000fe80008000009 */
[----:B------:R0:W-:Y:S04]  /*22650*/  STS.U8 [R50+UR9+0xc680], R18 ;  /* 0x00c6801232007988 */ /* 0x0001e80008000009 */
[----:B------:R-:W-:Y:S04]  /*22660*/  STS.U8 [R50+UR9+0xe680], R17 ;  /* 0x00e6801132007988 */ /* 0x000fe80008000009 */
[----:B------:R-:W-:Y:S04]  /*22670*/  STS.U8 [R50+UR9+0x8a80], R16 ;  /* 0x008a801032007988 */ /* 0x000fe80008000009 */
[----:B------:R-:W-:Y:S04]  /*22680*/  STS.U8 [R50+UR9+0xaa80], R15 ;  /* 0x00aa800f32007988 */ /* 0x000fe80008000009 */
[----:B------:R-:W-:Y:S01]  /*22690*/  STS.U8 [R50+UR9+0xca80], R14 ;  /* 0x00ca800e32007988 */ /* 0x000fe20008000009 */
[----:B0-----:R-:W0:Y:S03]  /*226a0*/  S2R R18, SR_TID.X ;  /* 0x0000000000127919 */ /* 0x001e260000002100 */
[----:B------:R-:W-:Y:S04]  /*226b0*/  STS.U8 [R50+UR9+0xea80], R48 ;  /* 0x00ea803032007988 */ /* 0x000fe80008000009 */
[----:B------:R1:W-:Y:S04]  /*226c0*/  STS.U8 [R50+UR9+0x8e80], R52 ;  /* 0x008e803432007988 */ /* 0x0003e80008000009 */
[----:B------:R2:W-:Y:S04]  /*226d0*/  STS.U8 [R50+UR9+0xae80], R54 ;  /* 0x00ae803632007988 */ /* 0x0005e80008000009 */
[----:B------:R3:W-:Y:S04]  /*226e0*/  STS.U8 [R50+UR9+0xce80], R56 ;  /* 0x00ce803832007988 */ /* 0x0007e80008000009 */
[----:B-1----:R-:W4:Y:S04]  /*226f0*/  LDL.LU R52, [R1+0x218] ;  /* 0x0002180001347983 */ /* 0x002f280000300800 */
[----:B--2---:R-:W2:Y:S04]  /*22700*/  LDL.LU R54, [R1+0x214] ;  /* 0x0002140001367983 */ /* 0x004ea80000300800 */
[----:B------:R1:W-:Y:S04]  /*22710*/  STS.U8 [R50+UR9+0xee80], R58 ;  /* 0x00ee803a32007988 */ /* 0x0003e80008000009 */
[----:B---3--:R-:W3:Y:S04]  /*22720*/  LDL.LU R56, [R1+0x210] ;  /* 0x0002100001387983 */ /* 0x008ee80000300800 */
        /* <DEDUP_REMOVED lines=8> */
[----:B-1----:R-:W3:Y:S04]  /*227b0*/  LDL.LU R46, [R1+0x228] ;  /* 0x00022800012e7983 */ /* 0x002ee80000300800 */
[----:B------:R-:W3:Y:S04]  /*227c0*/  LDL R15, [R1+0x458] ;  /* 0x00045800010f7983 */ /* 0x000ee80000100800 */
[----:B------:R-:W3:Y:S01]  /*227d0*/  LDL R14, [R1+0x45c] ;  /* 0x00045c00010e7983 */ /* 0x000ee20000100800 */
[----:B------:R-:W-:-:S03]  /*227e0*/  LOP3.LUT R88, R18, 0x7f, RZ, 0xc0, !PT ;  /* 0x0000007f12587812 */ /* 0x000fc600078ec0ff */
[----:B------:R-:W3:Y:S04]  /*227f0*/  LDL R17, [R1+0x478] ;  /* 0x0004780001117983 */ /* 0x000ee80000100800 */
[----:B------:R-:W3:Y:S04]  /*22800*/  LDL R16, [R1+0x47c] ;  /* 0x00047c0001107983 */ /* 0x000ee80000100800 */
[----:B------:R-:W3:Y:S04]  /*22810*/  LDL R23, [R1+0x498] ;  /* 0x0004980001177983 */ /* 0x000ee80000100800 */
[----:B------:R-:W3:Y:S04]  /*22820*/  LDL R22, [R1+0x49c] ;  /* 0x00049c0001167983 */ /* 0x000ee80000100800 */
[----:B------:R-:W3:Y:S04]  /*22830*/  LDL R19, [R1+0x4b8] ;  /* 0x0004b80001137983 */ /* 0x000ee80000100800 */
[----:B------:R-:W3:Y:S04]  /*22840*/  LDL R18, [R1+0x4bc] ;  /* 0x0004bc0001127983 */ /* 0x000ee80000100800 */
[----:B------:R-:W3:Y:S04]  /*22850*/  LDL R51, [R1+0x4d8] ;  /* 0x0004d80001337983 */ /* 0x000ee80000100800 */
[----:B------:R-:W-:Y:S04]  /*22860*/  STS.U8 [R50+UR9+0x9680], R86 ;  /* 0x0096805632007988 */ /* 0x000fe80008000009 */
[----:B------:R-:W-:Y:S04]  /*22870*/  STS.U8 [R50+UR9+0xb680], R84 ;  /* 0x00b6805432007988 */ /* 0x000fe80008000009 */
[----:B------:R-:W-:Y:S04]  /*22880*/  STS.U8 [R50+UR9+0xd680], R82 ;  /* 0x00d6805232007988 */ /* 0x000fe80008000009 */
[----:B------:R-:W-:Y:S01]  /*22890*/  STS.U8 [R50+UR9+0xf680], R80 ;  /* 0x00f6805032007988 */ /* 0x000fe20008000009 */
[----:B------:R-:W-:-:S03]  /*228a0*/  LOP3.LUT R49, R88, 0x60, RZ, 0x3c, !PT ;  /* 0x0000006058317812 */ /* 0x000fc600078e3cff */
        /* <DEDUP_REMOVED lines=8> */
[----:B------:R-:W3:Y:S04]  /*22930*/  LDL R48, [R1+0x4dc] ;  /* 0x0004dc0001307983 */ /* 0x000ee80000100800 */
[----:B------:R-:W3:Y:S04]  /*22940*/  LDL R21, [R1+0x4f8] ;  /* 0x0004f80001157983 */ /* 0x000ee80000100800 */
[----:B------:R-:W3:Y:S04]  /*22950*/  LDL R20, [R1+0x4fc] ;  /* 0x0004fc0001147983 */ /* 0x000ee80000100800 */
[----:B0-----:R-:W3:Y:S01]  /*22960*/  LDL R50, [R1+0x518] ;  /* 0x0005180001327983 */ /* 0x001ee20000100800 */
[----:B------:R-:W-:-:S02]  /*22970*/  PRMT R12, RZ, 0x7610, R12 ;  /* 0x00007610ff0c7816 */ /* 0x000fc4000000000c */
[----:B------:R-:W-:Y:S01]  /*22980*/  PRMT R13, RZ, 0x7610, R13 ;  /* 0x00007610ff0d7816 */ /* 0x000fe2000000000d */
[----:B------:R-:W3:Y:S04]  /*22990*/  LDL R55, [R1+0x480] ;  /* 0x0004800001377983 */ /* 0x000ee80000100800 */
[----:B------:R-:W3:Y:S01]  /*229a0*/  LDL R53, [R1+0x4c4] ;  /* 0x0004c40001357983 */ /* 0x000ee20000100800 */
[----:B------:R-:W-:Y:S02]  /*229b0*/  PRMT R24, RZ, 0x7610, R24 ;  /* 0x00007610ff187816 */ /* 0x000fe40000000018 */
[----:B------:R-:W-:Y:S01]  /*229c0*/  PRMT R25, RZ, 0x7610, R25 ;  /* 0x00007610ff197816 */ /* 0x000fe20000000019 */
[----:B------:R-:W3:Y:S01]  /*229d0*/  LDL R57, [R1+0x4c8] ;  /* 0x0004c80001397983 */ /* 0x000ee20000100800 */
[----:B------:R-:W-:-:S02]  /*229e0*/  PRMT R26, RZ, 0x7610, R26 ;  /* 0x00007610ff1a7816 */ /* 0x000fc4000000001a */
[----:B------:R-:W-:Y:S01]  /*229f0*/  PRMT R27, RZ, 0x7610, R27 ;  /* 0x00007610ff1b7816 */ /* 0x000fe2000000001b */
[----:B------:R-:W3:Y:S01]  /*22a00*/  LDL R84, [R1+0x4b0] ;  /* 0x0004b00001547983 */ /* 0x000ee20000100800 */
[----:B------:R-:W-:Y:S02]  /*22a10*/  PRMT R29, RZ, 0x7610, R29 ;  /* 0x00007610ff1d7816 */ /* 0x000fe4000000001d */
[----:B------:R-:W-:Y:S01]  /*22a20*/  PRMT R30, RZ, 0x7610, R30 ;  /* 0x00007610ff1e7816 */ /* 0x000fe2000000001e */
[----:B------:R-:W3:Y:S04]  /*22a30*/  LDL R82, [R1+0x4b4] ;  /* 0x0004b40001527983 */ /* 0x000ee80000100800 */
[----:B----4-:R0:W-:Y:S04]  /*22a40*/  STS.U8 [R49+UR9+0x8300], R52 ;  /* 0x0083003431007988 */ /* 0x0101e80008000009 */
[----:B--2---:R1:W-:Y:S04]  /*22a50*/  STS.U8 [R49+UR9+0xa300], R54 ;  /* 0x00a3003631007988 */ /* 0x0043e80008000009 */
[----:B0-----:R-:W2:Y:S04]  /*22a60*/  LDL R52, [R1+0x460] ;  /* 0x0004600001347983 */ /* 0x001ea80000100800 */
[----:B---3--:R0:W-:Y:S04]  /*22a70*/  STS.U8 [R49+UR9+0xc300], R56 ;  /* 0x00c3003831007988 */ /* 0x0081e80008000009 */
[----:B-1----:R-:W3:Y:S04]  /*22a80*/  LDL R54, [R1+0x4c0] ;  /* 0x0004c00001367983 */ /* 0x002ee80000100800 */
[----:B------:R-:W-:Y:S01]  /*22a90*/  STS.U8 [R49+UR9+0xe300], R58 ;  /* 0x00e3003a31007988 */ /* 0x000fe20008000009 */
[----:B------:R-:W-:-:S03]  /*22aa0*/  PRMT R28, RZ, 0x7610, R28 ;  /* 0x00007610ff1c7816 */ /* 0x000fc6000000001c */
[----:B0-----:R-:W4:Y:S04]  /*22ab0*/  LDL R56, [R1+0x4cc] ;  /* 0x0004cc0001387983 */ /* 0x001f280000100800 */
[----:B------:R-:W-:Y:S04]  /*22ac0*/  STS.U8 [R49+UR9+0x8700], R60 ;  /* 0x0087003c31007988 */ /* 0x000fe80008000009 */
[----:B------:R-:W-:Y:S04]  /*22ad0*/  STS.U8 [R49+UR9+0xa700], R62 ;  /* 0x00a7003e31007988 */ /* 0x000fe80008000009 */
[----:B------:R-:W-:Y:S04]  /*22ae0*/  STS.U8 [R49+UR9+0xc700], R64 ;  /* 0x00c7004031007988 */ /* 0x000fe80008000009 */
[----:B------:R0:W-:Y:S04]  /*22af0*/  STS.U8 [R49+UR9+0xe700], R46 ;  /* 0x00e7002e31007988 */ /* 0x0001e80008000009 */
[----:B------:R1:W2:Y:S04]  /*22b00*/  @!P1 LDG.E.U8 R12, desc[UR24][R14.64] ;  /* 0x000000180e0c9981 */ /* 0x0002a8000c1e1100 */
[----:B0-----:R-:W2:Y:S04]  /*22b10*/  LDL R46, [R1+0x51c] ;  /* 0x00051c00012e7983 */ /* 0x001ea80000100800 */
[----:B------:R0:W3:Y:S01]  /*22b20*/  @!P1 LDG.E.U8 R13, desc[UR24][R16.64] ;  /* 0x00000018100d9981 */ /* 0x0000e2000c1e1100 */
[----:B-1----:R-:W-:Y:S01]  /*22b30*/  PRMT R15, RZ, 0x7610, R15 ;  /* 0x00007610ff0f7816 */ /* 0x002fe2000000000f */
[----:B0-----:R-:W-:-:S02]  /*22b40*/  @!P1 IMAD.MOV.U32 R16, RZ, RZ, R22 ;  /* 0x000000ffff109224 */ /* 0x001fc400078e0016 */
[----:B------:R-:W-:Y:S01]  /*22b50*/  @!P1 IMAD.MOV.U32 R17, RZ, RZ, R23 ;  /* 0x000000ffff119224 */ /* 0x000fe200078e0017 */
[----:B------:R-:W3:Y:S04]  /*22b60*/  LDL R22, [R1+0x530] ;  /* 0x0005300001167983 */ /* 0x000ee80000100800 */
[----:B------:R0:W3:Y:S04]  /*22b70*/  @!P1 LDG.E.U8 R15, desc[UR24][R18.64] ;  /* 0x00000018120f9981 */ /* 0x0000e8000c1e1100 */
[----:B------:R-:W3:Y:S01]  /*22b80*/  LDL R23, [R1+0x400] ;  /* 0x0004000001177983 */ /* 0x000ee20000100800 */
[----:B0-----:R-:W-:-:S03]  /*22b90*/  @!P1 IMAD.MOV.U32 R19, RZ, RZ, R51 ;  /* 0x000000ffff139224 */ /* 0x001fc600078e0033 */
[----:B------:R-:W4:Y:S01]  /*22ba0*/  LDL R51, [R1+0x464] ;  /* 0x0004640001337983 */ /* 0x000f220000100800 */
[----:B------:R-:W-:-:S06]  /*22bb0*/  PRMT R14, RZ, 0x7610, R14 ;  /* 0x00007610ff0e7816 */ /* 0x000fcc000000000e */
[----:B------:R0:W4:Y:S02]  /*22bc0*/  @!P1 LDG.E.U8 R14, desc[UR24][R16.64] ;  /* 0x00000018100e9981 */ /* 0x000124000c1e1100 */
[----:B0-----:R-:W-:Y:S02]  /*22bd0*/  PRMT R17, RZ, 0x7610, R17 ;  /* 0x00007610ff117816 */ /* 0x001fe40000000011 */
[----:B------:R-:W-:Y:S01]  /*22be0*/  PRMT R16, RZ, 0x7610, R16 ;  /* 0x00007610ff107816 */ /* 0x000fe20000000010 */
[----:B------:R-:W-:Y:S02]  /*22bf0*/  @!P1 IMAD.MOV.U32 R18, RZ, RZ, R48 ;  /* 0x000000ffff129224 */ /* 0x000fe400078e0030 */
[----:B------:R-:W4:Y:S04]  /*22c00*/  LDL R48, [R1+0x484] ;  /* 0x0004840001307983 */ /* 0x000f280000100800 */
[----:B------:R-:W4:Y:S04]  /*22c10*/  @!P1 LDG.E.U8 R16, desc[UR24][R18.64] ;  /* 0x0000001812109981 */ /* 0x000f28000c1e1100 */
[----:B------:R0:W4:Y:S02]  /*22c20*/  @!P1 LDG.E.U8 R17, desc[UR24][R20.64] ;  /* 0x0000001814119981 */ /* 0x000124000c1e1100 */
[----:B0-----:R-:W-:-:S02]  /*22c30*/  @!P1 IMAD.MOV.U32 R21, RZ, RZ, R50 ;  /* 0x000000ffff159224 */ /* 0x001fc400078e0032 */
[----:B------:R-:W4:Y:S01]  /*22c40*/  LDL R50, [R1+0x4a0] ;  /* 0x0004a00001327983 */ /* 0x000f220000100800 */
[----:B------:R-:W-:Y:S01]  /*22c50*/  PRMT R19, RZ, 0x7610, R19 ;  /* 0x00007610ff137816 */ /* 0x000fe20000000013 */
[----:B--2---:R-:W-:Y:S02]  /*22c60*/  @!P1 IMAD.MOV.U32 R20, RZ, RZ, R46 ;  /* 0x000000ffff149224 */ /* 0x004fe400078e002e */
[----:B------:R-:W2:Y:S04]  /*22c70*/  LDL R46, [R1+0x4a4] ;  /* 0x0004a400012e7983 */ /* 0x000ea80000100800 */
[----:B---3--:R4:W3:Y:S02]  /*22c80*/  @!P1 LDG.E.U8 R19, desc[UR24][R22.64] ;  /* 0x0000001816139981 */ /* 0x0088e4000c1e1100 */
[----:B----4-:R-:W-:-:S02]  /*22c90*/  @!P1 IMAD.MOV.U32 R22, RZ, RZ, R51 ;  /* 0x000000ffff169224 */ /* 0x010fc400078e0033 */
[----:B------:R-:W4:Y:S01]  /*22ca0*/  LDL R51, [R1+0x4e4] ;  /* 0x0004e40001337983 */ /* 0x000f220000100800 */
[----:B------:R-:W-:Y:S01]  /*22cb0*/  PRMT R18, RZ, 0x7610, R18 ;  /* 0x00007610ff127816 */ /* 0x000fe20000000012 */
[----:B------:R-:W-:Y:S02]  /*22cc0*/  @!P1 IMAD.MOV.U32 R23, RZ, RZ, R52 ;  /* 0x000000ffff179224 */ /* 0x000fe400078e0034 */
[----:B------:R-:W3:Y:S04]  /*22cd0*/  LDL R52, [R1+0x4e0] ;  /* 0x0004e00001347983 */ /* 0x000ee80000100800 */
[----:B------:R0:W3:Y:S02]  /*22ce0*/  @!P1 LDG.E.U8 R18, desc[UR24][R20.64] ;  /* 0x0000001814129981 */ /* 0x0000e4000c1e1100 */
[----:B0-----:R-:W-:-:S02]  /*22cf0*/  PRMT R20, RZ, 0x7610, R20 ;  /* 0x00007610ff147816 */ /* 0x001fc40000000014 */
[----:B------:R-:W-:-:S04]  /*22d00*/  PRMT R21, RZ, 0x7610, R21 ;  /* 0x00007610ff157816 */ /* 0x000fc80000000015 */
[----:B------:R0:W3:Y:S02]  /*22d10*/  @!P1 LDG.E.U8 R20, desc[UR24][R22.64] ;  /* 0x0000001816149981 */ /* 0x0000e4000c1e1100 */
[----:B0-----:R-:W-:Y:S02]  /*22d20*/  @!P1 IMAD.MOV.U32 R23, RZ, RZ, R55 ;  /* 0x000000ffff179224 */ /* 0x001fe400078e0037 */
[----:B------:R-:W3:Y:S01]  /*22d30*/  LDL R55, [R1+0x500] ;  /* 0x0005000001377983 */ /* 0x000ee20000100800 */
[----:B------:R-:W-:-:S03]  /*22d40*/  @!P1 IMAD.MOV.U32 R22, RZ, RZ, R48 ;  /* 0x000000ffff169224 */ /* 0x000fc600078e0030 */
[----:B------:R-:W3:Y:S04]  /*22d50*/  LDL R48, [R1+0x504] ;  /* 0x0005040001307983 */ /* 0x000ee80000100800 */
[----:B------:R0:W3:Y:S02]  /*22d60*/  @!P1 LDG.E.U8 R21, desc[UR24][R22.64] ;  /* 0x0000001816159981 */ /* 0x0000e4000c1e1100 */
[----:B0-----:R-:W-:Y:S02]  /*22d70*/  @!P1 IMAD.MOV.U32 R23, RZ, RZ, R50 ;  /* 0x000000ffff179224 */ /* 0x001fe400078e0032 */
[----:B------:R-:W3:Y:S01]  /*22d80*/  LDL R50, [R1+0x520] ;  /* 0x0005200001327983 */ /* 0x000ee20000100800 */
[----:B--2---:R-:W-:-:S03]  /*22d90*/  @!P1 IMAD.MOV.U32 R22, RZ, RZ, R46 ;  /* 0x000000ffff169224 */ /* 0x004fc600078e002e */
[----:B------:R-:W2:Y:S04]  /*22da0*/  LDL R46, [R1+0x524] ;  /* 0x00052400012e7983 */ /* 0x000ea80000100800 */
[----:B------:R0:W2:Y:S02]  /*22db0*/  @!P1 LDG.E.U8 R24, desc[UR24][R22.64] ;  /* 0x0000001816189981 */ /* 0x0000a4000c1e1100 */
[----:B0-----:R-:W-:Y:S02]  /*22dc0*/  @!P1 IMAD.MOV.U32 R22, RZ, RZ, R53 ;  /* 0x000000ffff169224 */ /* 0x001fe400078e0035 */
[----:B------:R-:W2:Y:S01]  /*22dd0*/  LDL R53, [R1+0x534] ;  /* 0x0005340001357983 */ /* 0x000ea20000100800 */
[----:B------:R-:W-:-:S03]  /*22de0*/  @!P1 IMAD.MOV.U32 R23, RZ, RZ, R54 ;  /* 0x000000ffff179224 */ /* 0x000fc600078e0036 */
[----:B------:R-:W2:Y:S04]  /*22df0*/  LDL R54, [R1+0x404] ;  /* 0x0004040001367983 */ /* 0x000ea80000100800 */
[----:B------:R4:W2:Y:S02]  /*22e00*/  @!P1 LDG.E.U8 R25, desc[UR24][R22.64] ;  /* 0x0000001816199981 */ /* 0x0008a4000c1e1100 */
[----:B----4-:R-:W-:Y:S02]  /*22e10*/  @!P1 IMAD.MOV.U32 R22, RZ, RZ, R51 ;  /* 0x000000ffff169224 */ /* 0x010fe400078e0033 */
[----:B------:R-:W4:Y:S01]  /*22e20*/  LDL R51, [R1+0x46c] ;  /* 0x00046c0001337983 */ /* 0x000f220000100800 */
[----:B---3--:R-:W-:-:S03]  /*22e30*/  @!P1 IMAD.MOV.U32 R23, RZ, RZ, R52 ;  /* 0x000000ffff179224 */ /* 0x008fc600078e0034 */
[----:B------:R-:W3:Y:S04]  /*22e40*/  LDL R52, [R1+0x468] ;  /* 0x0004680001347983 */ /* 0x000ee80000100800 */
        /* <DEDUP_REMOVED lines=18> */
[----:B---3--:R-:W-:Y:S01]  /*22f70*/  @!P1 IMAD.MOV.U32 R23, RZ, RZ, R52 ;  /* 0x000000ffff179224 */ /* 0x008fe200078e0034 */
[----:B------:R-:W-:-:S02]  /*22f80*/  PRMT R31, RZ, 0x7610, R31 ;  /* 0x00007610ff1f7816 */ /* 0x000fc4000000001f */
[----:B------:R-:W3:Y:S04]  /*22f90*/  LDL R52, [R1+0x508] ;  /* 0x0005080001347983 */ /* 0x000ee80000100800 */
[----:B------:R0:W3:Y:S01]  /*22fa0*/  @!P1 LDG.E.U8 R30, desc[UR24][R22.64] ;  /* 0x00000018161e9981 */ /* 0x0000e2000c1e1100 */
[----:B------:R-:W-:Y:S02]  /*22fb0*/  PRMT R32, RZ, 0x7610, R32 ;  /* 0x00007610ff207816 */ /* 0x000fe40000000020 */
[----:B------:R-:W-:Y:S02]  /*22fc0*/  PRMT R33, RZ, 0x7610, R33 ;  /* 0x00007610ff217816 */ /* 0x000fe40000000021 */
[----:B------:R-:W-:Y:S01]  /*22fd0*/  PRMT R34, RZ, 0x7610, R34 ;  /* 0x00007610ff227816 */ /* 0x000fe20000000022 */
[----:B0-----:R-:W-:-:S02]  /*22fe0*/  @!P1 IMAD.MOV.U32 R22, RZ, RZ, R48 ;  /* 0x000000ffff169224 */ /* 0x001fc400078e0030 */
[----:B------:R-:W3:Y:S01]  /*22ff0*/  LDL R48, [R1+0x528] ;  /* 0x0005280001307983 */ /* 0x000ee20000100800 */
[----:B------:R-:W-:-:S03]  /*23000*/  @!P1 IMAD.MOV.U32 R23, RZ, RZ, R50 ;  /* 0x000000ffff179224 */ /* 0x000fc600078e0032 */
[----:B------:R-:W3:Y:S04]  /*23010*/  LDL R50, [R1+0x3f4] ;  /* 0x0003f40001327983 */ /* 0x000ee80000100800 */
[----:B------:R2:W3:Y:S02]  /*23020*/  @!P1 LDG.E.U8 R31, desc[UR24][R22.64] ;  /* 0x00000018161f9981 */ /* 0x0004e4000c1e1100 */
[----:B--2---:R-:W-:Y:S02]  /*23030*/  @!P1 IMAD.MOV.U32 R22, RZ, RZ, R46 ;  /* 0x000000ffff169224 */ /* 0x004fe400078e002e */
[----:B------:R-:W2:Y:S01]  /*23040*/  LDL R46, [R1+0x538] ;  /* 0x00053800012e7983 */ /* 0x000ea20000100800 */
[----:B------:R-:W-:-:S03]  /*23050*/  @!P1 IMAD.MOV.U32 R23, RZ, RZ, R53 ;  /* 0x000000ffff179224 */ /* 0x000fc600078e0035 */
[----:B------:R-:W2:Y:S04]  /*23060*/  LDL R53, [R1+0x408] ;  /* 0x0004080001357983 */ /* 0x000ea80000100800 */
[----:B------:R0:W2:Y:S02]  /*23070*/  @!P1 LDG.E.U8 R32, desc[UR24][R22.64] ;  /* 0x0000001816209981 */ /* 0x0000a4000c1e1100 */
[----:B0-----:R-:W-:Y:S02]  /*23080*/  @!P1 IMAD.MOV.U32 R22, RZ, RZ, R56 ;  /* 0x000000ffff169224 */ /* 0x001fe400078e0038 */
[----:B------:R-:W-:-:S05]  /*23090*/  @!P1 IMAD.MOV.U32 R23, RZ, RZ, R57 ;  /* 0x000000ffff179224 */ /* 0x000fca00078e0039 */
[----:B------:R0:W2:Y:S02]  /*230a0*/  @!P1 LDG.E.U8 R33, desc[UR24][R22.64] ;  /* 0x0000001816219981 */ /* 0x0000a4000c1e1100 */
[----:B0-----:R-:W-:Y:S02]  /*230b0*/  @!P1 IMAD.MOV.U32 R22, RZ, RZ, R54 ;  /* 0x000000ffff169224 */ /* 0x001fe400078e0036 */
[----:B------:R-:W-:-:S05]  /*230c0*/  @!P1 IMAD.MOV.U32 R23, RZ, RZ, R55 ;  /* 0x000000ffff179224 */ /* 0x000fca00078e0037 */
[----:B------:R4:W2:Y:S02]  /*230d0*/  @!P1 LDG.E.U8 R34, desc[UR24][R22.64] ;  /* 0x0000001816229981 */ /* 0x0008a4000c1e1100 */
[----:B----4-:R-:W-:Y:S02]  /*230e0*/  @!P1 IMAD.MOV.U32 R22, RZ, RZ, R51 ;  /* 0x000000ffff169224 */ /* 0x010fe400078e0033 */
[----:B------:R-:W4:Y:S01]  /*230f0*/  LDL R51, [R1+0x474] ;  /* 0x0004740001337983 */ /* 0x000f220000100800 */
[----:B------:R-:W-:Y:S01]  /*23100*/  PRMT R35, RZ, 0x7610, R35 ;  /* 0x00007610ff237816 */ /* 0x000fe20000000023 */
[----:B---3--:R-:W-:Y:S02]  /*23110*/  @!P1 IMAD.MOV.U32 R23, RZ, RZ, R52 ;  /* 0x000000ffff179224 */ /* 0x008fe400078e0034 */
[----:B------:R-:W3:Y:S01]  /*23120*/  LDL R52, [R1+0x470] ;  /* 0x0004700001347983 */ /* 0x000ee20000100800 */
[----:B------:R-:W-:-:S03]  /*23130*/  PRMT R36, RZ, 0x7610, R36 ;  /* 0x00007610ff247816 */ /* 0x000fc60000000024 */
[----:B------:R0:W3:Y:S01]  /*23140*/  @!P1 LDG.E.U8 R35, desc[UR24][R22.64] ;  /* 0x0000001816239981 */ /* 0x0000e2000c1e1100 */
[----:B------:R-:W-:Y:S01]  /*23150*/  PRMT R37, RZ, 0x7610, R37 ;  /* 0x00007610ff257816 */ /* 0x000fe20000000025 */
[----:B0-----:R-:W-:Y:S02]  /*23160*/  @!P1 IMAD.MOV.U32 R22, RZ, RZ, R48 ;  /* 0x000000ffff169224 */ /* 0x001fe400078e0030 */
[----:B------:R-:W3:Y:S01]  /*23170*/  LDL R48, [R1+0x494] ;  /* 0x0004940001307983 */ /* 0x000ee20000100800 */
[----:B------:R-:W-:-:S03]  /*23180*/  @!P1 IMAD.MOV.U32 R23, RZ, RZ, R50 ;  /* 0x000000ffff179224 */ /* 0x000fc600078e0032 */
[----:B------:R-:W3:Y:S04]  /*23190*/  LDL R50, [R1+0x490] ;  /* 0x0004900001327983 */ /* 0x000ee80000100800 */
[----:B------:R2:W3:Y:S04]  /*231a0*/  @!P1 LDG.E.U8 R36, desc[UR24][R22.64] ;  /* 0x0000001816249981 */ /* 0x0004e8000c1e1100 */
[----:B------:R-:W3:Y:S04]  /*231b0*/  LDL.LU R56, [R1+0x28c] ;  /* 0x00028c0001387983 */ /* 0x000ee80000300800 */
[----:B------:R-:W3:Y:S04]  /*231c0*/  LDL.LU R58, [R1+0x284] ;  /* 0x00028400013a7983 */ /* 0x000ee80000300800 */
[----:B------:R-:W3:Y:S04]  /*231d0*/  LDL.LU R60, [R1+0x27c] ;  /* 0x00027c00013c7983 */ /* 0x000ee80000300800 */
[----:B------:R-:W3:Y:S04]  /*231e0*/  LDL.LU R62, [R1+0x278] ;  /* 0x00027800013e7983 */ /* 0x000ee80000300800 */
[----:B------:R-:W3:Y:S01]  /*231f0*/  LDL.LU R64, [R1+0x1f4] ;  /* 0x0001f40001407983 */ /* 0x000ee20000300800 */
[----:B--2---:R-:W-:-:S03]  /*23200*/  @!P1 IMAD.MOV.U32 R22, RZ, RZ, R46 ;  /* 0x000000ffff169224 */ /* 0x004fc600078e002e */
[----:B------:R-:W2:Y:S04]  /*23210*/  LDL.LU R46, [R1+0x1e8] ;  /* 0x0001e800012e7983 */ /* 0x000ea80000300800 */
[----:B------:R-:W2:Y:S04]  /*23220*/  LDL R80, [R1+0x4d0] ;  /* 0x0004d00001507983 */ /* 0x000ea80000100800 */
[----:B------:R-:W2:Y:S04]  /*23230*/  LDL R59, [R1+0x4f0] ;  /* 0x0004f000013b7983 */ /* 0x000ea80000100800 */
[----:B------:R-:W2:Y:S01]  /*23240*/  LDL R57, [R1+0x4f4] ;  /* 0x0004f40001397983 */ /* 0x000ea20000100800 */
[----:B------:R-:W-:Y:S01]  /*23250*/  @!P1 IMAD.MOV.U32 R23, RZ, RZ, R53 ;  /* 0x000000ffff179224 */ /* 0x000fe200078e0035 */
[----:B------:R-:W-:-:S02]  /*23260*/  PRMT R38, RZ, 0x7610, R38 ;  /* 0x00007610ff267816 */ /* 0x000fc40000000026 */
[----:B------:R-:W2:Y:S04]  /*23270*/  LDL R55, [R1+0x510] ;  /* 0x0005100001377983 */ /* 0x000ea80000100800 */
[----:B------:R4:W2:Y:S04]  /*23280*/  @!P1 LDG.E.U8 R37, desc[UR24][R22.64] ;  /* 0x0000001816259981 */ /* 0x0008a8000c1e1100 */
[----:B------:R-:W2:Y:S01]  /*23290*/  LDL R54, [R1+0x514] ;  /* 0x0005140001367983 */ /* 0x000ea20000100800 */
[----:B------:R-:W-:-:S03]  /*232a0*/  PRMT R39, RZ, 0x7610, R39 ;  /* 0x00007610ff277816 */ /* 0x000fc60000000027 */
[----:B------:R-:W2:Y:S01]  /*232b0*/  LDL R53, [R1+0x3fc] ;  /* 0x0003fc0001357983 */ /* 0x000ea20000100800 */
[----:B----4-:R-:W-:-:S03]  /*232c0*/  @!P1 IMAD.MOV.U32 R22, RZ, RZ, R51 ;  /* 0x000000ffff169224 */ /* 0x010fc600078e0033 */
[----:B------:R-:W4:Y:S01]  /*232d0*/  LDL R51, [R1+0x4d4] ;  /* 0x0004d40001337983 */ /* 0x000f220000100800 */
[----:B---3--:R-:W-:-:S03]  /*232e0*/  @!P1 IMAD.MOV.U32 R23, RZ, RZ, R52 ;  /* 0x000000ffff179224 */ /* 0x008fc600078e0034 */
[----:B------:R-:W3:Y:S04]  /*232f0*/  LDL R52, [R1+0x52c] ;  /* 0x00052c0001347983 */ /* 0x000ee80000100800 */
[----:B------:R0:W3:Y:S01]  /*23300*/  @!P1 LDG.E.U8 R38, desc[UR24][R22.64] ;  /* 0x0000001816269981 */ /* 0x0000e2000c1e1100 */
[----:B------:R-:W-:Y:S01]  /*23310*/  PRMT R40, RZ, 0x7610, R40 ;  /* 0x00007610ff287816 */ /* 0x000fe20000000028 */
[----:B0-----:R-:W-:Y:S02]  /*23320*/  @!P1 IMAD.MOV.U32 R22, RZ, RZ, R48 ;  /* 0x000000ffff169224 */ /* 0x001fe400078e0030 */
[----:B------:R-:W3:Y:S01]  /*23330*/  LDL R48, [R1+0x40c] ;  /* 0x00040c0001307983 */ /* 0x000ee20000100800 */
[----:B------:R-:W-:-:S03]  /*23340*/  @!P1 IMAD.MOV.U32 R23, RZ, RZ, R50 ;  /* 0x000000ffff179224 */ /* 0x000fc600078e0032 */
[----:B------:R-:W3:Y:S04]  /*23350*/  LDL R50, [R1+0x3f8] ;  /* 0x0003f80001327983 */ /* 0x000ee80000100800 */
[----:B------:R0:W3:Y:S04]  /*23360*/  @!P1 LDG.E.U8 R39, desc[UR24][R22.64] ;  /* 0x0000001816279981 */ /* 0x0000e8000c1e1100 */
[----:B------:R-:W3:Y:S01]  /*23370*/  LDL.LU R86, [R1+0x1e0] ;  /* 0x0001e00001567983 */ /* 0x000ee20000300800 */
[----:B0-----:R-:W-:Y:S02]  /*23380*/  @!P1 IMAD.MOV.U32 R22, RZ, RZ, R82 ;  /* 0x000000ffff169224 */ /* 0x001fe400078e0052 */
[----:B------:R-:W-:-:S05]  /*23390*/  @!P1 IMAD.MOV.U32 R23, RZ, RZ, R84 ;  /* 0x000000ffff179224 */ /* 0x000fca00078e0054 */
[----:B------:R4:W3:Y:S02]  /*233a0*/  @!P1 LDG.E.U8 R40, desc[UR24][R22.64] ;  /* 0x0000001816289981 */ /* 0x0008e4000c1e1100 */
[----:B----4-:R-:W-:Y:S02]  /*233b0*/  @!P1 IMAD.MOV.U32 R22, RZ, RZ, R51 ;  /* 0x000000ffff169224 */ /* 0x010fe400078e0033 */
[----:B------:R-:W4:Y:S01]  /*233c0*/  LDL.LU R51, [R1+0x1d4] ;  /* 0x0001d40001337983 */ /* 0x000f220000300800 */
[----:B------:R-:W-:Y:S01]  /*233d0*/  PRMT R41, RZ, 0x7610, R41 ;  /* 0x00007610ff297816 */ /* 0x000fe20000000029 */
[----:B--2---:R-:W-:Y:S01]  /*233e0*/  @!P1 IMAD.MOV.U32 R23, RZ, RZ, R80 ;  /* 0x000000ffff179224 */ /* 0x004fe200078e0050 */
[----:B------:R-:W-:Y:S01]  /*233f0*/  PRMT R42, RZ, 0x7610, R42 ;  /* 0x00007610ff2a7816 */ /* 0x000fe2000000002a */
[----:B------:R-:W2:Y:S04]  /*23400*/  LDL.LU R90, [R1+0xbc4] ;  /* 0x000bc400015a7983 */ /* 0x000ea80000300800 */
[----:B------:R0:W2:Y:S01]  /*23410*/  @!P1 LDG.E.U8 R41, desc[UR24][R22.64] ;  /* 0x0000001816299981 */ /* 0x0000a2000c1e1100 */
[----:B------:R-:W-:-:S02]  /*23420*/  PRMT R43, RZ, 0x7610, R43 ;  /* 0x00007610ff2b7816 */ /* 0x000fc4000000002b */
[----:B------:R-:W-:Y:S01]  /*23430*/  PRMT R44, RZ, 0x7610, R44 ;  /* 0x00007610ff2c7816 */ /* 0x000fe2000000002c */
[----:B------:R-:W2:Y:S01]  /*23440*/  LDL.LU R92, [R1+0xbc0] ;  /* 0x000bc000015c7983 */ /* 0x000ea20000300800 */
[----:B0-----:R-:W-:Y:S02]  /*23450*/  @!P1 IMAD.MOV.U32 R22, RZ, RZ, R57 ;  /* 0x000000ffff169224 */ /* 0x001fe400078e0039 */
[----:B------:R-:W-:-:S05]  /*23460*/  @!P1 IMAD.MOV.U32 R23, RZ, RZ, R59 ;  /* 0x000000ffff179224 */ /* 0x000fca00078e003b */
[----:B------:R0:W2:Y:S02]  /*23470*/  @!P1 LDG.E.U8 R42, desc[UR24][R22.64] ;  /* 0x00000018162a9981 */ /* 0x0000a4000c1e1100 */
[----:B0-----:R-:W-:Y:S02]  /*23480*/  @!P1 IMAD.MOV.U32 R22, RZ, RZ, R54 ;  /* 0x000000ffff169224 */ /* 0x001fe400078e0036 */
[----:B------:R-:W-:-:S05]  /*23490*/  @!P1 IMAD.MOV.U32 R23, RZ, RZ, R55 ;  /* 0x000000ffff179224 */ /* 0x000fca00078e0037 */
[----:B------:R3:W2:Y:S02]  /*234a0*/  @!P1 LDG.E.U8 R43, desc[UR24][R22.64] ;  /* 0x00000018162b9981 */ /* 0x0006a4000c1e1100 */
[----:B---3--:R-:W-:Y:S02]  /*234b0*/  @!P1 IMAD.MOV.U32 R22, RZ, RZ, R52 ;  /* 0x000000ffff169224 */ /* 0x008fe400078e0034 */
[----:B------:R-:W-:Y:S01]  /*234c0*/  @!P1 IMAD.MOV.U32 R23, RZ, RZ, R53 ;  /* 0x000000ffff179224 */ /* 0x000fe200078e0035 */
[----:B------:R0:W-:Y:S04]  /*234d0*/  STS.U8 [R49+UR9+0x8b00], R56 ;  /* 0x008b003831007988 */ /* 0x0001e80008000009 */
[----:B------:R1:W3:Y:S04]  /*234e0*/  @!P1 LDG.E.U8 R44, desc[UR24][R22.64] ;  /* 0x00000018162c9981 */ /* 0x0002e8000c1e1100 */
[----:B------:R0:W-:Y:S01]  /*234f0*/  STS.U8 [R49+UR9+0xab00], R58 ;  /* 0x00ab003a31007988 */ /* 0x0001e20008000009 */
[----:B-1----:R-:W-:-:S02]  /*23500*/  @!P1 IMAD.MOV.U32 R22, RZ, RZ, R48 ;  /* 0x000000ffff169224 */ /* 0x002fc400078e0030 */
[----:B------:R-:W-:Y:S01]  /*23510*/  @!P1 IMAD.MOV.U32 R23, RZ, RZ, R50 ;  /* 0x000000ffff179224 */ /* 0x000fe200078e0032 */
[----:B------:R-:W2:Y:S04]  /*23520*/  LDL.LU R48, [R1+0xbbc] ;  /* 0x000bbc0001307983 */ /* 0x000ea80000300800 */
[----:B------:R-:W2:Y:S04]  /*23530*/  LDL.LU R50, [R1+0xbb8] ;  /* 0x000bb80001327983 */ /* 0x000ea80000300800 */
[----:B------:R-:W2:Y:S04]  /*23540*/  LDL.LU R52, [R1+0x2c0] ;  /* 0x0002c00001347983 */ /* 0x000ea80000300800 */
[----:B------:R1:W-:Y:S04]  /*23550*/  STS.U8 [R49+UR9+0xcb00], R60 ;  /* 0x00cb003c31007988 */ /* 0x0003e80008000009 */
[----:B------:R-:W2:Y:S04]  /*23560*/  LDL.LU R54, [R1+0x2bc] ;  /* 0x0002bc0001367983 */ /* 0x000ea80000300800 */
[----:B------:R1:W-:Y:S04]  /*23570*/  STS.U8 [R49+UR9+0xeb00], R62 ;  /* 0x00eb003e31007988 */ /* 0x0003e80008000009 */
[----:B0-----:R-:W3:Y:S04]  /*23580*/  LDL.LU R56, [R1+0x2b8] ;  /* 0x0002b80001387983 */ /* 0x001ee80000300800 */
[----:B------:R0:W-:Y:S04]  /*23590*/  STS.U8 [R49+UR9+0x8f00], R64 ;  /* 0x008f004031007988 */ /* 0x0001e80008000009 */
[----:B------:R-:W3:Y:S04]  /*235a0*/  LDL.LU R58, [R1+0x2b4] ;  /* 0x0002b400013a7983 */ /* 0x000ee80000300800 */
[----:B------:R0:W-:Y:S04]  /*235b0*/  STS.U8 [R49+UR9+0xaf00], R46 ;  /* 0x00af002e31007988 */ /* 0x0001e80008000009 */
[----:B-1----:R-:W3:Y:S04]  /*235c0*/  LDL.LU R60, [R1+0x26c] ;  /* 0x00026c00013c7983 */ /* 0x002ee80000300800 */
[----:B------:R-:W3:Y:S04]  /*235d0*/  LDL.LU R62, [R1+0x260] ;  /* 0x00026000013e7983 */ /* 0x000ee80000300800 */
[----:B------:R-:W-:Y:S04]  /*235e0*/  STS.U8 [R49+UR9+0xcf00], R86 ;  /* 0x00cf005631007988 */ /* 0x000fe80008000009 */
[----:B0-----:R-:W3:Y:S04]  /*235f0*/  LDL.LU R64, [R1+0x258] ;  /* 0x0002580001407983 */ /* 0x001ee80000300800 */
[----:B------:R-:W3:Y:S04]  /*23600*/  LDL.LU R46, [R1+0x24c] ;  /* 0x00024c00012e7983 */ /* 0x000ee80000300800 */
[----:B----4-:R-:W-:Y:S04]  /*23610*/  STS.U8 [R49+UR9+0xef00], R51 ;  /* 0x00ef003331007988 */ /* 0x010fe80008000009 */
[----:B------:R0:W-:Y:S04]  /*23620*/  STS.U8 [R49+UR9+0x9300], R6 ;  /* 0x0093000631007988 */ /* 0x0001e80008000009 */
[----:B------:R1:W-:Y:S04]  /*23630*/  STS.U8 [R49+UR9+0xb300], R5 ;  /* 0x00b3000531007988 */ /* 0x0003e80008000009 */
[----:B------:R4:W-:Y:S04]  /*23640*/  STS.U8 [R49+UR9+0xd300], R8 ;  /* 0x00d3000831007988 */ /* 0x0009e80008000009 */
[----:B0-----:R-:W3:Y:S04]  /*23650*/  LDL.LU R6, [R1+0xc04] ;  /* 0x000c040001067983 */ /* 0x001ee80000300800 */
[----:B-1----:R-:W3:Y:S04]  /*23660*/  LDL.LU R5, [R1+0xc00] ;  /* 0x000c000001057983 */ /* 0x002ee80000300800 */
[----:B----4-:R-:W4:Y:S04]  /*23670*/  LDL.LU R8, [R1+0xbfc] ;  /* 0x000bfc0001087983 */ /* 0x010f280000300800 */
[----:B------:R0:W-:Y:S04]  /*23680*/  STS.U8 [R49+UR9+0xf300], R7 ;  /* 0x00f3000731007988 */ /* 0x0001e80008000009 */
[----:B0-----:R-:W4:Y:S01]  /*23690*/  LDL.LU R7, [R1+0xbf8] ;  /* 0x000bf80001077983 */ /* 0x001f220000300800 */
[----:B------:R-:W-:-:S03]  /*236a0*/  PRMT R45, RZ, 0x7610, R45 ;  /* 0x00007610ff2d7816 */ /* 0x000fc6000000002d */
[----:B------:R-:W-:Y:S04]  /*236b0*/  STS.U8 [R49+UR9+0x9700], R78 ;  /* 0x0097004e31007988 */ /* 0x000fe80008000009 */
[----:B------:R0:W4:Y:S04]  /*236c0*/  @!P1 LDG.E.U8 R45, desc[UR24][R22.64] ;  /* 0x00000018162d9981 */ /* 0x000128000c1e1100 */
[----:B------:R-:W-:Y:S04]  /*236d0*/  STS.U8 [R49+UR9+0xb700], R76 ;  /* 0x00b7004c31007988 */ /* 0x000fe80008000009 */
[----:B------:R-:W-:Y:S04]  /*236e0*/  STS.U8 [R49+UR9+0xd700], R74 ;  /* 0x00d7004a31007988 */ /* 0x000fe80008000009 */
[----:B------:R-:W-:Y:S01]  /*236f0*/  STS.U8 [R49+UR9+0xf700], R72 ;  /* 0x00f7004831007988 */ /* 0x000fe20008000009 */
[----:B0-----:R-:W-:-:S03]  /*23700*/  LOP3.LUT R22, R88, 0x70, RZ, 0x3c, !PT ;  /* 0x0000007058167812 */ /* 0x001fc600078e3cff */
        /* <DEDUP_REMOVED lines=14> */
[----:B---3--:R-:W-:Y:S04]  /*237f0*/  STS.U8 [R22+UR9+0xc780], R56 ;  /* 0x00c7803816007988 */ /* 0x008fe80008000009 */
[----:B------:R-:W-:Y:S04]  /*23800*/  STS.U8 [R22+UR9+0xe780], R58 ;  /* 0x00e7803a16007988 */ /* 0x000fe80008000009 */
[----:B------:R-:W-:Y:S04]  /*23810*/  STS.U8 [R22+UR9+0x8b80], R60 ;  /* 0x008b803c16007988 */ /* 0x000fe80008000009 */
[----:B------:R-:W-:Y:S04]  /*23820*/  STS.U8 [R22+UR9+0xab80], R62 ;  /* 0x00ab803e16007988 */ /* 0x000fe80008000009 */
[----:B------:R-:W-:Y:S04]  /*23830*/  STS.U8 [R22+UR9+0xcb80], R64 ;  /* 0x00cb804016007988 */ /* 0x000fe80008000009 */
[----:B------:R-:W-:Y:S04]  /*23840*/  STS.U8 [R22+UR9+0xeb80], R46 ;  /* 0x00eb802e16007988 */ /* 0x000fe80008000009 */
[----:B----4-:R0:W-:Y:S04]  /*23850*/  STS.U8 [R22+UR9+0x8f80], R7 ;  /* 0x008f800716007988 */ /* 0x0101e80008000009 */
[----:B------:R1:W-:Y:S04]  /*23860*/  STS.U8 [R22+UR9+0xaf80], R8 ;  /* 0x00af800816007988 */ /* 0x0003e80008000009 */
[----:B------:R2:W-:Y:S04]  /*23870*/  STS.U8 [R22+UR9+0xcf80], R5 ;  /* 0x00cf800516007988 */ /* 0x0005e80008000009 */
[----:B0-----:R0:W5:Y:S04]  /*23880*/  LDL.LU R7, [R1+0xbf4] ;  /* 0x000bf40001077983 */ /* 0x0011680000300800 */
[----:B-1----:R0:W5:Y:S04]  /*23890*/  LDL.LU R8, [R1+0xbf0] ;  /* 0x000bf00001087983 */ /* 0x0021680000300800 */
[----:B--2---:R0:W5:Y:S04]  /*238a0*/  LDL.LU R5, [R1+0xbec] ;  /* 0x000bec0001057983 */ /* 0x0041680000300800 */
[----:B------:R1:W-:Y:S04]  /*238b0*/  STS.U8 [R22+UR9+0xef80], R6 ;  /* 0x00ef800616007988 */ /* 0x0003e80008000009 */
[----:B------:R2:W-:Y:S04]  /*238c0*/  STS.U8 [R22+UR9+0x9380], R3 ;  /* 0x0093800316007988 */ /* 0x0005e80008000009 */
[----:B------:R3:W-:Y:S04]  /*238d0*/  STS.U8 [R22+UR9+0xb380], R4 ;  /* 0x00b3800416007988 */ /* 0x0007e80008000009 */
[----:B-1----:R0:W5:Y:S04]  /*238e0*/  LDL.LU R6, [R1+0xbe8] ;  /* 0x000be80001067983 */ /* 0x0021680000300800 */
[----:B--2---:R0:W5:Y:S04]  /*238f0*/  LDL.LU R3, [R1+0xbe4] ;  /* 0x000be40001037983 */ /* 0x0041680000300800 */
[----:B---3--:R0:W5:Y:S04]  /*23900*/  LDL.LU R4, [R1+0xbe0] ;  /* 0x000be00001047983 */ /* 0x0081680000300800 */
[----:B------:R1:W-:Y:S04]  /*23910*/  STS.U8 [R22+UR9+0xd380], R0 ;  /* 0x00d3800016007988 */ /* 0x0003e80008000009 */
[----:B------:R2:W-:Y:S04]  /*23920*/  STS.U8 [R22+UR9+0xf380], R2 ;  /* 0x00f3800216007988 */ /* 0x0005e80008000009 */
[----:B-1----:R0:W5:Y:S04]  /*23930*/  LDL.LU R0, [R1+0xbdc] ;  /* 0x000bdc0001007983 */ /* 0x0021680000300800 */
[----:B--2---:R0:W5:Y:S01]  /*23940*/  LDL.LU R2, [R1+0xbd8] ;  /* 0x000bd80001027983 */ /* 0x0041620000300800 */
[----:B------:R-:W1:Y:S01]  /*23950*/  S2R R9, SR_TID.X ;  /* 0x0000000000097919 */ /* 0x000e620000002100 */
[----:B------:R-:W2:Y:S01]  /*23960*/  S2R R10, SR_TID.X ;  /* 0x00000000000a7919 */ /* 0x000ea20000002100 */
[----:B------:R-:W3:Y:S01]  /*23970*/  S2R R11, SR_TID.X ;  /* 0x00000000000b7919 */ /* 0x000ee20000002100 */
[----:B------:R0:W-:Y:S04]  /*23980*/  STS.U8 [R22+UR9+0x9780], R70 ;  /* 0x0097804616007988 */ /* 0x0001e80008000009 */
[----:B------:R0:W-:Y:S04]  /*23990*/  STS.U8 [R22+UR9+0xb780], R68 ;  /* 0x00b7804416007988 */ /* 0x0001e80008000009 */
[----:B------:R0:W-:Y:S04]  /*239a0*/  STS.U8 [R22+UR9+0xd780], R66 ;  /* 0x00d7804216007988 */ /* 0x0001e80008000009 */
[----:B------:R0:W-:Y:S04]  /*239b0*/  STS.U8 [R22+UR9+0xf780], R61 ;  /* 0x00f7803d16007988 */ /* 0x0001e80008000009 */
[----:B------:R0:W-:Y:S04]  /*239c0*/  STS.U8 [R22+UR9+0x9b80], R71 ;  /* 0x009b804716007988 */ /* 0x0001e80008000009 */
[----:B------:R0:W-:Y:S04]  /*239d0*/  STS.U8 [R22+UR9+0xbb80], R73 ;  /* 0x00bb804916007988 */ /* 0x0001e80008000009 */
[----:B------:R0:W-:Y:S04]  /*239e0*/  STS.U8 [R22+UR9+0xdb80], R75 ;  /* 0x00db804b16007988 */ /* 0x0001e80008000009 */
[----:B------:R0:W-:Y:S01]  /*239f0*/  STS.U8 [R22+UR9+0xfb80], R77 ;  /* 0x00fb804d16007988 */ /* 0x0001e20008000009 */
[----:B-1----:R-:W-:-:S03]  /*23a00*/  LOP3.LUT R9, R9, 0x7f, RZ, 0xc0, !PT ;  /* 0x0000007f09097812 */ /* 0x002fc600078ec0ff */
[----:B------:R0:W-:Y:S01]  /*23a10*/  STS.U8 [R22+UR9+0x9f80], R87 ;  /* 0x009f805716007988 */ /* 0x0001e20008000009 */
[----:B--2---:R-:W-:-:S03]  /*23a20*/  LOP3.LUT R10, R10, 0x7f, RZ, 0xc0, !PT ;  /* 0x0000007f0a0a7812 */ /* 0x004fc600078ec0ff */
[----:B------:R0:W-:Y:S01]  /*23a30*/  STS.U8 [R22+UR9+0xbf80], R89 ;  /* 0x00bf805916007988 */ /* 0x0001e20008000009 */
[----:B---3--:R-:W-:-:S03]  /*23a40*/  LOP3.LUT R11, R11, 0x7f, RZ, 0xc0, !PT ;  /* 0x0000007f0b0b7812 */ /* 0x008fc600078ec0ff */
[----:B------:R0:W-:Y:S04]  /*23a50*/  STS.U8 [R22+UR9+0xdf80], R91 ;  /* 0x00df805b16007988 */ /* 0x0001e80008000009 */
[----:B------:R0:W-:Y:S01]  /*23a60*/  STS.U8 [R22+UR9+0xff80], R93 ;  /* 0x00ff805d16007988 */ /* 0x0001e20008000009 */
[----:B------:R-:W-:-:S03]  /*23a70*/  LOP3.LUT R9, R9, 0x10, RZ, 0x3c, !PT ;  /* 0x0000001009097812 */ /* 0x000fc600078e3cff */
[----:B------:R0:W-:Y:S01]  /*23a80*/  STS.U8 [R47+UR9+0x11000], R12 ;  /* 0x0110000c2f007988 */ /* 0x0001e20008000009 */
[----:B------:R-:W-:-:S03]  /*23a90*/  LOP3.LUT R10, R10, 0x20, RZ, 0x3c, !PT ;  /* 0x000000200a0a7812 */ /* 0x000fc600078e3cff */
[----:B------:R0:W-:Y:S01]  /*23aa0*/  STS.U8 [R47+UR9+0x11200], R13 ;  /* 0x0112000d2f007988 */ /* 0x0001e20008000009 */
        /* <DEDUP_REMOVED lines=31> */
[----:B------:R1:W-:Y:S06]  /*23ca0*/  MEMBAR.ALL.CTA ;  /* 0x0000000000007992 */ /* 0x0003ec0000008000 */
[----:B-1----:R-:W1:Y:S01]  /*23cb0*/  FENCE.VIEW.ASYNC.S ;  /* 0x00000000000073c6 */ /* 0x002e620000000000 */
[----:B------:R-:W-:Y:S01]  /*23cc0*/  ULEA UR11, UR22, UR9, 0x3 ;  /* 0x00000009160b7291 */ /* 0x000fe2000f8e18ff */
[----:B------:R-:W-:-:S03]  /*23cd0*/  UMOV UR4, UR5 ;  /* 0x0000000500047c82 */ /* 0x000fc60008000000 */
[----:B------:R-:W-:Y:S01]  /*23ce0*/  UIADD3 UR11, UPT, UPT, UR11, 0x12000, URZ ;  /* 0x000120000b0b7890 */ /* 0x000fe2000fffe0ff */
[----:B-1----:R-:W-:Y:S06]  /*23cf0*/  BAR.SYNC.DEFER_BLOCKING 0x0 ;  /* 0x0000000000007b1d */ /* 0x002fec0000010000 */
[----:B0-----:R-:W-:Y:S05]  /*23d00*/  @P0 BRA `(.L_x_9) ;  /* 0x0000000000900947 */ /* 0x001fea0003800000 */
[----:B------:R-:W-:Y:S02]  /*23d10*/  UIADD3 UR55, UPT, UPT, UR8, 0x40, URZ ;  /* 0x0000004008377890 */ /* 0x000fe4000fffe0ff */
[----:B------:R-:W-:Y:S02]  /*23d20*/  UIADD3 UR56, UPT, UPT, UR8, 0x40, URZ ;  /* 0x0000004008387890 */ /* 0x000fe4000fffe0ff */
[----:B------:R-:W-:Y:S02]  /*23d30*/  UIADD3 UR57, UPT, UPT, UR8, 0x80, URZ ;  /* 0x0000008008397890 */ /* 0x000fe4000fffe0ff */
[----:B------:R-:W-:Y:S02]  /*23d40*/  UIADD3 UR58, UPT, UPT, UR8, 0x80, URZ ;  /* 0x00000080083a7890 */ /* 0x000fe4000fffe0ff */
[----:B------:R-:W-:Y:S01]  /*23d50*/  UIADD3 UR59, UPT, UPT, UR8, 0xc0, URZ ;  /* 0x000000c0083b7890 */ /* 0x000fe2000fffe0ff */
[----:B------:R-:W-:Y:S01]  /*23d60*/  UMOV UR18, 0x0 ;  /* 0x0000000000127882 */ /* 0x000fe20000000000 */
[----:B------:R-:W-:Y:S01]  /*23d70*/  UMOV UR19, 0x8108490 ;  /* 0x0810849000137882 */ /* 0x000fe20000000000 */
[----:B------:R-:W-:Y:S01]  /*23d80*/  UMOV UR17, 0x40004040 ;  /* 0x4000404000117882 */ /* 0x000fe20000000000 */
[----:B------:R-:W-:-:S02]  /*23d90*/  UIADD3 UR60, UPT, UPT, UR8, 0xc0, URZ ;  /* 0x000000c0083c7890 */ /* 0x000fc4000fffe0ff */
[----:B------:R0:W-:Y:S01]  /*23da0*/  UTCQMMA gdesc[UR16], gdesc[UR14], tmem[UR8], tmem[UR18], idesc[UR19], UPT ;  /* 0x00ff120e100075ea */ /* 0x0001e2000b800308 */
[----:B------:R-:W-:Y:S01]  /*23db0*/  UMOV UR40, 0x0 ;  /* 0x0000000000287882 */ /* 0x000fe20000000000 */
[----:B------:R-:W-:Y:S01]  /*23dc0*/  UMOV UR41, 0x8108490 ;  /* 0x0810849000297882 */ /* 0x000fe20000000000 */
[----:B------:R-:W-:Y:S01]  /*23dd0*/  UMOV UR50, 0x0 ;  /* 0x0000000000327882 */ /* 0x000fe20000000000 */
[----:B------:R-:W-:Y:S01]  /*23de0*/  UMOV UR51, 0x8108490 ;  /* 0x0810849000337882 */ /* 0x000fe20000000000 */
[----:B------:R-:W-:Y:S01]  /*23df0*/  UMOV UR48, 0x0 ;  /* 0x0000000000307882 */ /* 0x000fe20000000000 */
[----:B------:R-:W-:Y:S01]  /*23e00*/  UMOV UR49, 0x8108490 ;  /* 0x0810849000317882 */ /* 0x000fe20000000000 */
[----:B------:R0:W-:Y:S01]  /*23e10*/  UTCQMMA gdesc[UR26], gdesc[UR12], tmem[UR8], tmem[UR40], idesc[UR41], UPT ;  /* 0x00ff280c1a0075ea */ /* 0x0001e2000b800308 */
        /* <DEDUP_REMOVED lines=8> */
[----:B------:R-:W-:Y:S01]  /*23ea0*/  UMOV UR6, UR11 ;  /* 0x0000000b00067c82 */ /* 0x000fe20008000000 */
[----:B------:R-:W-:Y:S01]  /*23eb0*/  UMOV UR7, URZ ;  /* 0x000000ff00077c82 */ /* 0x000fe20008000000 */
[----:B------:R0:W-:Y:S01]  /*23ec0*/  UTCQMMA gdesc[UR32], gdesc[UR14], tmem[UR57], tmem[UR46], idesc[UR47], UPT ;  /* 0x00ff2e0e200075ea */ /* 0x0001e2000b800339 */
[----:B------:R-:W-:Y:S01]  /*23ed0*/  UMOV UR52, 0x0 ;  /* 0x0000000000347882 */ /* 0x000fe20000000000 */
[----:B------:R-:W-:Y:S01]  /*23ee0*/  UMOV UR53, 0x8108490 ;  /* 0x0810849000357882 */ /* 0x000fe20000000000 */
[----:B------:R0:W-:Y:S01]  /*23ef0*/  UTCQMMA gdesc[UR34], gdesc[UR12], tmem[UR58], tmem[UR44], idesc[UR45], UPT ;  /* 0x00ff2c0c220075ea */ /* 0x0001e2000b80033a */
[----:B------:R-:W-:Y:S01]  /*23f00*/  UMOV UR5, UR6 ;  /* 0x0000000600057c82 */ /* 0x000fe20008000000 */
[----:B------:R0:W-:Y:S01]  /*23f10*/  UTCQMMA gdesc[UR36], gdesc[UR14], tmem[UR59], tmem[UR42], idesc[UR43], UPT ;  /* 0x00ff2a0e240075ea */ /* 0x0001e2000b80033b */
[----:B------:R0:W-:Y:S01]  /*23f20*/  UTCQMMA gdesc[UR38], gdesc[UR12], tmem[UR60], tmem[UR52], idesc[UR53], UPT ;  /* 0x00ff340c260075ea */ /* 0x0001e2000b80033c */
[----:B------:R0:W-:Y:S01]  /*23f30*/  UTCBAR [UR5], URZ ;  /* 0x000000ff050073e9 */ /* 0x0001e200080000ff */
[----:B------:R-:W-:Y:S01]  /*23f40*/  NOP ;  /* 0x0000000000007918 */ /* 0x000fe20000000000 */
.L_x_9:
[----:B------:R-:W2:Y:S04]  /*23f50*/  LDL R13, [R1+0xbd4] ;  /* 0x000bd400010d7983 */ /* 0x000ea80000100800 */
[----:B------:R-:W2:Y:S01]  /*23f60*/  LDL.LU R12, [R1+0xbc8] ;  /* 0x000bc800010c7983 */ /* 0x000ea20000300800 */
[----:B------:R-:W-:-:S04]  /*23f70*/  UIADD3 UR22, UPT, UPT, UR22, 0x1, URZ ;  /* 0x0000000116167890 */ /* 0x000fc8000fffe0ff */
[----:B------:R-:W-:-:S04]  /*23f80*/  UISETP.GT.AND UP1, UPT, UR22, 0x1, UPT ;  /* 0x000000011600788c */ /* 0x000fc8000bf24270 */
[----:B0-----:R-:W-:Y:S02]  /*23f90*/  USEL UR5, URZ, 0x1, !UP1 ;  /* 0x00000001ff057887 */ /* 0x001fe4000c800000 */
[----:B------:R-:W-:Y:S02]  /*23fa0*/  USEL UR22, UR22, URZ, !UP1 ;  /* 0x000000ff16167287 */ /* 0x000fe4000c800000 */
[----:B------:R-:W-:Y:S01]  /*23fb0*/  ULOP3.LUT UR5, UR4, UR5, URZ, 0x3c, !UPT ;  /* 0x0000000504057292 */ /* 0x000fe2000f8e3cff */
[----:B--2---:R-:W-:Y:S02]  /*23fc0*/  ISETP.NE.U32.AND P1, PT, R12, R13, PT ;  /* 0x0000000d0c00720c */ /* 0x004fe40003f25070 */
[----:B------:R-:W2:Y:S01]  /*23fd0*/  LDL.LU R12, [R1+0xbcc] ;  /* 0x000bcc00010c7983 */ /* 0x000ea20000300800 */
[----:B------:R-:W-:-:S03]  /*23fe0*/  IMAD.U32 R13, RZ, RZ, UR4 ;  /* 0x00000004ff0d7e24 */ /* 0x000fc6000f8e00ff */
[----:B--2---:R1:W-:Y:S07]  /*23ff0*/  STL [R1+0xbc8], R12 ;  /* 0x000bc80c01007387 */ /* 0x0043ee0000100800 */
[----:B------:R-:W-:Y:S05]  /*24000*/  @P1 BRA `(.L_x_10) ;  /* 0xfffffedc00e41947 */ /* 0x000fea000383ffff */
.L_x_7:
[----:B01----:R-:W0:Y:S01]  /*24010*/  LDC R12, c[0x0][0x3a0] ;  /* 0x0000e800ff0c7b82 */ /* 0x003e220000000800 */
[----:B------:R-:W1:Y:S01]  /*24020*/  LDCU UR30, c[0x0][0x3b8] ;  /* 0x00007700ff1e77ac */ /* 0x000e620008000800 */
[----:B------:R-:W2:Y:S06]  /*24030*/  LDCU UR6, c[0x0][0x39c] ;  /* 0x00007380ff0677ac */ /* 0x000eac0008000800 */
[----:B-----5:R-:W3:Y:S01]  /*24040*/  LDC R4, c[0x0][0x3b4] ;  /* 0x0000ed00ff047b82 */ /* 0x020ee20000000800 */
[----:B0-----:R-:W-:-:S05]  /*24050*/  VIADD R12, R12, 0x3f ;  /* 0x0000003f0c0c7836 */ /* 0x001fca0000000000 */
[----:B------:R-:W-:-:S13]  /*24060*/  ISETP.GE.AND P0, PT, R12, 0x40, PT ;  /* 0x000000400c00780c */ /* 0x000fda0003f06270 */
[----:B-123--:R-:W-:Y:S05]  /*24070*/  @!P0 BRA `(.L_x_11) ;  /* 0x0000000000108947 */ /* 0x00efea0003800000 */
[----:B------:R-:W-:-:S06]  /*24080*/  USHF.L.U32 UR4, UR4, 0x1f, URZ ;  /* 0x0000001f04047899 */ /* 0x000fcc00080006ff */
[----:B------:R-:W-:-:S04]  /*24090*/  IMAD.U32 R0, RZ, RZ, UR4 ;  /* 0x00000004ff007e24 */ /* 0x000fc8000f8e00ff */
[----:B------:R-:W0:Y:S02]  /*240a0*/  SYNCS.PHASECHK.TRANS64.TRYWAIT P0, [UR11], R0 ;  /* 0x00000000ff0075a7 */ /* 0x000e24000800110b */
[----:B0-----:R-:W-:Y:S05]  /*240b0*/  @!P0 BRA `(.L_x_12) ;  /* 0x0000009400b88947 */ /* 0x001fea0003800000 */
.L_x_11:
[----:B------:R-:W2:Y:S01]  /*240c0*/  LDL R5, [R1+0x304] ;  /* 0x0003040001057983 */ /* 0x000ea20000100800 */
[----:B------:R-:W0:Y:S03]  /*240d0*/  LDCU.128 UR16, c[0x0][0x390] ;  /* 0x00007200ff1077ac */ /* 0x000e260008000c00 */
[----:B------:R-:W3:Y:S01]  /*240e0*/  LDL R3, [R1+0x300] ;  /* 0x0003000001037983 */ /* 0x000ee20000100800 */
[----:B------:R-:W1:Y:S01]  /*240f0*/  LDCU.64 UR32, c[0x0][0x398] ;  /* 0x00007300ff2077ac */ /* 0x000e620008000a00 */
[----:B------:R-:W-:Y:S06]  /*24100*/  BAR.SYNC.DEFER_BLOCKING 0x0 ;  /* 0x0000000000007b1d */ /* 0x000fec0000010000 */
[----:B------:R-:W4:Y:S01]  /*24110*/  LDCU UR11, c[0x0][0x39c] ;  /* 0x00007380ff0b77ac */ /* 0x000f220008000800 */
[----:B------:R-:W5:Y:S01]  /*24120*/  LDCU UR7, c[0x0][0x39c] ;  /* 0x00007380ff0777ac */ /* 0x000f620008000800 */
[----:B------:R-:W0:Y:S01]  /*24130*/  LDCU.64 UR4, c[0x0][0x398] ;  /* 0x00007300ff0477ac */ /* 0x000e220008000a00 */
[----:B------:R-:W0:Y:S01]  /*24140*/  LDCU.64 UR12, c[0x0][0x398] ;  /* 0x00007300ff0c77ac */ /* 0x000e220008000a00 */
[----:B------:R-:W0:Y:S01]  /*24150*/  LDCU UR14, c[0x0][0x39c] ;  /* 0x00007380ff0e77ac */ /* 0x000e220008000800 */
[----:B------:R-:W0:Y:S02]  /*24160*/  @!P3 SYNCS.CCTL.IV [UR9+0x12000] ;  /* 0x01200000ff00b9b1 */ /* 0x000e240008000009 */
[----:B0-----:R-:W-:Y:S06]  /*24170*/  BAR.SYNC.DEFER_BLOCKING 0x0 ;  /* 0x0000000000007b1d */ /* 0x001fec0000010000 */
[----:B------:R-:W0:Y:S01]  /*24180*/  LDCU.64 UR20, c[0x0][0x398] ;  /* 0x00007300ff1477ac */ /* 0x000e220008000a00 */
[----:B------:R-:W0:Y:S01]  /*24190*/  LDTM.x64 R8, tmem[UR10] ;  /* 0x0000000a000879ee */ /* 0x000e220008340000 */
[----:B------:R-:W0:Y:S01]  /*241a0*/  LDCU.64 UR28, c[0x0][0x398] ;  /* 0x00007300ff1c77ac */ /* 0x000e220008000a00 */
[----:B------:R-:W0:Y:S01]  /*241b0*/  LDCU.64 UR26, c[0x0][0x398] ;  /* 0x00007300ff1a77ac */ /* 0x000e220008000a00 */
[----:B------:R-:W0:Y:S01]  /*241c0*/  LDCU.64 UR22, c[0x0][0x398] ;  /* 0x00007300ff1677ac */ /* 0x000e220008000a00 */
[----:B------:R-:W1:Y:S01]  /*241d0*/  @!P3 SYNCS.CCTL.IV [UR9+0x12008] ;  /* 0x01200800ff00b9b1 */ /* 0x000e620008000009 */
[----:B------:R-:W0:Y:S02]  /*241e0*/  LDCU UR9, c[0x0][0x398] ;  /* 0x00007300ff0977ac */ /* 0x000e240008000800 */
[----:B0-----:R-:W-:Y:S01]  /*241f0*/  STL.64 [R1+0x208], R10 ;  /* 0x0002080a01007387 */ /* 0x001fe20000100a00 */
[----:B------:R-:W-:-:S02]  /*24200*/  IMAD.MOV.U32 R7, RZ, RZ, R8 ;  /* 0x000000ffff077224 */ /* 0x000fc400078e0008 */
[----:B------:R-:W-:Y:S01]  /*24210*/  IMAD.MOV.U32 R6, RZ, RZ, R9 ;  /* 0x000000ffff067224 */ /* 0x000fe200078e0009 */
[----:B------:R-:W-:Y:S04]  /*24220*/  STL.64 [R1+0x210], R12 ;  /* 0x0002100c01007387 */ /* 0x000fe80000100a00 */
        /* <DEDUP_REMOVED lines=28> */
[----:B------:R0:W-:Y:S02]  /*243f0*/  STL.64 [R1+0x2f8], R70 ;  /* 0x0002f84601007387 */ /* 0x0001e40000100a00 */
[----:B0-----:R-:W-:Y:S01]  /*24400*/  F2FP.SATFINITE.E5M2.F32.PACK_AB_MERGE_C R70, R6, R7, RZ ;  /* 0x000000070646723e */ /* 0x001fe200048060ff */
[C---:B--2---:R-:W-:Y:S01]  /*24410*/  IMAD R72, R5.reuse, R4, RZ ;  /* 0x0000000405487224 */ /* 0x044fe200078e02ff */
[----:B------:R-:W-:Y:S01]  /*24420*/  ISETP.GE.AND P1, PT, R5, UR18, PT ;  /* 0x0000001205007c0c */ /* 0x000fe2000bf26270 */
[----:B---3--:R-:W-:-:S03]  /*24430*/  VIADD R0, R3, 0x1 ;  /* 0x0000000103007836 */ /* 0x008fc60000000000 */
[C---:B-1----:R-:W-:Y:S01]  /*24440*/  ISETP.LT.AND P1, PT, R3.reuse, UR33, !P1 ;  /* 0x0000002103007c0c */ /* 0x042fe2000cf21270 */
[----:B------:R-:W-:Y:S02]  /*24450*/  IMAD R71, R4, 0x80, R72 ;  /* 0x0000008004477824 */ /* 0x000fe400078e0248 */
[C---:B------:R-:W-:Y:S01]  /*24460*/  VIADD R2, R3.reuse, 0x2 ;  /* 0x0000000203027836 */ /* 0x040fe20000000000 */
[----:B------:R-:W-:Y:S01]  /*24470*/  ISETP.GE.AND P5, PT, R0, UR6, PT ;  /* 0x0000000600007c0c */ /* 0x000fe2000bfa6270 */
[C---:B------:R-:W-:Y:S02]  /*24480*/  VIADD R0, R3.reuse, 0x3 ;  /* 0x0000000303007836 */ /* 0x040fe40000000000 */
[----:B------:R-:W-:Y:S01]  /*24490*/  IMAD R73, R3, UR30, RZ ;  /* 0x0000001e03497c24 */ /* 0x000fe2000f8e02ff */
[----:B-----5:R-:W-:Y:S01]  /*244a0*/  ISETP.GE.AND P2, PT, R2, UR7, PT ;  /* 0x0000000702007c0c */ /* 0x020fe2000bf46270 */
[----:B------:R-:W-:Y:S01]  /*244b0*/  IMAD R3, R4, 0x80, R71 ;  /* 0x0000008004037824 */ /* 0x000fe200078e0247 */
[----:B----4-:R-:W-:Y:S01]  /*244c0*/  ISETP.GE.AND P0, PT, R0, UR11, PT ;  /* 0x0000000b00007c0c */ /* 0x010fe2000bf06270 */
[----:B------:R-:W0:Y:S01]  /*244d0*/  LDCU.64 UR6, c[0x0][0x398] ;  /* 0x00007300ff0677ac */ /* 0x000e220008000a00 */
[----:B------:R-:W-:Y:S01]  /*244e0*/  IADD3 R0, P4, PT, R72, UR16, RZ ;  /* 0x0000001048007c10 */ /* 0x000fe2000ff9e0ff */
[----:B------:R-:W-:Y:S01]  /*244f0*/  IMAD R69, R4, 0x80, R3 ;  /* 0x0000008004457824 */ /* 0x000fe200078e0203 */
[----:B------:R-:W-:Y:S01]  /*24500*/  IADD3 R2, P6, PT, R71, UR16, RZ ;  /* 0x0000001047027c10 */ /* 0x000fe2000ffde0ff */
[----:B------:R-:W1:Y:S01]  /*24510*/  LDTM.x64 R4, tmem[UR10+0x40] ;  /* 0x0000400a000479ee */ /* 0x000e620008340000 */
[----:B------:R-:W-:-:S02]  /*24520*/  SHF.R.S32.HI R75, RZ, 0x1f, R73 ;  /* 0x0000001fff4b7819 */ /* 0x000fc40000011449 */
[----:B------:R-:W-:Y:S02]  /*24530*/  LEA.HI.X.SX32 R72, R72, UR17, 0x1, P4 ;  /* 0x0000001148487c11 */ /* 0x000fe4000a0f0eff */
[----:B------:R-:W-:Y:S02]  /*24540*/  IADD3 R80, P3, PT, R73, R0, RZ ;  /* 0x0000000049507210 */ /* 0x000fe40007f7e0ff */
[----:B------:R-:W-:Y:S02]  /*24550*/  LEA.HI.X.SX32 R71, R71, UR17, 0x1, P6 ;  /* 0x0000001147477c11 */ /* 0x000fe4000b0f0eff */
[----:B------:R-:W-:Y:S01]  /*24560*/  IADD3 R68, P4, PT, R3, UR16, RZ ;  /* 0x0000001003447c10 */ /* 0x000fe2000ff9e0ff */
[----:B-1----:R-:W-:Y:S01]  /*24570*/  STL.64 [R1+0x108], R6 ;  /* 0x0001080601007387 */ /* 0x002fe20000100a00 */
[----:B------:R-:W-:Y:S02]  /*24580*/  IMAD.MOV.U32 R86, RZ, RZ, R4 ;  /* 0x000000ffff567224 */ /* 0x000fe400078e0004 */
        /* <DEDUP_REMOVED lines=31> */
[----:B-1----:R-:W1:Y:S02]  /*24780*/  LDTM.x64 R4, tmem[UR10+0x80] ;  /* 0x0000800a000479ee */ /* 0x002e640008340000 */
[----:B-1----:R-:W-:Y:S01]  /*24790*/  STL.64 [R1+0x8], R6 ;  /* 0x0000080601007387 */ /* 0x002fe20000100a00 */
        /* <DEDUP_REMOVED lines=32> */
[----:B-1----:R-:W1:Y:S01]  /*249a0*/  LDTM.x64 R4, tmem[UR10+0xc0] ;  /* 0x0000c00a000479ee */ /* 0x002e620008340000 */
[----:B------:R-:W-:Y:S01]  /*249b0*/  IMAD.X R81, R75, 0x1, R72, P3 ;  /* 0x000000014b517824 */ /* 0x000fe200018e0648 */
[----:B------:R-:W-:Y:S01]  /*249c0*/  LEA.HI.X.SX32 R3, R3, UR17, 0x1, P4 ;  /* 0x0000001103037c11 */ /* 0x000fe2000a0f0eff */
[----:B------:R-:W-:Y:S01]  /*249d0*/  NOP ;  /* 0x0000000000007918 */ /* 0x000fe20000000000 */
[----:B------:R-:W2:Y:S01]  /*249e0*/  LDCU.64 UR10, c[0x0][0x398] ;  /* 0x00007300ff0a77ac */ /* 0x000ea20008000a00 */
[----:B-1----:R-:W-:Y:S04]  /*249f0*/  STL [R1+0xc60], R33 ;  /* 0x000c602101007387 */ /* 0x002fe80000100800 */
[----:B------:R1:W-:Y:S04]  /*24a00*/  STL [R1+0xc5c], R34 ;  /* 0x000c5c2201007387 */ /* 0x0003e80000100800 */
[----:B------:R-:W-:Y:S04]  /*24a10*/  STL [R1+0xc58], R35 ;  /* 0x000c582301007387 */ /* 0x000fe80000100800 */
[----:B------:R-:W-:Y:S01]  /*24a20*/  STL [R1+0xc54], R36 ;  /* 0x000c542401007387 */ /* 0x000fe20000100800 */
[----:B-1----:R-:W-:-:S03]  /*24a30*/  IMAD.MOV.U32 R34, RZ, RZ, R70 ;  /* 0x000000ffff227224 */ /* 0x002fc600078e0046 */
[----:B------:R1:W-:Y:S04]  /*24a40*/  STL [R1+0xc50], R37 ;  /* 0x000c502501007387 */ /* 0x0003e80000100800 */
[----:B-1----:R-:W3:Y:S04]  /*24a50*/  LDL R37, [R1+0xb30] ;  /* 0x000b300001257983 */ /* 0x002ee80000100800 */
        /* <DEDUP_REMOVED lines=12> */
[----:B------:R1:W-:Y:S04]  /*24b20*/  STL [R1+0xbec], R62 ;  /* 0x000bec3e01007387 */ /* 0x0003e80000100800 */
[----:B-1----:R-:W0:Y:S04]  /*24b30*/  LDL R62, [R1+0xb64] ;  /* 0x000b6400013e7983 */ /* 0x002e280000100800 */
[----:B------:R-:W-:Y:S04]  /*24b40*/  STL [R1+0xbe8], R63 ;  /* 0x000be83f01007387 */ /* 0x000fe80000100800 */
[----:B------:R-:W-:Y:S04]  /*24b50*/  STL [R1+0xbe4], R64 ;  /* 0x000be44001007387 */ /* 0x000fe80000100800 */
[----:B------:R1:W-:Y:S04]  /*24b60*/  STL [R1+0xbe0], R65 ;  /* 0x000be04101007387 */ /* 0x0003e80000100800 */
[----:B-1----:R-:W4:Y:S04]  /*24b70*/  LDL.LU R65, [R1+0x300] ;  /* 0x0003000001417983 */ /* 0x002f280000300800 */
[----:B------:R1:W-:Y:S04]  /*24b80*/  STL [R1+0xbdc], R66 ;  /* 0x000bdc4201007387 */ /* 0x0003e80000100800 */
[----:B-1----:R-:W5:Y:S04]  /*24b90*/  LDL.LU R66, [R1+0x304] ;  /* 0x0003040001427983 */ /* 0x002f680000300800 */
[----:B------:R1:W-:Y:S04]  /*24ba0*/  STL [R1+0xbd8], R67 ;  /* 0x000bd84301007387 */ /* 0x0003e80000100800 */
[----:B-1----:R-:W2:Y:S01]  /*24bb0*/  LDL.LU R67, [R1+0xb8c] ;  /* 0x000b8c0001437983 */ /* 0x002ea20000300800 */
[----:B------:R-:W-:-:S02]  /*24bc0*/  IADD3 R70, P6, PT, R69, UR16, RZ ;  /* 0x0000001045467c10 */ /* 0x000fc4000ffde0ff */
[----:B------:R-:W-:Y:S01]  /*24bd0*/  IADD3 R76, P3, PT, R73, R68, RZ ;  /* 0x00000044494c7210 */ /* 0x000fe20007f7e0ff */
[----:B------:R-:W5:Y:S01]  /*24be0*/  LDL.LU R64, [R1+0x208] ;  /* 0x0002080001407983 */ /* 0x000f620000300800 */
[----:B------:R-:W-:Y:S01]  /*24bf0*/  LEA.HI.X.SX32 R69, R69, UR17, 0x1, P6 ;  /* 0x0000001145457c11 */ /* 0x000fe2000b0f0eff */
[----:B------:R-:W1:Y:S01]  /*24c00*/  LDCU.64 UR16, c[0x0][0x398] ;  /* 0x00007300ff1077ac */ /* 0x000e620008000a00 */
[----:B------:R-:W-:Y:S01]  /*24c10*/  IADD3 R78, P4, PT, R73, R2, RZ ;  /* 0x00000002494e7210 */ /* 0x000fe20007f9e0ff */
[----:B------:R-:W5:Y:S01]  /*24c20*/  LDL.LU R63, [R1+0x20c] ;  /* 0x00020c00013f7983 */ /* 0x000f620000300800 */
[----:B------:R-:W-:Y:S01]  /*24c30*/  IMAD.X R77, R75, 0x1, R3, P3 ;  /* 0x000000014b4d7824 */ /* 0x000fe200018e0603 */
[----:B------:R-:W-:Y:S02]  /*24c40*/  F2FP.SATFINITE.E5M2.F32.PACK_AB_MERGE_C R33, R85, R86, RZ ;  /* 0x000000565521723e */ /* 0x000fe400048060ff */
[----:B------:R-:W-:Y:S01]  /*24c50*/  IMAD.X R79, R75, 0x1, R71, P4 ;  /* 0x000000014b4f7824 */ /* 0x000fe200020e0647 */
[----:B------:R-:W-:Y:S01]  /*24c60*/  IADD3 R74, P4, PT, R73, R70, RZ ;  /* 0x00000046494a7210 */ /* 0x000fe20007f9e0ff */
[----:B------:R1:W-:Y:S01]  /*24c70*/  @P1 STG.E.U8 desc[UR24][R80.64], R34 ;  /* 0x0000002250001986 */ /* 0x0003e2000c101118 */
[----:B------:R-:W-:-:S02]  /*24c80*/  F2FP.SATFINITE.E5M2.F32.PACK_AB_MERGE_C R35, R83, R84, RZ ;  /* 0x000000545323723e */ /* 0x000fc400048060ff */
[----:B------:R-:W-:Y:S01]  /*24c90*/  F2FP.SATFINITE.E5M2.F32.PACK_AB_MERGE_C R36, R5, R4, RZ ;  /* 0x000000040524723e */ /* 0x000fe200048060ff */
[----:B------:R-:W-:Y:S01]  /*24ca0*/  IMAD.X R75, R75, 0x1, R69, P4 ;  /* 0x000000014b4b7824 */ /* 0x000fe200020e0645 */
[----:B-1----:R-:W-:-:S04]  /*24cb0*/  PRMT R34, R34, 0x9910, RZ ;  /* 0x0000991022227816 */ /* 0x002fc800000000ff */
[----:B------:R-:W-:Y:S02]  /*24cc0*/  SHF.R.S32.HI R34, RZ, 0x8, R34 ;  /* 0x00000008ff227819 */ /* 0x000fe40000011422 */
[C---:B----4-:R-:W-:Y:S01]  /*24cd0*/  ISETP.GE.AND P6, PT, R65.reuse, UR19, PT ;  /* 0x0000001341007c0c */ /* 0x050fe2000bfc6270 */
[----:B------:R-:W-:Y:S01]  /*24ce0*/  VIADD R82, R65, 0x4 ;  /* 0x0000000441527836 */ /* 0x000fe20000000000 */
[----:B------:R-:W1:Y:S02]  /*24cf0*/  LDCU.64 UR18, c[0x0][0x398] ;  /* 0x00007300ff1277ac */ /* 0x000e640008000a00 */
[----:B0-----:R-:W-:Y:S02]  /*24d00*/  ISETP.LT.AND P4, PT, R62, UR6, !P6 ;  /* 0x000000063e007c0c */ /* 0x001fe4000f781270 */
[----:B------:R-:W-:Y:S01]  /*24d10*/  ISETP.GE.AND P1, PT, R82, UR14, PT ;  /* 0x0000000e52007c0c */ /* 0x000fe2000bf26270 */
[----:B------:R-:W0:Y:S01]  /*24d20*/  LDCU.64 UR14, c[0x0][0x398] ;  /* 0x00007300ff0e77ac */ /* 0x000e220008000a00 */
[----:B------:R-:W4:Y:S01]  /*24d30*/  LDCU UR6, c[0x0][0x39c] ;  /* 0x00007380ff0677ac */ /* 0x000f220008000800 */
[----:B--2---:R-:W-:Y:S01]  /*24d40*/  ISETP.LT.AND P3, PT, R67, UR4, !P6 ;  /* 0x0000000443007c0c */ /* 0x004fe2000f761270 */
[----:B------:R-:W2:Y:S01]  /*24d50*/  LDCU UR4, c[0x0][0x39c] ;  /* 0x00007380ff0477ac */ /* 0x000ea20008000800 */
[----:B---3--:R-:W-:-:S02]  /*24d60*/  ISETP.LT.AND P6, PT, R37, UR12, !P6 ;  /* 0x0000000c25007c0c */ /* 0x008fc4000f7c1270 */
[----:B------:R-:W-:-:S09]  /*24d70*/  F2FP.SATFINITE.E5M2.F32.PACK_AB_MERGE_C R7, R7, R6, RZ ;  /* 0x000000060707723e */ /* 0x000fd200048060ff */
[----:B------:R3:W-:Y:S01]  /*24d80*/  @P3 STG.E.U8 desc[UR24][R78.64], R33 ;  /* 0x000000214e003986 */ /* 0x0007e2000c101118 */
[----:B------:R-:W0:Y:S03]  /*24d90*/  LDCU UR12, c[0x0][0x398] ;  /* 0x00007300ff0c77ac */ /* 0x000e260008000800 */
[----:B------:R0:W-:Y:S04]  /*24da0*/  @P4 STG.E.U8 desc[UR24][R76.64], R35 ;  /* 0x000000234c004986 */ /* 0x0001e8000c101118 */
[----:B------:R0:W-:Y:S01]  /*24db0*/  @P6 STG.E.U8 desc[UR24][R74.64], R36 ;  /* 0x000000244a006986 */ /* 0x0001e2000c101118 */
[----:B---3--:R-:W-:-:S04]  /*24dc0*/  VIADD R78, R73, UR30 ;  /* 0x0000001e494e7c36 */ /* 0x008fc80008000000 */
[C---:B------:R-:W-:Y:S01]  /*24dd0*/  VIADD R92, R78.reuse, UR30 ;  /* 0x0000001e4e5c7c36 */ /* 0x040fe20008000000 */
[----:B------:R-:W-:Y:S02]  /*24de0*/  SHF.R.S32.HI R79, RZ, 0x1f, R78 ;  /* 0x0000001fff4f7819 */ /* 0x000fe4000001144e */
[----:B------:R-:W-:Y:S01]  /*24df0*/  IADD3 R84, P3, PT, R78, R0, RZ ;  /* 0x000000004e547210 */ /* 0x000fe20007f7e0ff */
[----:B------:R-:W-:Y:S01]  /*24e00*/  VIADD R5, R92, UR30 ;  /* 0x0000001e5c057c36 */ /* 0x000fe20008000000 */
[----:B------:R-:W-:Y:S02]  /*24e10*/  IADD3 R82, P4, PT, R78, R2, RZ ;  /* 0x000000024e527210 */ /* 0x000fe40007f9e0ff */
[----:B------:R-:W-:Y:S01]  /*24e20*/  SHF.R.S32.HI R93, RZ, 0x1f, R92 ;  /* 0x0000001fff5d7819 */ /* 0x000fe2000001145c */
[C-C-:B------:R-:W-:Y:S01]  /*24e30*/  IMAD.X R85, R79.reuse, 0x1, R72.reuse, P3 ;  /* 0x000000014f557824 */ /* 0x140fe200018e0648 */
[C---:B0-----:R-:W-:Y:S01]  /*24e40*/  IADD3 R76, P3, PT, R92.reuse, R0, RZ ;  /* 0x000000005c4c7210 */ /* 0x041fe20007f7e0ff */
[----:B------:R-:W-:Y:S01]  /*24e50*/  IMAD.X R83, R79, 0x1, R71, P4 ;  /* 0x000000014f537824 */ /* 0x000fe200020e0647 */
[----:B------:R-:W-:Y:S01]  /*24e60*/  IADD3 R74, P4, PT, R92, R2, RZ ;  /* 0x000000025c4a7210 */ /* 0x000fe20007f9e0ff */
[----:B------:R-:W-:Y:S01]  /*24e70*/  VIADD R4, R5, UR30 ;  /* 0x0000001e05047c36 */ /* 0x000fe20008000000 */
[----:B------:R-:W-:Y:S01]  /*24e80*/  SHF.R.S32.HI R73, RZ, 0x1f, R5 ;  /* 0x0000001fff497819 */ /* 0x000fe20000011405 */
[C---:B------:R-:W-:Y:S01]  /*24e90*/  IMAD.X R77, R93.reuse, 0x1, R72, P3 ;  /* 0x000000015d4d7824 */ /* 0x040fe200018e0648 */
[-C--:B------:R-:W-:Y:S01]  /*24ea0*/  IADD3 R80, P3, PT, R78, R68.reuse, RZ ;  /* 0x000000444e507210 */ /* 0x080fe20007f7e0ff */
[----:B------:R-:W-:Y:S01]  /*24eb0*/  IMAD.X R75, R93, 0x1, R71, P4 ;  /* 0x000000015d4b7824 */ /* 0x000fe200020e0647 */
[----:B------:R-:W-:-:S02]  /*24ec0*/  IADD3 R38, P4, PT, R92, R68, RZ ;  /* 0x000000445c267210 */ /* 0x000fc40007f9e0ff */
[----:B------:R-:W-:Y:S01]  /*24ed0*/  SHF.R.S32.HI R52, RZ, 0x1f, R4 ;  /* 0x0000001fff347819 */ /* 0x000fe20000011404 */
[--C-:B------:R-:W-:Y:S01]  /*24ee0*/  IMAD.X R81, R79, 0x1, R3.reuse, P3 ;  /* 0x000000014f517824 */ /* 0x100fe200018e0603 */
[----:B------:R-:W-:Y:S01]  /*24ef0*/  IADD3 R90, P3, PT, R5, R0, RZ ;  /* 0x00000000055a7210 */ /* 0x000fe20007f7e0ff */
[----:B------:R-:W-:Y:S01]  /*24f00*/  IMAD.X R39, R93, 0x1, R3, P4 ;  /* 0x000000015d277824 */ /* 0x000fe200020e0603 */
[C---:B------:R-:W-:Y:S02]  /*24f10*/  IADD3 R88, P4, PT, R5.reuse, R2, RZ ;  /* 0x0000000205587210 */ /* 0x040fe40007f9e0ff */
[----:B------:R-:W-:Y:S01]  /*24f20*/  IADD3 R86, P6, PT, R5, R68, RZ ;  /* 0x0000004405567210 */ /* 0x000fe20007fde0ff */
[C---:B------:R-:W-:Y:S01]  /*24f30*/  IMAD.X R91, R73.reuse, 0x1, R72, P3 ;  /* 0x00000001495b7824 */ /* 0x040fe200018e0648 */
[-C--:B------:R-:W-:Y:S01]  /*24f40*/  IADD3 R78, P3, PT, R78, R70.reuse, RZ ;  /* 0x000000464e4e7210 */ /* 0x080fe20007f7e0ff */
[C---:B------:R-:W-:Y:S01]  /*24f50*/  IMAD.X R89, R73.reuse, 0x1, R71, P4 ;  /* 0x0000000149597824 */ /* 0x040fe200020e0647 */
[----:B------:R-:W-:Y:S01]  /*24f60*/  IADD3 R92, P4, PT, R92, R70, RZ ;  /* 0x000000465c5c7210 */ /* 0x000fe20007f9e0ff */
[----:B------:R-:W-:-:S02]  /*24f70*/  IMAD.X R87, R73, 0x1, R3, P6 ;  /* 0x0000000149577824 */ /* 0x000fc400030e0603 */
[--C-:B------:R-:W-:Y:S01]  /*24f80*/  IMAD.X R79, R79, 0x1, R69.reuse, P3 ;  /* 0x000000014f4f7824 */ /* 0x100fe200018e0645 */
[----:B------:R-:W-:Y:S01]  /*24f90*/  IADD3 R40, P3, PT, R5, R70, RZ ;  /* 0x0000004605287210 */ /* 0x000fe20007f7e0ff */
[--C-:B------:R-:W-:Y:S01]  /*24fa0*/  IMAD.X R93, R93, 0x1, R69.reuse, P4 ;  /* 0x000000015d5d7824 */ /* 0x100fe200020e0645 */
[C---:B------:R-:W-:Y:S01]  /*24fb0*/  IADD3 R42, P4, PT, R4.reuse, R0, RZ ;  /* 0x00000000042a7210 */ /* 0x040fe20007f9e0ff */
[C---:B------:R-:W-:Y:S02]  /*24fc0*/  VIADD R5, R4.reuse, UR30 ;  /* 0x0000001e04057c36 */ /* 0x040fe40008000000 */
[----:B------:R-:W-:Y:S01]  /*24fd0*/  IMAD.X R41, R73, 0x1, R69, P3 ;  /* 0x0000000149297824 */ /* 0x000fe200018e0645 */
[----:B------:R-:W-:Y:S01]  /*24fe0*/  IADD3 R44, P3, PT, R4, R2, RZ ;  /* 0x00000002042c7210 */ /* 0x000fe20007f7e0ff */
[----:B------:R-:W-:Y:S01]  /*24ff0*/  IMAD.X R43, R52, 0x1, R72, P4 ;  /* 0x00000001342b7824 */ /* 0x000fe200020e0648 */
[----:B------:R-:W-:Y:S02]  /*25000*/  IADD3 R46, P4, PT, R4, R68, RZ ;  /* 0x00000044042e7210 */ /* 0x000fe40007f9e0ff */
[----:B------:R-:W-:Y:S01]  /*25010*/  SHF.R.S32.HI R73, RZ, 0x1f, R5 ;  /* 0x0000001fff497819 */ /* 0x000fe20000011405 */
[----:B------:R-:W-:Y:S01]  /*25020*/  IMAD.X R45, R52, 0x1, R71, P3 ;  /* 0x00000001342d7824 */ /* 0x000fe200018e0647 */
[----:B------:R-:W-:Y:S01]  /*25030*/  IADD3 R48, P3, PT, R4, R70, RZ ;  /* 0x0000004604307210 */ /* 0x000fe20007f7e0ff */
[----:B------:R-:W-:Y:S01]  /*25040*/  IMAD.X R47, R52, 0x1, R3, P4 ;  /* 0x00000001342f7824 */ /* 0x000fe200020e0603 */
[----:B------:R-:W-:-:S03]  /*25050*/  IADD3 R50, P4, PT, R5, R0, RZ ;  /* 0x0000000005327210 */ /* 0x000fc60007f9e0ff */
[----:B------:R-:W-:Y:S01]  /*25060*/  IMAD.X R49, R52, 0x1, R69, P3 ;  /* 0x0000000134317824 */ /* 0x000fe200018e0645 */
[----:B------:R-:W-:Y:S01]  /*25070*/  IADD3 R52, P3, PT, R5, R2, RZ ;  /* 0x0000000205347210 */ /* 0x000fe20007f7e0ff */
[----:B------:R-:W-:Y:S01]  /*25080*/  IMAD.X R51, R73, 0x1, R72, P4 ;  /* 0x0000000149337824 */ /* 0x000fe200020e0648 */
[C---:B------:R-:W-:Y:S01]  /*25090*/  IADD3 R54, P4, PT, R5.reuse, R68, RZ ;  /* 0x0000004405367210 */ /* 0x040fe20007f9e0ff */
[----:B------:R-:W-:Y:S02]  /*250a0*/  VIADD R4, R5, UR30 ;  /* 0x0000001e05047c36 */ /* 0x000fe40008000000 */
[----:B------:R-:W-:Y:S01]  /*250b0*/  IMAD.X R53, R73, 0x1, R71, P3 ;  /* 0x0000000149357824 */ /* 0x000fe200018e0647 */
[----:B------:R-:W-:Y:S01]  /*250c0*/  IADD3 R56, P3, PT, R5, R70, RZ ;  /* 0x0000004605387210 */ /* 0x000fe20007f7e0ff */
[C---:B------:R-:W-:Y:S01]  /*250d0*/  IMAD.X R55, R73.reuse, 0x1, R3, P4 ;  /* 0x0000000149377824 */ /* 0x040fe200020e0603 */
[----:B-----5:R-:W-:Y:S02]  /*250e0*/  ISETP.LT.AND P4, PT, R66, UR20, !P5 ;  /* 0x0000001442007c0c */ /* 0x020fe4000ef81270 */
[----:B------:R-:W-:Y:S01]  /*250f0*/  SHF.R.S32.HI R5, RZ, 0x1f, R4 ;  /* 0x0000001fff057819 */ /* 0x000fe20000011404 */
[----:B------:R-:W-:Y:S01]  /*25100*/  IMAD.X R57, R73, 0x1, R69, P3 ;  /* 0x0000000149397824 */ /* 0x000fe200018e0645 */
[C---:B------:R-:W-:Y:S01]  /*25110*/  IADD3 R60, P3, PT, R4.reuse, R2, RZ ;  /* 0x00000002043c7210 */ /* 0x040fe20007f7e0ff */
[----:B------:R-:W-:Y:S01]  /*25120*/  VIADD R73, R65, 0x5 ;  /* 0x0000000541497836 */ /* 0x000fe20000000000 */
[----:B------:R-:W-:-:S03]  /*25130*/  IADD3 R58, P6, PT, R4, R0, RZ ;  /* 0x00000000043a7210 */ /* 0x000fc60007fde0ff */
[----:B------:R-:W-:Y:S01]  /*25140*/  IMAD.X R61, R5, 0x1, R71, P3 ;  /* 0x00000001053d7824 */ /* 0x000fe200018e0647 */
[----:B------:R-:W-:Y:S01]  /*25150*/  ISETP.LT.AND P3, PT, R67, UR10, !P5 ;  /* 0x0000000a43007c0c */ /* 0x000fe2000ef61270 */
[----:B------:R-:W-:Y:S01]  /*25160*/  IMAD.X R59, R5, 0x1, R72, P6 ;  /* 0x00000001053b7824 */ /* 0x000fe200030e0648 */
[----:B--2---:R-:W-:Y:S01]  /*25170*/  ISETP.GE.AND P6, PT, R73, UR4, PT ;  /* 0x0000000449007c0c */ /* 0x004fe2000bfc6270 */
[----:B------:R0:W-:Y:S01]  /*25180*/  @P4 STG.E.U8 desc[UR24][R84.64], R34 ;  /* 0x0000002254004986 */ /* 0x0001e2000c101118 */
[----:B------:R-:W-:Y:S01]  /*25190*/  PRMT R73, R33, 0x9910, RZ ;  /* 0x0000991021497816 */ /* 0x000fe200000000ff */
[----:B------:R-:W2:Y:S01]  /*251a0*/  LDCU UR4, c[0x0][0x39c] ;  /* 0x00007380ff0477ac */ /* 0x000ea20008000800 */
[----:B-1----:R-:W-:Y:S01]  /*251b0*/  ISETP.LT.AND P4, PT, R62, UR18, !P5 ;  /* 0x000000123e007c0c */ /* 0x002fe2000ef81270 */
[----:B------:R-:W3:Y:S01]  /*251c0*/  LDL.LU R33, [R1+0xc60] ;  /* 0x000c600001217983 */ /* 0x000ee20000300800 */
[----:B------:R-:W-:Y:S01]  /*251d0*/  SHF.R.S32.HI R73, RZ, 0x8, R73 ;  /* 0x00000008ff497819 */ /* 0x000fe20000011449 */
[----:B------:R-:W-:Y:S01]  /*251e0*/  VIADD R6, R65, 0x7 ;  /* 0x0000000741067836 */ /* 0x000fe20000000000 */
[----:B------:R-:W1:Y:S01]  /*251f0*/  LDCU UR10, c[0x0][0x398] ;  /* 0x00007300ff0a77ac */ /* 0x000e620008000800 */
[----:B0-----:R-:W-:Y:S01]  /*25200*/  PRMT R84, R35, 0x9910, RZ ;  /* 0x0000991023547816 */ /* 0x001fe200000000ff */
[----:B------:R-:W5:Y:S01]  /*25210*/  LDL.LU R34, [R1+0xc5c] ;  /* 0x000c5c0001227983 */ /* 0x000f620000300800 */
[----:B------:R-:W-:Y:S01]  /*25220*/  PRMT R85, R36, 0x9910, RZ ;  /* 0x0000991024557816 */ /* 0x000fe200000000ff */
[----:B------:R-:W0:Y:S02]  /*25230*/  LDCU UR18, c[0x0][0x398] ;  /* 0x00007300ff1277ac */ /* 0x000e240008000800 */
[----:B------:R1:W-:Y:S04]  /*25240*/  @P3 STG.E.U8 desc[UR24][R82.64], R73 ;  /* 0x0000004952003986 */ /* 0x0003e8000c101118 */
[----:B------:R-:W5:Y:S04]  /*25250*/  LDL.LU R35, [R1+0xc58] ;  /* 0x000c580001237983 */ /* 0x000f680000300800 */
[----:B------:R-:W2:Y:S01]  /*25260*/  LDL.LU R36, [R1+0xc54] ;  /* 0x000c540001247983 */ /* 0x000ea20000300800 */
[----:B-1----:R-:W-:Y:S01]  /*25270*/  SHF.R.S32.HI R82, RZ, 0x8, R84 ;  /* 0x00000008ff527819 */ /* 0x002fe20000011454 */
[----:B------:R-:W-:Y:S01]  /*25280*/  IMAD.MOV.U32 R73, RZ, RZ, R85 ;  /* 0x000000ffff497224 */ /* 0x000fe200078e0055 */
[----:B------:R-:W-:Y:S01]  /*25290*/  F2FP.SATFINITE.E5M2.F32.PACK_AB_MERGE_C R83, R63, R64, RZ ;  /* 0x000000403f53723e */ /* 0x000fe200048060ff */
[----:B------:R-:W2:Y:S04]  /*252a0*/  LDL.LU R85, [R1+0xc] ;  /* 0x00000c0001557983 */ /* 0x000ea80000300800 */
[----:B------:R-:W2:Y:S04]  /*252b0*/  LDL.LU R84, [R1+0x8] ;  /* 0x0000080001547983 */ /* 0x000ea80000300800 */
[----:B------:R-:W3:Y:S04]  /*252c0*/  LDL.LU R64, [R1+0x210] ;  /* 0x0002100001407983 */ /* 0x000ee80000300800 */
[----:B------:R-:W3:Y:S04]  /*252d0*/  LDL.LU R63, [R1+0x214] ;  /* 0x00021400013f7983 */ /* 0x000ee80000300800 */
[----:B------:R1:W-:Y:S04]  /*252e0*/  @P4 STG.E.U8 desc[UR24][R80.64], R82 ;  /* 0x0000005250004986 */ /* 0x0003e8000c101118 */
[----:B-1----:R-:W3:Y:S04]  /*252f0*/  LDL.LU R80, [R1+0x108] ;  /* 0x0001080001507983 */ /* 0x002ee80000300800 */
[----:B------:R-:W3:Y:S01]  /*25300*/  LDL.LU R81, [R1+0x10c] ;  /* 0x00010c0001517983 */ /* 0x000ee20000300800 */
[----:B------:R-:W-:Y:S01]  /*25310*/  ISETP.LT.AND P5, PT, R37, UR16, !P5 ;  /* 0x0000001025007c0c */ /* 0x000fe2000efa1270 */
[----:B------:R-:W1:Y:S01]  /*25320*/  LDCU UR16, c[0x0][0x398] ;  /* 0x00007300ff1077ac */ /* 0x000e620008000800 */
[----:B------:R-:W-:-:S02]  /*25330*/  ISETP.LT.AND P3, PT, R66, UR14, !P2 ;  /* 0x0000000e42007c0c */ /* 0x000fc4000d761270 */
[----:B------:R-:W-:Y:S01]  /*25340*/  SHF.R.S32.HI R73, RZ, 0x8, R73 ;  /* 0x00000008ff497819 */ /* 0x000fe20000011449 */
[----:B------:R-:W0:Y:S01]  /*25350*/  LDCU UR14, c[0x0][0x398] ;  /* 0x00007300ff0e77ac */ /* 0x000e220008000800 */
[----:B------:R-:W-:-:S07]  /*25360*/  ISETP.LT.AND P4, PT, R67, UR28, !P2 ;  /* 0x0000001c43007c0c */ /* 0x000fce000d781270 */
[----:B------:R0:W-:Y:S01]  /*25370*/  @P5 STG.E.U8 desc[UR24][R78.64], R73 ;  /* 0x000000494e005986 */ /* 0x0001e2000c101118 */
[----:B------:R-:W-:Y:S02]  /*25380*/  ISETP.LT.AND P5, PT, R62, UR26, !P2 ;  /* 0x0000001a3e007c0c */ /* 0x000fe4000d7a1270 */
[----:B------:R-:W-:Y:S01]  /*25390*/  ISETP.LT.AND P2, PT, R37, UR22, !P2 ;  /* 0x0000001625007c0c */ /* 0x000fe2000d741270 */
[----:B------:R3:W-:Y:S04]  /*253a0*/  @P3 STG.E.U8 desc[UR24][R76.64], R83 ;  /* 0x000000534c003986 */ /* 0x0007e8000c101118 */
[----:B------:R-:W5:Y:S01]  /*253b0*/  LDL.LU R37, [R1+0xc50] ;  /* 0x000c500001257983 */ /* 0x000f620000300800 */
[----:B0-----:R-:W-:-:S05]  /*253c0*/  VIADD R73, R65, 0x6 ;  /* 0x0000000641497836 */ /* 0x001fca0000000000 */
[----:B----4-:R-:W-:Y:S01]  /*253d0*/  ISETP.GE.AND P3, PT, R73, UR6, PT ;  /* 0x0000000649007c0c */ /* 0x010fe2000bf66270 */
[----:B------:R-:W0:Y:S01]  /*253e0*/  LDCU UR6, c[0x0][0x398] ;  /* 0x00007300ff0677ac */ /* 0x000e220008000800 */
[----:B--2---:R-:W-:Y:S02]  /*253f0*/  F2FP.SATFINITE.E5M2.F32.PACK_AB_MERGE_C R73, R85, R84, RZ ;  /* 0x000000545549723e */ /* 0x004fe400048060ff */
[----:B---3--:R-:W-:-:S05]  /*25400*/  F2FP.SATFINITE.E5M2.F32.PACK_AB_MERGE_C R76, R81, R80, RZ ;  /* 0x00000050514c723e */ /* 0x008fca00048060ff */
[----:B------:R-:W-:Y:S04]  /*25410*/  @P4 STG.E.U8 desc[UR24][R74.64], R76 ;  /* 0x0000004c4a004986 */ /* 0x000fe8000c101118 */
[----:B------:R2:W-:Y:S04]  /*25420*/  @P5 STG.E.U8 desc[UR24][R38.64], R73 ;  /* 0x0000004926005986 */ /* 0x0005e8000c101118 */
[----:B------:R3:W-:Y:S04]  /*25430*/  @P2 STG.E.U8 desc[UR24][R92.64], R7 ;  /* 0x000000075c002986 */ /* 0x0007e8000c101118 */
[----:B--2---:R-:W2:Y:S04]  /*25440*/  LDL.LU.64 R38, [R1+0xc48] ;  /* 0x000c480001267983 */ /* 0x004ea80000300a00 */
[----:B---3--:R-:W3:Y:S04]  /*25450*/  LDL.LU R93, [R1+0xb30] ;  /* 0x000b3000015d7983 */ /* 0x008ee80000300800 */
[----:B------:R-:W4:Y:S04]  /*25460*/  LDL.LU R84, [R1+0x110] ;  /* 0x0001100001547983 */ /* 0x000f280000300800 */
[----:B------:R-:W4:Y:S01]  /*25470*/  LDL.LU R85, [R1+0x114] ;  /* 0x0001140001557983 */ /* 0x000f220000300800 */
[----:B------:R-:W-:-:S03]  /*25480*/  F2FP.SATFINITE.E5M2.F32.PACK_AB_MERGE_C R80, R63, R64, RZ ;  /* 0x000000403f50723e */ /* 0x000fc600048060ff */
[----:B------:R-:W2:Y:S04]  /*25490*/  LDL.LU R64, [R1+0x10] ;  /* 0x0000100001407983 */ /* 0x000ea80000300800 */
[----:B------:R-:W2:Y:S01]  /*254a0*/  LDL.LU R63, [R1+0x14] ;  /* 0x00001400013f7983 */ /* 0x000ea20000300800 */
[----:B------:R-:W-:Y:S02]  /*254b0*/  IADD3 R78, P4, PT, R4, R68, RZ ;  /* 0x00000044044e7210 */ /* 0x000fe40007f9e0ff */
[----:B------:R-:W-:Y:S02]  /*254c0*/  PRMT R83, R83, 0x9910, RZ ;  /* 0x0000991053537816 */ /* 0x000fe400000000ff */
[----:B------:R-:W-:Y:S01]  /*254d0*/  ISETP.LT.AND P5, PT, R66, UR32, !P0 ;  /* 0x0000002042007c0c */ /* 0x000fe2000c7a1270 */
[----:B------:R-:W-:Y:S01]  /*254e0*/  IMAD.X R79, R5, 0x1, R3, P4 ;  /* 0x00000001054f7824 */ /* 0x000fe200020e0603 */
[----:B------:R-:W-:Y:S01]  /*254f0*/  ISETP.GE.AND P4, PT, R6, UR4, PT ;  /* 0x0000000406007c0c */ /* 0x000fe2000bf86270 */
[----:B------:R-:W-:Y:S01]  /*25500*/  IMAD.MOV.U32 R6, RZ, RZ, R83 ;  /* 0x000000ffff067224 */ /* 0x000fe200078e0053 */
[----:B------:R-:W-:Y:S01]  /*25510*/  PRMT R76, R76, 0x9910, RZ ;  /* 0x000099104c4c7816 */ /* 0x000fe200000000ff */
[----:B------:R-:W1:Y:S03]  /*25520*/  LDCU UR4, c[0x0][0x39c] ;  /* 0x00007380ff0477ac */ /* 0x000e660008000800 */
[----:B------:R-:W-:-:S02]  /*25530*/  SHF.R.S32.HI R6, RZ, 0x8, R6 ;  /* 0x00000008ff067819 */ /* 0x000fc40000011406 */
[----:B0-----:R-:W-:Y:S01]  /*25540*/  ISETP.LT.AND P2, PT, R67, UR6, !P0 ;  /* 0x0000000643007c0c */ /* 0x001fe2000c741270 */
[----:B------:R-:W0:Y:S02]  /*25550*/  LDCU UR6, c[0x0][0x39c] ;  /* 0x00007380ff0677ac */ /* 0x000e240008000800 */
[----:B------:R1:W-:Y:S01]  /*25560*/  @P5 STG.E.U8 desc[UR24][R90.64], R6 ;  /* 0x000000065a005986 */ /* 0x0003e2000c101118 */
[----:B------:R-:W-:Y:S01]  /*25570*/  ISETP.LT.AND P5, PT, R62, UR9, !P0 ;  /* 0x000000093e007c0c */ /* 0x000fe2000c7a1270 */
[----:B------:R-:W0:Y:S01]  /*25580*/  LDCU UR9, c[0x0][0x398] ;  /* 0x00007300ff0977ac */ /* 0x000e220008000800 */
[----:B------:R-:W-:Y:S01]  /*25590*/  PRMT R73, R73, 0x9910, RZ ;  /* 0x0000991049497816 */ /* 0x000fe200000000ff */
[----:B-1----:R-:W-:-:S05]  /*255a0*/  IMAD.MOV.U32 R6, RZ, RZ, R76 ;  /* 0x000000ffff067224 */ /* 0x002fca00078e004c */
[----:B------:R-:W-:-:S05]  /*255b0*/  SHF.R.S32.HI R6, RZ, 0x8, R6 ;  /* 0x00000008ff067819 */ /* 0x000fca0000011406 */
[----:B------:R1:W-:Y:S01]  /*255c0*/  @P2 STG.E.U8 desc[UR24][R88.64], R6 ;  /* 0x0000000658002986 */ /* 0x0003e2000c101118 */
[----:B------:R-:W-:Y:S01]  /*255d0*/  ISETP.LT.AND P2, PT, R66, UR12, !P1 ;  /* 0x0000000c42007c0c */ /* 0x000fe2000cf41270 */
[----:B------:R-:W0:Y:S01]  /*255e0*/  LDCU UR12, c[0x0][0x398] ;  /* 0x00007300ff0c77ac */ /* 0x000e220008000800 */
[----:B-1----:R-:W-:-:S05]  /*255f0*/  SHF.R.S32.HI R6, RZ, 0x8, R73 ;  /* 0x00000008ff067819 */ /* 0x002fca0000011449 */
[----:B------:R2:W-:Y:S01]  /*25600*/  @P5 STG.E.U8 desc[UR24][R86.64], R6 ;  /* 0x0000000656005986 */ /* 0x0005e2000c101118 */
[----:B------:R-:W-:Y:S02]  /*25610*/  IADD3 R76, P5, PT, R4, R70, RZ ;  /* 0x00000046044c7210 */ /* 0x000fe40007fbe0ff */
[----:B------:R-:W-:-:S03]  /*25620*/  PRMT R7, R7, 0x9910, RZ ;  /* 0x0000991007077816 */ /* 0x000fc600000000ff */
[----:B------:R-:W-:Y:S01]  /*25630*/  IMAD.X R77, R5, 0x1, R69, P5 ;  /* 0x00000001054d7824 */ /* 0x000fe200028e0645 */
[----:B------:R-:W-:Y:S01]  /*25640*/  ISETP.LT.AND P5, PT, R67, UR14, !P1 ;  /* 0x0000000e43007c0c */ /* 0x000fe2000cfa1270 */
[----:B------:R-:W-:Y:S01]  /*25650*/  VIADD R4, R4, UR30 ;  /* 0x0000001e04047c36 */ /* 0x000fe20008000000 */
[----:B------:R-:W-:Y:S02]  /*25660*/  SHF.R.S32.HI R7, RZ, 0x8, R7 ;  /* 0x00000008ff077819 */ /* 0x000fe40000011407 */
[----:B------:R-:W-:Y:S02]  /*25670*/  F2FP.SATFINITE.E5M2.F32.PACK_AB_MERGE_C R8, R9, R8, RZ ;  /* 0x000000080908723e */ /* 0x000fe400048060ff */
[----:B---3--:R-:W-:Y:S01]  /*25680*/  ISETP.LT.AND P0, PT, R93, UR10, !P0 ;  /* 0x0000000a5d007c0c */ /* 0x008fe2000c701270 */
[----:B------:R-:W1:Y:S01]  /*25690*/  LDCU UR10, c[0x0][0x398] ;  /* 0x00007300ff0a77ac */ /* 0x000e620008000800 */
[----:B------:R-:W-:Y:S02]  /*256a0*/  SHF.R.S32.HI R73, RZ, 0x1f, R4 ;  /* 0x0000001fff497819 */ /* 0x000fe40000011404 */
[----:B--2---:R-:W-:-:S09]  /*256b0*/  F2FP.SATFINITE.E5M2.F32.PACK_AB_MERGE_C R6, R63, R64, RZ ;  /* 0x000000403f06723e */ /* 0x004fd200048060ff */
[----:B------:R4:W-:Y:S01]  /*256c0*/  @P0 STG.E.U8 desc[UR24][R40.64], R7 ;  /* 0x0000000728000986 */ /* 0x0009e2000c101118 */
[----:B------:R-:W-:Y:S01]  /*256d0*/  IADD3 R74, P0, PT, R4, R0, RZ ;  /* 0x00000000044a7210 */ /* 0x000fe20007f1e0ff */
[----:B------:R-:W-:Y:S01]  /*256e0*/  VIADD R5, R65, 0x8 ;  /* 0x0000000841057836 */ /* 0x000fe20000000000 */
[----:B------:R-:W2:Y:S01]  /*256f0*/  LDCU UR14, c[0x0][0x398] ;  /* 0x00007300ff0e77ac */ /* 0x000ea20008000800 */
[----:B------:R3:W-:Y:S02]  /*25700*/  @P2 STG.E.U8 desc[UR24][R42.64], R80 ;  /* 0x000000502a002986 */ /* 0x0007e4000c101118 */
[----:B------:R-:W-:Y:S01]  /*25710*/  IMAD.X R75, R73, 0x1, R72, P0 ;  /* 0x00000001494b7824 */ /* 0x000fe200000e0648 */
[----:B----4-:R-:W-:Y:S01]  /*25720*/  F2FP.SATFINITE.E5M2.F32.PACK_AB_MERGE_C R7, R85, R84, RZ ;  /* 0x000000545507723e */ /* 0x010fe200048060ff */
[----:B------:R-:W4:Y:S01]  /*25730*/  LDL.LU.64 R40, [R1+0xc40] ;  /* 0x000c400001287983 */ /* 0x000f220000300a00 */
[----:B0-----:R-:W-:Y:S01]  /*25740*/  ISETP.LT.AND P0, PT, R62, UR9, !P1 ;  /* 0x000000093e007c0c */ /* 0x001fe2000cf01270 */
[----:B------:R-:W0:Y:S02]  /*25750*/  LDCU UR9, c[0x0][0x398] ;  /* 0x00007300ff0977ac */ /* 0x000e240008000800 */
[----:B---3--:R-:W3:Y:S01]  /*25760*/  LDL.LU.64 R42, [R1+0xc38] ;  /* 0x000c3800012a7983 */ /* 0x008ee20000300a00 */
[----:B-1----:R-:W-:Y:S01]  /*25770*/  ISETP.LT.AND P1, PT, R93, UR10, !P1 ;  /* 0x0000000a5d007c0c */ /* 0x002fe2000cf21270 */
[----:B------:R-:W1:Y:S02]  /*25780*/  LDCU UR10, c[0x0][0x398] ;  /* 0x00007300ff0a77ac */ /* 0x000e640008000800 */
[----:B------:R-:W3:Y:S04]  /*25790*/  LDL.LU R82, [R1+0x218] ;  /* 0x0002180001527983 */ /* 0x000ee80000300800 */
[----:B------:R-:W3:Y:S04]  /*257a0*/  LDL.LU R81, [R1+0x21c] ;  /* 0x00021c0001517983 */ /* 0x000ee80000300800 */
[----:B------:R0:W-:Y:S04]  /*257b0*/  @P5 STG.E.U8 desc[UR24][R44.64], R7 ;  /* 0x000000072c005986 */ /* 0x0001e8000c101118 */
[----:B0-----:R-:W4:Y:S04]  /*257c0*/  LDL.LU.64 R44, [R1+0xc30] ;  /* 0x000c3000012c7983 */ /* 0x001f280000300a00 */
[----:B------:R-:W4:Y:S04]  /*257d0*/  LDL.LU R84, [R1+0x118] ;  /* 0x0001180001547983 */ /* 0x000f280000300800 */
[----:B------:R-:W4:Y:S04]  /*257e0*/  LDL.LU R85, [R1+0x11c] ;  /* 0x00011c0001557983 */ /* 0x000f280000300800 */
[----:B------:R0:W-:Y:S04]  /*257f0*/  @P0 STG.E.U8 desc[UR24][R46.64], R6 ;  /* 0x000000062e000986 */ /* 0x0001e8000c101118 */
[----:B------:R1:W-:Y:S04]  /*25800*/  @P1 STG.E.U8 desc[UR24][R48.64], R8 ;  /* 0x0000000830001986 */ /* 0x0003e8000c101118 */
[----:B0-----:R-:W5:Y:S04]  /*25810*/  LDL.LU.64 R46, [R1+0xc28] ;  /* 0x000c2800012e7983 */ /* 0x001f680000300a00 */
[----:B-1----:R-:W5:Y:S04]  /*25820*/  LDL.LU.64 R48, [R1+0xc20] ;  /* 0x000c200001307983 */ /* 0x002f680000300a00 */
[----:B------:R-:W5:Y:S04]  /*25830*/  LDL.LU R64, [R1+0x18] ;  /* 0x0000180001407983 */ /* 0x000f680000300800 */
[----:B------:R-:W5:Y:S01]  /*25840*/  LDL.LU R63, [R1+0x1c] ;  /* 0x00001c00013f7983 */ /* 0x000f620000300800 */
[----:B------:R-:W-:Y:S01]  /*25850*/  ISETP.GE.AND P2, PT, R5, UR4, PT ;  /* 0x0000000405007c0c */ /* 0x000fe2000bf46270 */
[----:B------:R-:W-:Y:S01]  /*25860*/  VIADD R5, R65, 0x9 ;  /* 0x0000000941057836 */ /* 0x000fe20000000000 */
[----:B------:R-:W-:Y:S01]  /*25870*/  PRMT R9, R80, 0x9910, RZ ;  /* 0x0000991050097816 */ /* 0x000fe200000000ff */
[----:B------:R-:W0:Y:S01]  /*25880*/  LDCU UR4, c[0x0][0x39c] ;  /* 0x00007380ff0477ac */ /* 0x000e220008000800 */
[----:B------:R-:W-:-:S02]  /*25890*/  ISETP.LT.AND P5, PT, R66, UR12, !P6 ;  /* 0x0000000c42007c0c */ /* 0x000fc4000f7a1270 */
[----:B------:R-:W-:Y:S01]  /*258a0*/  ISETP.GE.AND P0, PT, R5, UR6, PT ;  /* 0x0000000605007c0c */ /* 0x000fe2000bf06270 */
[----:B------:R-:W-:Y:S01]  /*258b0*/  IMAD.MOV.U32 R5, RZ, RZ, R9 ;  /* 0x000000ffff057224 */ /* 0x000fe200078e0009 */
[----:B------:R-:W-:Y:S01]  /*258c0*/  PRMT R7, R7, 0x9910, RZ ;  /* 0x0000991007077816 */ /* 0x000fe200000000ff */
[----:B------:R-:W1:Y:S03]  /*258d0*/  LDCU UR6, c[0x0][0x398] ;  /* 0x00007300ff0677ac */ /* 0x000e660008000800 */
[----:B------:R-:W-:Y:S01]  /*258e0*/  SHF.R.S32.HI R5, RZ, 0x8, R5 ;  /* 0x00000008ff057819 */ /* 0x000fe20000011405 */
[----:B------:R-:W0:Y:S01]  /*258f0*/  LDCU UR12, c[0x0][0x398] ;  /* 0x00007300ff0c77ac */ /* 0x000e220008000800 */
[----:B--2---:R-:W-:-:S03]  /*25900*/  ISETP.LT.AND P1, PT, R67, UR14, !P6 ;  /* 0x0000000e43007c0c */ /* 0x004fc6000f721270 */
[----:B------:R2:W-:Y:S01]  /*25910*/  @P5 STG.E.U8 desc[UR24][R50.64], R5 ;  /* 0x0000000532005986 */ /* 0x0005e2000c101118 */
[----:B------:R-:W-:Y:S01]  /*25920*/  ISETP.LT.AND P5, PT, R62, UR9, !P6 ;  /* 0x000000093e007c0c */ /* 0x000fe2000f7a1270 */
[----:B------:R-:W0:Y:S01]  /*25930*/  LDCU UR9, c[0x0][0x398] ;  /* 0x00007300ff0977ac */ /* 0x000e220008000800 */
[----:B------:R-:W-:Y:S01]  /*25940*/  PRMT R8, R8, 0x9910, RZ ;  /* 0x0000991008087816 */ /* 0x000fe200000000ff */
[----:B------:R-:W0:Y:S01]  /*25950*/  LDCU UR14, c[0x0][0x398] ;  /* 0x00007300ff0e77ac */ /* 0x000e220008000800 */
[----:B--2---:R-:W-:Y:S01]  /*25960*/  IMAD.MOV.U32 R5, RZ, RZ, R7 ;  /* 0x000000ffff057224 */ /* 0x004fe200078e0007 */
[----:B------:R-:W-:Y:S01]  /*25970*/  PRMT R7, R6, 0x9910, RZ ;  /* 0x0000991006077816 */ /* 0x000fe200000000ff */
[----:B------:R-:W2:Y:S03]  /*25980*/  LDL.LU.64 R50, [R1+0xc18] ;  /* 0x000c180001327983 */ /* 0x000ea60000300a00 */
[----:B------:R-:W-:Y:S01]  /*25990*/  SHF.R.S32.HI R6, RZ, 0x8, R5 ;  /* 0x00000008ff067819 */ /* 0x000fe20000011405 */
[----:B------:R-:W-:Y:S01]  /*259a0*/  IMAD.MOV.U32 R5, RZ, RZ, R7 ;  /* 0x000000ffff057224 */ /* 0x000fe200078e0007 */
[----:B------:R-:W-:Y:S01]  /*259b0*/  ISETP.LT.AND P6, PT, R93, UR10, !P6 ;  /* 0x0000000a5d007c0c */ /* 0x000fe2000f7c1270 */
[----:B------:R-:W3:Y:S03]  /*259c0*/  LDCU UR10, c[0x0][0x398] ;  /* 0x00007300ff0a77ac */ /* 0x000ee60008000800 */
[----:B------:R-:W-:Y:S01]  /*259d0*/  SHF.R.S32.HI R5, RZ, 0x8, R5 ;  /* 0x00000008ff057819 */ /* 0x000fe20000011405 */
[----:B------:R0:W-:Y:S01]  /*259e0*/  @P1 STG.E.U8 desc[UR24][R52.64], R6 ;  /* 0x0000000634001986 */ /* 0x0001e2000c101118 */
[----:B-1----:R-:W-:Y:S01]  /*259f0*/  ISETP.LT.AND P1, PT, R66, UR6, !P3 ;  /* 0x0000000642007c0c */ /* 0x002fe2000df21270 */
[----:B------:R-:W1:Y:S02]  /*25a00*/  LDCU UR6, c[0x0][0x398] ;  /* 0x00007300ff0677ac */ /* 0x000e640008000800 */
[----:B------:R1:W-:Y:S01]  /*25a10*/  @P5 STG.E.U8 desc[UR24][R54.64], R5 ;  /* 0x0000000536005986 */ /* 0x0003e2000c101118 */
[----:B0-----:R-:W-:Y:S01]  /*25a20*/  ISETP.LT.AND P5, PT, R67, UR12, !P3 ;  /* 0x0000000c43007c0c */ /* 0x001fe2000dfa1270 */
[----:B------:R-:W0:Y:S01]  /*25a30*/  LDCU UR12, c[0x0][0x398] ;  /* 0x00007300ff0c77ac */ /* 0x000e220008000800 */
[----:B------:R-:W-:Y:S01]  /*25a40*/  IMAD.MOV.U32 R6, RZ, RZ, R8 ;  /* 0x000000ffff067224 */ /* 0x000fe200078e0008 */
[----:B------:R-:W2:Y:S04]  /*25a50*/  LDL.LU.64 R52, [R1+0xc10] ;  /* 0x000c100001347983 */ /* 0x000ea80000300a00 */
[----:B-1----:R-:W-:Y:S01]  /*25a60*/  SHF.R.S32.HI R5, RZ, 0x8, R6 ;  /* 0x00000008ff057819 */ /* 0x002fe20000011406 */
[----:B------:R-:W2:Y:S04]  /*25a70*/  LDL.LU.64 R54, [R1+0xc08] ;  /* 0x000c080001367983 */ /* 0x000ea80000300a00 */
[----:B------:R1:W-:Y:S04]  /*25a80*/  @P6 STG.E.U8 desc[UR24][R56.64], R5 ;  /* 0x0000000538006986 */ /* 0x0003e8000c101118 */
[----:B-1----:R-:W2:Y:S01]  /*25a90*/  LDL.LU.64 R56, [R1+0xc00] ;  /* 0x000c000001387983 */ /* 0x002ea20000300a00 */
[----:B---3--:R-:W-:-:S05]  /*25aa0*/  F2FP.SATFINITE.E5M2.F32.PACK_AB_MERGE_C R9, R81, R82, RZ ;  /* 0x000000525109723e */ /* 0x008fca00048060ff */
[----:B------:R1:W-:Y:S04]  /*25ab0*/  @P1 STG.E.U8 desc[UR24][R58.64], R9 ;  /* 0x000000093a001986 */ /* 0x0003e8000c101118 */
[----:B-1----:R-:W3:Y:S01]  /*25ac0*/  LDL.LU.64 R58, [R1+0xbf8] ;  /* 0x000bf800013a7983 */ /* 0x002ee20000300a00 */
[----:B----4-:R-:W-:-:S05]  /*25ad0*/  F2FP.SATFINITE.E5M2.F32.PACK_AB_MERGE_C R8, R85, R84, RZ ;  /* 0x000000545508723e */ /* 0x010fca00048060ff */
[----:B------:R1:W-:Y:S04]  /*25ae0*/  @P5 STG.E.U8 desc[UR24][R60.64], R8 ;  /* 0x000000083c005986 */ /* 0x0003e8000c101118 */
[----:B-1----:R-:W4:Y:S04]  /*25af0*/  LDL.LU.64 R60, [R1+0xbf0] ;  /* 0x000bf000013c7983 */ /* 0x002f280000300a00 */
[----:B------:R-:W2:Y:S04]  /*25b00*/  LDL.LU R83, [R1+0x220] ;  /* 0x0002200001537983 */ /* 0x000ea80000300800 */
[----:B------:R-:W2:Y:S01]  /*25b10*/  LDL.LU R82, [R1+0x224] ;  /* 0x0002240001527983 */ /* 0x000ea20000300800 */
[----:B-----5:R-:W-:-:S03]  /*25b20*/  F2FP.SATFINITE.E5M2.F32.PACK_AB_MERGE_C R80, R63, R64, RZ ;  /* 0x000000403f50723e */ /* 0x020fc600048060ff */
[----:B------:R-:W5:Y:S04]  /*25b30*/  LDL.LU R84, [R1+0x120] ;  /* 0x0001200001547983 */ /* 0x000f680000300800 */
[----:B------:R-:W5:Y:S04]  /*25b40*/  LDL.LU R85, [R1+0x124] ;  /* 0x0001240001557983 */ /* 0x000f680000300800 */
[----:B------:R-:W3:Y:S04]  /*25b50*/  LDL.LU R64, [R1+0x20] ;  /* 0x0000200001407983 */ /* 0x000ee80000300800 */
[----:B------:R-:W3:Y:S01]  /*25b60*/  LDL.LU R63, [R1+0x24] ;  /* 0x00002400013f7983 */ /* 0x000ee20000300800 */
[----:B------:R-:W-:Y:S01]  /*25b70*/  ISETP.LT.AND P6, PT, R62, UR9, !P3 ;  /* 0x000000093e007c0c */ /* 0x000fe2000dfc1270 */
[----:B------:R-:W1:Y:S01]  /*25b80*/  LDCU UR9, c[0x0][0x398] ;  /* 0x00007300ff0977ac */ /* 0x000e620008000800 */
[----:B------:R-:W-:Y:S01]  /*25b90*/  IADD3 R6, P5, PT, R4, R2, RZ ;  /* 0x0000000204067210 */ /* 0x000fe20007fbe0ff */
[----:B------:R-:W-:Y:S01]  /*25ba0*/  VIADD R5, R65, 0xa ;  /* 0x0000000a41057836 */ /* 0x000fe20000000000 */
[----:B------:R-:W-:-:S02]  /*25bb0*/  PRMT R9, R9, 0x9910, RZ ;  /* 0x0000991009097816 */ /* 0x000fc400000000ff */
[----:B------:R-:W-:Y:S01]  /*25bc0*/  ISETP.LT.AND P3, PT, R93, UR6, !P3 ;  /* 0x000000065d007c0c */ /* 0x000fe2000df61270 */
[----:B------:R-:W-:Y:S01]  /*25bd0*/  IMAD.X R7, R73, 0x1, R71, P5 ;  /* 0x0000000149077824 */ /* 0x000fe200028e0647 */
[----:B------:R-:W-:Y:S01]  /*25be0*/  ISETP.LT.AND P5, PT, R66, UR10, !P4 ;  /* 0x0000000a42007c0c */ /* 0x000fe2000e7a1270 */
[----:B------:R-:W0:Y:S01]  /*25bf0*/  LDCU UR10, c[0x0][0x398] ;  /* 0x00007300ff0a77ac */ /* 0x000e220008000800 */
[----:B------:R-:W-:-:S03]  /*25c00*/  ISETP.GE.AND P1, PT, R5, UR4, PT ;  /* 0x0000000405007c0c */ /* 0x000fc6000bf26270 */
[----:B------:R-:W-:Y:S01]  /*25c10*/  @P6 STG.E.U8 desc[UR24][R78.64], R80 ;  /* 0x000000504e006986 */ /* 0x000fe2000c101118 */
[----:B------:R-:W-:Y:S01]  /*25c20*/  PRMT R5, R8, 0x9910, RZ ;  /* 0x0000991008057816 */ /* 0x000fe200000000ff */
[----:B------:R-:W-:Y:S01]  /*25c30*/  IMAD.MOV.U32 R8, RZ, RZ, R9 ;  /* 0x000000ffff087224 */ /* 0x000fe200078e0009 */
[----:B------:R-:W-:Y:S01]  /*25c40*/  F2FP.SATFINITE.E5M2.F32.PACK_AB_MERGE_C R81, R11, R10, RZ ;  /* 0x0000000a0b51723e */ /* 0x000fe200048060ff */
[----:B------:R-:W0:Y:S01]  /*25c50*/  LDCU UR4, c[0x0][0x39c] ;  /* 0x00007380ff0477ac */ /* 0x000e220008000800 */
[----:B-1----:R-:W-:Y:S02]  /*25c60*/  ISETP.LT.AND P6, PT, R67, UR9, !P4 ;  /* 0x0000000943007c0c */ /* 0x002fe4000e7c1270 */
[----:B------:R-:W-:Y:S01]  /*25c70*/  SHF.R.S32.HI R8, RZ, 0x8, R8 ;  /* 0x00000008ff087819 */ /* 0x000fe20000011408 */
[----:B------:R-:W1:Y:S01]  /*25c80*/  LDCU UR6, c[0x0][0x39c] ;  /* 0x00007380ff0677ac */ /* 0x000e620008000800 */
[----:B------:R-:W-:Y:S01]  /*25c90*/  SHF.R.S32.HI R5, RZ, 0x8, R5 ;  /* 0x00000008ff057819 */ /* 0x000fe20000011405 */
[----:B------:R-:W-:Y:S01]  /*25ca0*/  @P3 STG.E.U8 desc[UR24][R76.64], R81 ;  /* 0x000000514c003986 */ /* 0x000fe2000c101118 */
[----:B------:R-:W0:Y:S03]  /*25cb0*/  LDCU UR9, c[0x0][0x398] ;  /* 0x00007300ff0977ac */ /* 0x000e260008000800 */
[----:B------:R1:W-:Y:S04]  /*25cc0*/  @P5 STG.E.U8 desc[UR24][R74.64], R8 ;  /* 0x000000084a005986 */ /* 0x0003e8000c101118 */
[----:B------:R0:W-:Y:S01]  /*25cd0*/  @P6 STG.E.U8 desc[UR24][R6.64], R5 ;  /* 0x0000000506006986 */ /* 0x0001e2000c101118 */
[C---:B-1----:R-:W-:Y:S01]  /*25ce0*/  IADD3 R74, P3, PT, R4.reuse, R68, RZ ;  /* 0x00000044044a7210 */ /* 0x042fe20007f7e0ff */
[C---:B0-----:R-:W-:Y:S01]  /*25cf0*/  VIADD R5, R4.reuse, UR30 ;  /* 0x0000001e04057c36 */ /* 0x041fe20008000000 */
[----:B------:R-:W-:-:S03]  /*25d00*/  IADD3 R8, P5, PT, R4, R70, RZ ;  /* 0x0000004604087210 */ /* 0x000fc60007fbe0ff */
[----:B------:R-:W-:Y:S01]  /*25d10*/  IMAD.X R75, R73, 0x1, R3, P3 ;  /* 0x00000001494b7824 */ /* 0x000fe200018e0603 */
[----:B------:R-:W-:Y:S02]  /*25d20*/  SHF.R.S32.HI R4, RZ, 0x1f, R5 ;  /* 0x0000001fff047819 */ /* 0x000fe40000011405 */
[----:B------:R-:W-:Y:S01]  /*25d30*/  IADD3 R6, P3, PT, R5, R0, RZ ;  /* 0x0000000005067210 */ /* 0x000fe20007f7e0ff */
[----:B------:R-:W-:Y:S01]  /*25d40*/  IMAD.X R9, R73, 0x1, R69, P5 ;  /* 0x0000000149097824 */ /* 0x000fe200028e0645 */
[----:B------:R-:W-:-:S03]  /*25d50*/  IADD3 R10, P5, PT, R5, R2, RZ ;  /* 0x00000002050a7210 */ /* 0x000fc60007fbe0ff */
[C---:B------:R-:W-:Y:S01]  /*25d60*/  IMAD.X R7, R4.reuse, 0x1, R72, P3 ;  /* 0x0000000104077824 */ /* 0x040fe200018e0648 */
[----:B------:R-:W-:Y:S01]  /*25d70*/  IADD3 R76, P3, PT, R5, R68, RZ ;  /* 0x00000044054c7210 */ /* 0x000fe20007f7e0ff */
[----:B------:R-:W-:Y:S01]  /*25d80*/  IMAD.X R11, R4, 0x1, R71, P5 ;  /* 0x00000001040b7824 */ /* 0x000fe200028e0647 */
[----:B------:R-:W-:-:S03]  /*25d90*/  PRMT R81, R81, 0x9910, RZ ;  /* 0x0000991051517816 */ /* 0x000fc600000000ff */
[----:B------:R-:W-:Y:S01]  /*25da0*/  IMAD.X R77, R4, 0x1, R3, P3 ;  /* 0x00000001044d7824 */ /* 0x000fe200018e0603 */
[----:B------:R-:W-:Y:S02]  /*25db0*/  IADD3 R78, P3, PT, R5, R70, RZ ;  /* 0x00000046054e7210 */ /* 0x000fe40007f7e0ff */
[----:B------:R-:W-:Y:S02]  /*25dc0*/  ISETP.LT.AND P5, PT, R62, UR10, !P4 ;  /* 0x0000000a3e007c0c */ /* 0x000fe4000e7a1270 */
[----:B------:R-:W-:Y:S01]  /*25dd0*/  PRMT R80, R80, 0x9910, RZ ;  /* 0x0000991050507816 */ /* 0x000fe200000000ff */
[----:B------:R-:W-:Y:S01]  /*25de0*/  IMAD.X R79, R4, 0x1, R69, P3 ;  /* 0x00000001044f7824 */ /* 0x000fe200018e0645 */
[----:B------:R-:W-:Y:S01]  /*25df0*/  ISETP.LT.AND P4, PT, R93, UR9, !P4 ;  /* 0x000000095d007c0c */ /* 0x000fe2000e781270 */
[----:B------:R-:W-:Y:S01]  /*25e00*/  IMAD.MOV.U32 R4, RZ, RZ, R81 ;  /* 0x000000ffff047224 */ /* 0x000fe200078e0051 */
[----:B------:R-:W-:Y:S01]  /*25e10*/  ISETP.LT.AND P6, PT, R66, UR12, !P2 ;  /* 0x0000000c42007c0c */ /* 0x000fe2000d7c1270 */
[----:B------:R-:W-:Y:S01]  /*25e20*/  VIADD R73, R65, 0xb ;  /* 0x0000000b41497836 */ /* 0x000fe20000000000 */
[----:B------:R-:W-:Y:S01]  /*25e30*/  SHF.R.S32.HI R80, RZ, 0x8, R80 ;  /* 0x00000008ff507819 */ /* 0x000fe20000011450 */
[----:B------:R-:W0:Y:S01]  /*25e40*/  LDCU UR9, c[0x0][0x398] ;  /* 0x00007300ff0977ac */ /* 0x000e220008000800 */
[----:B------:R-:W-:-:S02]  /*25e50*/  SHF.R.S32.HI R4, RZ, 0x8, R4 ;  /* 0x00000008ff047819 */ /* 0x000fc40000011404 */
[----:B------:R-:W-:Y:S01]  /*25e60*/  ISETP.GE.AND P3, PT, R73, UR4, PT ;  /* 0x0000000449007c0c */ /* 0x000fe2000bf66270 */
[----:B------:R-:W-:Y:S01]  /*25e70*/  @P5 STG.E.U8 desc[UR24][R74.64], R80 ;  /* 0x000000504a005986 */ /* 0x000fe2000c101118 */
[----:B------:R-:W1:Y:S03]  /*25e80*/  LDCU UR10, c[0x0][0x398] ;  /* 0x00007300ff0a77ac */ /* 0x000e660008000800 */
[----:B------:R0:W-:Y:S01]  /*25e90*/  @P4 STG.E.U8 desc[UR24][R8.64], R4 ;  /* 0x0000000408004986 */ /* 0x0001e2000c101118 */
[----:B------:R-:W1:Y:S01]  /*25ea0*/  LDCU UR12, c[0x0][0x398] ;  /* 0x00007300ff0c77ac */ /* 0x000e620008000800 */
[----:B------:R-:W-:Y:S01]  /*25eb0*/  VIADD R5, R5, UR30 ;  /* 0x0000001e05057c36 */ /* 0x000fe20008000000 */
[----:B------:R-:W1:Y:S01]  /*25ec0*/  LDCU UR4, c[0x0][0x39c] ;  /* 0x00007380ff0477ac */ /* 0x000e620008000800 */
[----:B0-----:R-:W-:Y:S01]  /*25ed0*/  VIADD R4, R65, 0xc ;  /* 0x0000000c41047836 */ /* 0x001fe20000000000 */
[----:B--2---:R-:W-:-:S02]  /*25ee0*/  F2FP.SATFINITE.E5M2.F32.PACK_AB_MERGE_C R73, R82, R83, RZ ;  /* 0x000000535249723e */ /* 0x004fc400048060ff */
[----:B------:R-:W2:Y:S04]  /*25ef0*/  LDL.LU R83, [R1+0x228] ;  /* 0x0002280001537983 */ /* 0x000ea80000300800 */
[----:B------:R0:W-:Y:S01]  /*25f00*/  @P6 STG.E.U8 desc[UR24][R6.64], R73 ;  /* 0x0000004906006986 */ /* 0x0001e2000c101118 */
[----:B------:R-:W-:Y:S01]  /*25f10*/  ISETP.GE.AND P6, PT, R4, UR6, PT ;  /* 0x0000000604007c0c */ /* 0x000fe2000bfc6270 */
[----:B------:R-:W0:Y:S01]  /*25f20*/  LDCU UR6, c[0x0][0x39c] ;  /* 0x00007380ff0677ac */ /* 0x000e220008000800 */
[----:B-----5:R-:W-:Y:S01]  /*25f30*/  F2FP.SATFINITE.E5M2.F32.PACK_AB_MERGE_C R4, R85, R84, RZ ;  /* 0x000000545504723e */ /* 0x020fe200048060ff */
[----:B------:R-:W2:Y:S04]  /*25f40*/  LDL.LU R82, [R1+0x22c] ;  /* 0x00022c0001527983 */ /* 0x000ea80000300800 */
[----:B------:R-:W5:Y:S01]  /*25f50*/  LDL.LU R84, [R1+0x128] ;  /* 0x0001280001547983 */ /* 0x000f620000300800 */
[----:B---3--:R-:W-:-:S03]  /*25f60*/  F2FP.SATFINITE.E5M2.F32.PACK_AB_MERGE_C R74, R63, R64, RZ ;  /* 0x000000403f4a723e */ /* 0x008fc600048060ff */
[----:B------:R-:W5:Y:S04]  /*25f70*/  LDL.LU R85, [R1+0x12c] ;  /* 0x00012c0001557983 */ /* 0x000f680000300800 */
[----:B------:R-:W3:Y:S04]  /*25f80*/  LDL.LU R64, [R1+0x28] ;  /* 0x0000280001407983 */ /* 0x000ee80000300800 */
[----:B------:R-:W3:Y:S01]  /*25f90*/  LDL.LU R63, [R1+0x2c] ;  /* 0x00002c00013f7983 */ /* 0x000ee20000300800 */
[----:B------:R-:W-:Y:S01]  /*25fa0*/  ISETP.LT.AND P5, PT, R67, UR14, !P2 ;  /* 0x0000000e43007c0c */ /* 0x000fe2000d7a1270 */
[----:B------:R-:W1:Y:S01]  /*25fb0*/  LDCU UR14, c[0x0][0x398] ;  /* 0x00007300ff0e77ac */ /* 0x000e620008000800 */
[----:B------:R-:W-:-:S02]  /*25fc0*/  ISETP.LT.AND P4, PT, R62, UR16, !P2 ;  /* 0x000000103e007c0c */ /* 0x000fc4000d781270 */
[----:B------:R-:W-:Y:S01]  /*25fd0*/  ISETP.LT.AND P2, PT, R93, UR9, !P2 ;  /* 0x000000095d007c0c */ /* 0x000fe2000d741270 */
[----:B------:R-:W1:Y:S01]  /*25fe0*/  LDCU UR9, c[0x0][0x398] ;  /* 0x00007300ff0977ac */ /* 0x000e620008000800 */
[----:B------:R-:W1:Y:S07]  /*25ff0*/  LDCU UR16, c[0x0][0x398] ;  /* 0x00007300ff1077ac */ /* 0x000e6e0008000800 */
[----:B------:R1:W-:Y:S01]  /*26000*/  @P5 STG.E.U8 desc[UR24][R10.64], R4 ;  /* 0x000000040a005986 */ /* 0x0003e2000c101118 */
[----:B------:R-:W-:-:S03]  /*26010*/  IADD3 R8, P5, PT, R5, R0, RZ ;  /* 0x0000000005087210 */ /* 0x000fc60007fbe0ff */
[----:B------:R4:W-:Y:S01]  /*26020*/  @P4 STG.E.U8 desc[UR24][R76.64], R74 ;  /* 0x0000004a4c004986 */ /* 0x0009e2000c101118 */
[----:B0-----:R-:W-:Y:S02]  /*26030*/  IADD3 R6, P4, PT, R5, R2, RZ ;  /* 0x0000000205067210 */ /* 0x001fe40007f9e0ff */
[----:B-1----:R-:W-:-:S05]  /*26040*/  SHF.R.S32.HI R11, RZ, 0x1f, R5 ;  /* 0x0000001fff0b7819 */ /* 0x002fca0000011405 */
[C---:B------:R-:W-:Y:S01]  /*26050*/  IMAD.X R7, R11.reuse, 0x1, R71, P4 ;  /* 0x000000010b077824 */ /* 0x040fe200020e0647 */
[----:B------:R-:W-:Y:S01]  /*26060*/  ISETP.LT.AND P4, PT, R66, UR10, !P0 ;  /* 0x0000000a42007c0c */ /* 0x000fe2000c781270 */
[----:B------:R-:W-:Y:S01]  /*26070*/  IMAD.X R9, R11, 0x1, R72, P5 ;  /* 0x000000010b097824 */ /* 0x000fe200028e0648 */
[----:B------:R-:W-:Y:S01]  /*26080*/  ISETP.LT.AND P5, PT, R67, UR12, !P0 ;  /* 0x0000000c43007c0c */ /* 0x000fe2000c7a1270 */
[----:B------:R-:W0:Y:S01]  /*26090*/  LDCU UR10, c[0x0][0x398] ;  /* 0x00007300ff0a77ac */ /* 0x000e220008000800 */
[----:B------:R-:W-:Y:S02]  /*260a0*/  PRMT R10, R73, 0x9910, RZ ;  /* 0x00009910490a7816 */ /* 0x000fe400000000ff */
[----:B------:R-:W-:Y:S01]  /*260b0*/  PRMT R4, R4, 0x9910, RZ ;  /* 0x0000991004047816 */ /* 0x000fe200000000ff */
[----:B------:R-:W1:Y:S01]  /*260c0*/  LDCU UR12, c[0x0][0x398] ;  /* 0x00007300ff0c77ac */ /* 0x000e620008000800 */
[----:B------:R-:W-:Y:S02]  /*260d0*/  F2FP.SATFINITE.E5M2.F32.PACK_AB_MERGE_C R73, R13, R12, RZ ;  /* 0x0000000c0d49723e */ /* 0x000fe400048060ff */
[----:B------:R-:W-:-:S02]  /*260e0*/  SHF.R.S32.HI R10, RZ, 0x8, R10 ;  /* 0x00000008ff0a7819 */ /* 0x000fc4000001140a */
[----:B------:R-:W-:Y:S01]  /*260f0*/  SHF.R.S32.HI R4, RZ, 0x8, R4 ;  /* 0x00000008ff047819 */ /* 0x000fe20000011404 */
[----:B------:R-:W-:Y:S01]  /*26100*/  @P2 STG.E.U8 desc[UR24][R78.64], R73 ;  /* 0x000000494e002986 */ /* 0x000fe2000c101118 */
[----:B----4-:R-:W-:-:S03]  /*26110*/  IADD3 R76, P2, PT, R5, R68, RZ ;  /* 0x00000044054c7210 */ /* 0x010fc60007f5e0ff */
[----:B------:R-:W-:Y:S04]  /*26120*/  @P4 STG.E.U8 desc[UR24][R8.64], R10 ;  /* 0x0000000a08004986 */ /* 0x000fe8000c101118 */
[----:B------:R4:W-:Y:S01]  /*26130*/  @P5 STG.E.U8 desc[UR24][R6.64], R4 ;  /* 0x0000000406005986 */ /* 0x0009e2000c101118 */
[----:B------:R-:W-:Y:S01]  /*26140*/  IADD3 R12, P4, PT, R5, R70, RZ ;  /* 0x00000046050c7210 */ /* 0x000fe20007f9e0ff */
[----:B------:R-:W-:Y:S02]  /*26150*/  IMAD.X R77, R11, 0x1, R3, P2 ;  /* 0x000000010b4d7824 */ /* 0x000fe400010e0603 */
[----:B----4-:R-:W-:-:S05]  /*26160*/  VIADD R4, R5, UR30 ;  /* 0x0000001e05047c36 */ /* 0x010fca0008000000 */
[----:B------:R-:W-:Y:S02]  /*26170*/  SHF.R.S32.HI R5, RZ, 0x1f, R4 ;  /* 0x0000001fff057819 */ /* 0x000fe40000011404 */
[C---:B------:R-:W-:Y:S02]  /*26180*/  IADD3 R10, P2, PT, R4.reuse, R0, RZ ;  /* 0x00000000040a7210 */ /* 0x040fe40007f5e0ff */
[----:B------:R-:W-:Y:S01]  /*26190*/  IADD3 R8, P5, PT, R4, R2, RZ ;  /* 0x0000000204087210 */ /* 0x000fe20007fbe0ff */
[----:B------:R-:W-:Y:S01]  /*261a0*/  IMAD.X R13, R11, 0x1, R69, P4 ;  /* 0x000000010b0d7824 */ /* 0x000fe200020e0645 */
[----:B------:R-:W-:Y:S01]  /*261b0*/  ISETP.LT.AND P4, PT, R62, UR9, !P0 ;  /* 0x000000093e007c0c */ /* 0x000fe2000c781270 */
[----:B------:R-:W-:Y:S01]  /*261c0*/  IMAD.X R11, R5, 0x1, R72, P2 ;  /* 0x00000001050b7824 */ /* 0x000fe200010e0648 */
[----:B0-----:R-:W-:Y:S01]  /*261d0*/  ISETP.LT.AND P2, PT, R93, UR10, !P0 ;  /* 0x0000000a5d007c0c */ /* 0x001fe2000c741270 */
[----:B------:R-:W-:Y:S01]  /*261e0*/  IMAD.X R9, R5, 0x1, R71, P5 ;  /* 0x0000000105097824 */ /* 0x000fe200028e0647 */
[----:B------:R-:W-:Y:S01]  /*261f0*/  PRMT R78, R74, 0x9910, RZ ;  /* 0x000099104a4e7816 */ /* 0x000fe200000000ff */
[----:B------:R-:W0:Y:S01]  /*26200*/  LDCU UR9, c[0x0][0x398] ;  /* 0x00007300ff0977ac */ /* 0x000e220008000800 */
[----:B------:R-:W-:-:S02]  /*26210*/  IADD3 R6, P5, PT, R4, R68, RZ ;  /* 0x0000004404067210 */ /* 0x000fc40007fbe0ff */
[----:B------:R-:W-:Y:S01]  /*26220*/  IADD3 R74, P0, PT, R4, R70, RZ ;  /* 0x00000046044a7210 */ /* 0x000fe20007f1e0ff */
[----:B------:R-:W4:Y:S01]  /*26230*/  LDCU UR10, c[0x0][0x398] ;  /* 0x00007300ff0a77ac */ /* 0x000f220008000800 */
[----:B------:R-:W-:Y:S01]  /*26240*/  PRMT R79, R73, 0x9910, RZ ;  /* 0x00009910494f7816 */ /* 0x000fe200000000ff */
[C---:B------:R-:W-:Y:S01]  /*26250*/  IMAD.X R7, R5.reuse, 0x1, R3, P5 ;  /* 0x0000000105077824 */ /* 0x040fe200028e0603 */
[----:B------:R-:W-:Y:S01]  /*26260*/  SHF.R.S32.HI R78, RZ, 0x8, R78 ;  /* 0x00000008ff4e7819 */ /* 0x000fe2000001144e */
[----:B------:R-:W-:Y:S01]  /*26270*/  IMAD.X R75, R5, 0x1, R69, P0 ;  /* 0x00000001054b7824 */ /* 0x000fe200000e0645 */
[----:B------:R-:W-:Y:S02]  /*26280*/  SHF.R.S32.HI R5, RZ, 0x8, R79 ;  /* 0x00000008ff057819 */ /* 0x000fe4000001144f */
[----:B-1----:R-:W-:Y:S01]  /*26290*/  ISETP.LT.AND P5, PT, R66, UR12, !P1 ;  /* 0x0000000c42007c0c */ /* 0x002fe2000cfa1270 */
[----:B------:R-:W-:Y:S01]  /*262a0*/  @P4 STG.E.U8 desc[UR24][R76.64], R78 ;  /* 0x0000004e4c004986 */ /* 0x000fe2000c101118 */
[----:B------:R-:W-:Y:S01]  /*262b0*/  ISETP.LT.AND P4, PT, R67, UR14, !P1 ;  /* 0x0000000e43007c0c */ /* 0x000fe2000cf81270 */
[----:B------:R-:W-:Y:S01]  /*262c0*/  VIADD R73, R65, 0xd ;  /* 0x0000000d41497836 */ /* 0x000fe20000000000 */
[----:B------:R-:W1:Y:S01]  /*262d0*/  LDCU UR12, c[0x0][0x398] ;  /* 0x00007300ff0c77ac */ /* 0x000e620008000800 */
[----:B------:R0:W-:Y:S01]  /*262e0*/  @P2 STG.E.U8 desc[UR24][R12.64], R5 ;  /* 0x000000050c002986 */ /* 0x0001e2000c101118 */
[----:B------:R-:W-:-:S02]  /*262f0*/  ISETP.LT.AND P2, PT, R62, UR16, !P1 ;  /* 0x000000103e007c0c */ /* 0x000fc4000cf41270 */
[----:B------:R-:W-:Y:S01]  /*26300*/  ISETP.LT.AND P1, PT, R93, UR18, !P1 ;  /* 0x000000125d007c0c */ /* 0x000fe2000cf21270 */
[----:B------:R-:W-:Y:S01]  /*26310*/  VIADD R4, R4, UR30 ;  /* 0x0000001e04047c36 */ /* 0x000fe20008000000 */
[----:B------:R-:W-:Y:S01]  /*26320*/  ISETP.GE.AND P0, PT, R73, UR4, PT ;  /* 0x0000000449007c0c */ /* 0x000fe2000bf06270 */
[----:B------:R-:W1:Y:S01]  /*26330*/  LDCU UR4, c[0x0][0x39c] ;  /* 0x00007380ff0477ac */ /* 0x000e620008000800 */
[----:B------:R-:W-:Y:S01]  /*26340*/  F2FP.SATFINITE.E5M2.F32.PACK_AB_MERGE_C R73, R15, R14, RZ ;  /* 0x0000000e0f49723e */ /* 0x000fe200048060ff */
[----:B------:R-:W4:Y:S01]  /*26350*/  LDL.LU R62, [R1+0xbec] ;  /* 0x000bec00013e7983 */ /* 0x000f220000300800 */
[----:B------:R-:W1:Y:S01]  /*26360*/  LDCU UR14, c[0x0][0x398] ;  /* 0x00007300ff0e77ac */ /* 0x000e620008000800 */
[----:B0-----:R-:W-:Y:S02]  /*26370*/  VIADD R5, R65, 0xe ;  /* 0x0000000e41057836 */ /* 0x001fe40000000000 */
[----:B------:R-:W4:Y:S01]  /*26380*/  LDL.LU R92, [R1+0x1e4] ;  /* 0x0001e400015c7983 */ /* 0x000f220000300800 */
[----:B------:R-:W-:-:S02]  /*26390*/  F2FP.SATFINITE.E5M2.F32.PACK_AB_MERGE_C R17, R17, R16, RZ ;  /* 0x000000101111723e */ /* 0x000fc400048060ff */
[----:B--2---:R-:W-:Y:S01]  /*263a0*/  F2FP.SATFINITE.E5M2.F32.PACK_AB_MERGE_C R83, R82, R83, RZ ;  /* 0x000000535253723e */ /* 0x004fe200048060ff */
[----:B------:R-:W0:Y:S01]  /*263b0*/  LDCU UR16, c[0x0][0x398] ;  /* 0x00007300ff1077ac */ /* 0x000e220008000800 */
[----:B-----5:R-:W-:-:S03]  /*263c0*/  F2FP.SATFINITE.E5M2.F32.PACK_AB_MERGE_C R13, R85, R84, RZ ;  /* 0x00000054550d723e */ /* 0x020fc600048060ff */
[----:B------:R-:W-:Y:S01]  /*263d0*/  @P5 STG.E.U8 desc[UR24][R10.64], R83 ;  /* 0x000000530a005986 */ /* 0x000fe2000c101118 */
[----:B------:R-:W-:Y:S01]  /*263e0*/  ISETP.GE.AND P5, PT, R5, UR6, PT ;  /* 0x0000000605007c0c */ /* 0x000fe2000bfa6270 */
[----:B------:R-:W2:Y:S01]  /*263f0*/  LDCU UR6, c[0x0][0x398] ;  /* 0x00007300ff0677ac */ /* 0x000ea20008000800 */
[----:B---3--:R-:W-:Y:S01]  /*26400*/  F2FP.SATFINITE.E5M2.F32.PACK_AB_MERGE_C R90, R63, R64, RZ ;  /* 0x000000403f5a723e */ /* 0x008fe200048060ff */
[----:B------:R3:W-:Y:S01]  /*26410*/  @P4 STG.E.U8 desc[UR24][R8.64], R13 ;  /* 0x0000000d08004986 */ /* 0x0007e2000c101118 */
[----:B------:R-:W-:-:S03]  /*26420*/  SHF.R.S32.HI R5, RZ, 0x1f, R4 ;  /* 0x0000001fff057819 */ /* 0x000fc60000011404 */
[----:B------:R5:W-:Y:S04]  /*26430*/  @P2 STG.E.U8 desc[UR24][R6.64], R90 ;  /* 0x0000005a06002986 */ /* 0x000be8000c101118 */
[----:B------:R0:W-:Y:S01]  /*26440*/  @P1 STG.E.U8 desc[UR24][R74.64], R73 ;  /* 0x000000494a001986 */ /* 0x0001e2000c101118 */
[C---:B------:R-:W-:Y:S02]  /*26450*/  IADD3 R80, P2, PT, R4.reuse, R2, RZ ;  /* 0x0000000204507210 */ /* 0x040fe40007f5e0ff */
[----:B---3--:R-:W-:Y:S01]  /*26460*/  IADD3 R8, P1, PT, R4, R0, RZ ;  /* 0x0000000004087210 */ /* 0x008fe20007f3e0ff */
[----:B------:R-:W3:Y:S02]  /*26470*/  LDL.LU R63, [R1+0x130] ;  /* 0x00013000013f7983 */ /* 0x000ee40000300800 */
[----:B------:R-:W-:-:S02]  /*26480*/  IMAD.X R81, R5, 0x1, R71, P2 ;  /* 0x0000000105517824 */ /* 0x000fc400010e0647 */
[C---:B------:R-:W-:Y:S01]  /*26490*/  IMAD.X R9, R5.reuse, 0x1, R72, P1 ;  /* 0x0000000105097824 */ /* 0x040fe200008e0648 */
[C---:B------:R-:W-:Y:S01]  /*264a0*/  IADD3 R78, P1, PT, R4.reuse, R68, RZ ;  /* 0x00000044044e7210 */ /* 0x040fe20007f3e0ff */
[C---:B-----5:R-:W-:Y:S01]  /*264b0*/  VIADD R6, R4.reuse, UR30 ;  /* 0x0000001e04067c36 */ /* 0x060fe20008000000 */
[----:B------:R-:W-:Y:S01]  /*264c0*/  IADD3 R10, P2, PT, R4, R70, RZ ;  /* 0x00000046040a7210 */ /* 0x000fe20007f5e0ff */
[----:B------:R-:W5:Y:S02]  /*264d0*/  LDL.LU R64, [R1+0x30] ;  /* 0x0000300001407983 */ /* 0x000f640000300800 */
[C---:B------:R-:W-:Y:S01]  /*264e0*/  IMAD.X R79, R5.reuse, 0x1, R3, P1 ;  /* 0x00000001054f7824 */ /* 0x040fe200008e0603 */
[----:B------:R-:W-:Y:S02]  /*264f0*/  SHF.R.S32.HI R4, RZ, 0x1f, R6 ;  /* 0x0000001fff047819 */ /* 0x000fe40000011406 */
[C---:B------:R-:W-:Y:S01]  /*26500*/  IADD3 R88, P1, PT, R6.reuse, R0, RZ ;  /* 0x0000000006587210 */ /* 0x040fe20007f3e0ff */
[----:B------:R-:W-:Y:S01]  /*26510*/  IMAD.X R11, R5, 0x1, R69, P2 ;  /* 0x00000001050b7824 */ /* 0x000fe200010e0645 */
[C---:B------:R-:W-:Y:S01]  /*26520*/  IADD3 R86, P2, PT, R6.reuse, R2, RZ ;  /* 0x0000000206567210 */ /* 0x040fe20007f5e0ff */
[----:B------:R-:W-:-:S02]  /*26530*/  VIADD R5, R6, UR30 ;  /* 0x0000001e06057c36 */ /* 0x000fc40008000000 */
[--C-:B------:R-:W-:Y:S01]  /*26540*/  IMAD.X R89, R4, 0x1, R72.reuse, P1 ;  /* 0x0000000104597824 */ /* 0x100fe200008e0648 */
[----:B------:R-:W-:Y:S01]  /*26550*/  IADD3 R84, P1, PT, R6, R68, RZ ;  /* 0x0000004406547210 */ /* 0x000fe20007f3e0ff */
[----:B------:R-:W-:Y:S01]  /*26560*/  IMAD.X R87, R4, 0x1, R71, P2 ;  /* 0x0000000104577824 */ /* 0x000fe200010e0647 */
[----:B------:R-:W-:Y:S02]  /*26570*/  IADD3 R76, P2, PT, R6, R70, RZ ;  /* 0x00000046064c7210 */ /* 0x000fe40007f5e0ff */
[----:B------:R-:W-:Y:S01]  /*26580*/  SHF.R.S32.HI R12, RZ, 0x1f, R5 ;  /* 0x0000001fff0c7819 */ /* 0x000fe20000011405 */
[C---:B------:R-:W-:Y:S01]  /*26590*/  IMAD.X R85, R4.reuse, 0x1, R3, P1 ;  /* 0x0000000104557824 */ /* 0x040fe200008e0603 */
[C---:B0-----:R-:W-:Y:S01]  /*265a0*/  IADD3 R74, P1, PT, R5.reuse, R0, RZ ;  /* 0x00000000054a7210 */ /* 0x041fe20007f3e0ff */
[----:B------:R-:W-:Y:S01]  /*265b0*/  IMAD.X R77, R4, 0x1, R69, P2 ;  /* 0x00000001044d7824 */ /* 0x000fe200010e0645 */
[C---:B------:R-:W-:Y:S02]  /*265c0*/  IADD3 R14, P2, PT, R5.reuse, R2, RZ ;  /* 0x00000002050e7210 */ /* 0x040fe40007f5e0ff */
[C---:B------:R-:W-:Y:S01]  /*265d0*/  IADD3 R82, P4, PT, R5.reuse, R70, RZ ;  /* 0x0000004605527210 */ /* 0x040fe20007f9e0ff */
[C---:B------:R-:W-:Y:S01]  /*265e0*/  IMAD.X R75, R12.reuse, 0x1, R72, P1 ;  /* 0x000000010c4b7824 */ /* 0x040fe200008e0648 */
[----:B------:R-:W-:Y:S01]  /*265f0*/  IADD3 R6, P1, PT, R5, R68, RZ ;  /* 0x0000004405067210 */ /* 0x000fe20007f3e0ff */
[C---:B------:R-:W-:Y:S01]  /*26600*/  IMAD.X R15, R12.reuse, 0x1, R71, P2 ;  /* 0x000000010c0f7824 */ /* 0x040fe200010e0647 */
[----:B------:R-:W-:Y:S01]  /*26610*/  PRMT R91, R83, 0x9910, RZ ;  /* 0x00009910535b7816 */ /* 0x000fe200000000ff */
[----:B------:R-:W-:Y:S01]  /*26620*/  IMAD.X R83, R12, 0x1, R69, P4 ;  /* 0x000000010c537824 */ /* 0x000fe200020e0645 */
[----:B--2---:R-:W-:Y:S01]  /*26630*/  ISETP.LT.AND P2, PT, R66, UR6, !P3 ;  /* 0x0000000642007c0c */ /* 0x004fe2000df41270 */
[----:B------:R-:W-:Y:S01]  /*26640*/  VIADD R4, R65, 0xf ;  /* 0x0000000f41047836 */ /* 0x000fe20000000000 */
[----:B------:R-:W-:Y:S01]  /*26650*/  ISETP.LT.AND P4, PT, R67, UR9, !P3 ;  /* 0x0000000943007c0c */ /* 0x000fe2000df81270 */
[----:B------:R-:W-:Y:S01]  /*26660*/  IMAD.X R7, R12, 0x1, R3, P1 ;  /* 0x000000010c077824 */ /* 0x000fe200008e0603 */
[----:B------:R-:W-:Y:S01]  /*26670*/  PRMT R13, R13, 0x9910, RZ ;  /* 0x000099100d0d7816 */ /* 0x000fe200000000ff */
[----:B------:R-:W-:Y:S01]  /*26680*/  IMAD.MOV.U32 R12, RZ, RZ, R91 ;  /* 0x000000ffff0c7224 */ /* 0x000fe200078e005b */
[----:B-1----:R-:W-:Y:S01]  /*26690*/  ISETP.GE.AND P1, PT, R4, UR4, PT ;  /* 0x0000000404007c0c */ /* 0x002fe2000bf26270 */
[----:B------:R-:W2:Y:S01]  /*266a0*/  LDL.LU R91, [R1+0x1e0] ;  /* 0x0001e000015b7983 */ /* 0x000ea20000300800 */
[----:B------:R-:W-:Y:S01]  /*266b0*/  SHF.R.S32.HI R13, RZ, 0x8, R13 ;  /* 0x00000008ff0d7819 */ /* 0x000fe2000001140d */
[----:B------:R-:W0:Y:S01]  /*266c0*/  LDCU UR6, c[0x0][0x398] ;  /* 0x00007300ff0677ac */ /* 0x000e220008000800 */
[----:B------:R-:W-:Y:S01]  /*266d0*/  SHF.R.S32.HI R4, RZ, 0x8, R12 ;  /* 0x00000008ff047819 */ /* 0x000fe2000001140c */
[----:B------:R-:W-:Y:S01]  /*266e0*/  VIADD R5, R5, UR30 ;  /* 0x0000001e05057c36 */ /* 0x000fe20008000000 */
[----:B------:R-:W1:Y:S03]  /*266f0*/  LDCU UR4, c[0x0][0x398] ;  /* 0x00007300ff0477ac */ /* 0x000e660008000800 */
[----:B------:R-:W-:Y:S01]  /*26700*/  @P2 STG.E.U8 desc[UR24][R8.64], R4 ;  /* 0x0000000408002986 */ /* 0x000fe2000c101118 */
[----:B------:R-:W0:Y:S03]  /*26710*/  LDCU UR9, c[0x0][0x398] ;  /* 0x00007300ff0977ac */ /* 0x000e260008000800 */
[----:B------:R1:W-:Y:S04]  /*26720*/  @P4 STG.E.U8 desc[UR24][R80.64], R13 ;  /* 0x0000000d50004986 */ /* 0x0003e8000c101118 */
[----:B-1----:R-:W2:Y:S04]  /*26730*/  LDL.LU R80, [R1+0x234] ;  /* 0x0002340001507983 */ /* 0x002ea80000300800 */
[----:B------:R-:W4:Y:S01]  /*26740*/  LDL.LU R81, [R1+0xb64] ;  /* 0x000b640001517983 */ /* 0x000f220000300800 */
[----:B------:R-:W-:-:S02]  /*26750*/  PRMT R8, R90, 0x9910, RZ ;  /* 0x000099105a087816 */ /* 0x000fc400000000ff */
[----:B------:R-:W-:Y:S01]  /*26760*/  PRMT R9, R73, 0x9910, RZ ;  /* 0x0000991049097816 */ /* 0x000fe200000000ff */
[----:B------:R-:W2:Y:S04]  /*26770*/  LDL.LU R90, [R1+0x1c4] ;  /* 0x0001c400015a7983 */ /* 0x000ea80000300800 */
[----:B------:R-:W2:Y:S01]  /*26780*/  LDL.LU R73, [R1+0x230] ;  /* 0x0002300001497983 */ /* 0x000ea20000300800 */
[----:B------:R-:W-:Y:S02]  /*26790*/  SHF.R.S32.HI R4, RZ, 0x1f, R5 ;  /* 0x0000001fff047819 */ /* 0x000fe40000011405 */
[----:B------:R-:W-:-:S05]  /*267a0*/  IADD3 R12, P2, PT, R5, R0, RZ ;  /* 0x00000000050c7210 */ /* 0x000fca0007f5e0ff */
[----:B------:R-:W-:Y:S01]  /*267b0*/  IMAD.X R13, R4, 0x1, R72, P2 ;  /* 0x00000001040d7824 */ /* 0x000fe200010e0648 */
[----:B0-----:R-:W-:Y:S01]  /*267c0*/  ISETP.LT.AND P4, PT, R93, UR6, !P3 ;  /* 0x000000065d007c0c */ /* 0x001fe2000df81270 */
[----:B------:R-:W0:Y:S01]  /*267d0*/  LDCU UR6, c[0x0][0x39c] ;  /* 0x00007380ff0677ac */ /* 0x000e220008000800 */
[----:B------:R-:W-:Y:S02]  /*267e0*/  SHF.R.S32.HI R8, RZ, 0x8, R8 ;  /* 0x00000008ff087819 */ /* 0x000fe40000011408 */
[----:B------:R-:W-:Y:S02]  /*267f0*/  SHF.R.S32.HI R9, RZ, 0x8, R9 ;  /* 0x00000008ff097819 */ /* 0x000fe40000011409 */
[----:B----4-:R-:W-:Y:S01]  /*26800*/  ISETP.LT.AND P2, PT, R81, UR10, !P3 ;  /* 0x0000000a51007c0c */ /* 0x010fe2000df41270 */
[----:B------:R-:W1:Y:S01]  /*26810*/  LDCU UR10, c[0x0][0x398] ;  /* 0x00007300ff0a77ac */ /* 0x000e620008000800 */
[----:B------:R-:W-:Y:S01]  /*26820*/  ISETP.LT.AND P3, PT, R66, UR4, !P6 ;  /* 0x0000000442007c0c */ /* 0x000fe2000f761270 */
[----:B------:R-:W4:Y:S10]  /*26830*/  LDCU UR4, c[0x0][0x39c] ;  /* 0x00007380ff0477ac */ /* 0x000f340008000800 */
[----:B------:R0:W-:Y:S01]  /*26840*/  @P2 STG.E.U8 desc[UR24][R78.64], R8 ;  /* 0x000000084e002986 */ /* 0x0001e2000c101118 */
[----:B--2---:R-:W-:-:S03]  /*26850*/  F2FP.SATFINITE.E5M2.F32.PACK_AB_MERGE_C R80, R80, R73, RZ ;  /* 0x000000495050723e */ /* 0x004fc600048060ff */
[----:B------:R2:W-:Y:S01]  /*26860*/  @P4 STG.E.U8 desc[UR24][R10.64], R9 ;  /* 0x000000090a004986 */ /* 0x0005e2000c101118 */
[----:B------:R-:W-:Y:S01]  /*26870*/  VIADD R73, R65, 0x10 ;  /* 0x0000001041497836 */ /* 0x000fe20000000000 */
[C---:B0-----:R-:W-:Y:S02]  /*26880*/  IADD3 R8, P2, PT, R5.reuse, R2, RZ ;  /* 0x0000000205087210 */ /* 0x041fe40007f5e0ff */
[----:B------:R-:W3:Y:S03]  /*26890*/  LDL.LU R78, [R1+0x134] ;  /* 0x00013400014e7983 */ /* 0x000ee60000300800 */
[C---:B--2---:R-:W-:Y:S01]  /*268a0*/  IMAD.X R9, R4.reuse, 0x1, R71, P2 ;  /* 0x0000000104097824 */ /* 0x044fe200010e0647 */
[----:B------:R-:W-:Y:S01]  /*268b0*/  IADD3 R10, P2, PT, R5, R68, RZ ;  /* 0x00000044050a7210 */ /* 0x000fe20007f5e0ff */
[----:B------:R-:W2:Y:S04]  /*268c0*/  LDL.LU R79, [R1+0x1c0] ;  /* 0x0001c000014f7983 */ /* 0x000ea80000300800 */
[----:B------:R0:W-:Y:S01]  /*268d0*/  @P3 STG.E.U8 desc[UR24][R88.64], R80 ;  /* 0x0000005058003986 */ /* 0x0001e2000c101118 */
[----:B------:R-:W-:Y:S01]  /*268e0*/  IMAD.X R11, R4, 0x1, R3, P2 ;  /* 0x00000001040b7824 */ /* 0x000fe200010e0603 */
[----:B----4-:R-:W-:Y:S01]  /*268f0*/  ISETP.GE.AND P2, PT, R73, UR4, PT ;  /* 0x0000000449007c0c */ /* 0x010fe2000bf46270 */
[----:B------:R-:W-:Y:S01]  /*26900*/  VIADD R16, R65, 0x11 ;  /* 0x0000001141107836 */ /* 0x000fe20000000000 */
[----:B0-----:R-:W4:Y:S01]  /*26910*/  LDL.LU R88, [R1+0x2c0] ;  /* 0x0002c00001587983 */ /* 0x001f220000300800 */
[----:B------:R-:W-:Y:S01]  /*26920*/  ISETP.LT.AND P4, PT, R67, UR9, !P6 ;  /* 0x0000000943007c0c */ /* 0x000fe2000f781270 */
[----:B------:R-:W0:Y:S02]  /*26930*/  LDCU UR9, c[0x0][0x398] ;  /* 0x00007300ff0977ac */ /* 0x000e240008000800 */
[----:B------:R-:W4:Y:S01]  /*26940*/  LDL.LU R89, [R1+0x2c4] ;  /* 0x0002c40001597983 */ /* 0x000f220000300800 */
[----:B-1----:R-:W-:Y:S01]  /*26950*/  ISETP.LT.AND P3, PT, R81, UR10, !P6 ;  /* 0x0000000a51007c0c */ /* 0x002fe2000f761270 */
[----:B------:R-:W1:Y:S02]  /*26960*/  LDCU UR10, c[0x0][0x398] ;  /* 0x00007300ff0a77ac */ /* 0x000e640008000800 */
[----:B------:R-:W5:Y:S01]  /*26970*/  LDL.LU R73, [R1+0x34] ;  /* 0x0000340001497983 */ /* 0x000f620000300800 */
[----:B------:R-:W-:Y:S01]  /*26980*/  PRMT R80, R80, 0x9910, RZ ;  /* 0x0000991050507816 */ /* 0x000fe200000000ff */
[----:B------:R-:W0:Y:S01]  /*26990*/  LDCU UR4, c[0x0][0x39c] ;  /* 0x00007380ff0477ac */ /* 0x000e220008000800 */
[----:B------:R-:W-:Y:S01]  /*269a0*/  ISETP.LT.AND P6, PT, R93, UR12, !P6 ;  /* 0x0000000c5d007c0c */ /* 0x000fe2000f7c1270 */
[----:B------:R-:W0:Y:S01]  /*269b0*/  LDCU UR12, c[0x0][0x398] ;  /* 0x00007300ff0c77ac */ /* 0x000e220008000800 */
[----:B---3--:R-:W-:-:S02]  /*269c0*/  F2FP.SATFINITE.E5M2.F32.PACK_AB_MERGE_C R78, R78, R63, RZ ;  /* 0x0000003f4e4e723e */ /* 0x008fc400048060ff */
[----:B------:R-:W3:Y:S04]  /*269d0*/  LDL.LU R63, [R1+0xbe8] ;  /* 0x000be800013f7983 */ /* 0x000ee80000300800 */
[----:B------:R0:W-:Y:S01]  /*269e0*/  @P4 STG.E.U8 desc[UR24][R86.64], R78 ;  /* 0x0000004e56004986 */ /* 0x0001e2000c101118 */
[----:B------:R-:W-:Y:S01]  /*269f0*/  ISETP.LT.AND P4, PT, R66, UR14, !P0 ;  /* 0x0000000e42007c0c */ /* 0x000fe2000c781270 */
[----:B------:R-:W0:Y:S01]  /*26a00*/  LDCU UR14, c[0x0][0x398] ;  /* 0x00007300ff0e77ac */ /* 0x000e220008000800 */
[----:B-----5:R-:W-:Y:S02]  /*26a10*/  F2FP.SATFINITE.E5M2.F32.PACK_AB_MERGE_C R73, R73, R64, RZ ;  /* 0x000000404949723e */ /* 0x020fe400048060ff */
[----:B------:R-:W5:Y:S04]  /*26a20*/  LDL.LU R64, [R1+0xbe4] ;  /* 0x000be40001407983 */ /* 0x000f680000300800 */
[----:B------:R1:W-:Y:S01]  /*26a30*/  @P3 STG.E.U8 desc[UR24][R84.64], R73 ;  /* 0x0000004954003986 */ /* 0x0003e2000c101118 */
[----:B------:R-:W-:Y:S01]  /*26a40*/  ISETP.GE.AND P3, PT, R16, UR6, PT ;  /* 0x0000000610007c0c */ /* 0x000fe2000bf66270 */
[----:B------:R-:W-:Y:S01]  /*26a50*/  IMAD.MOV.U32 R16, RZ, RZ, R80 ;  /* 0x000000ffff107224 */ /* 0x000fe200078e0050 */
[----:B0-----:R-:W-:Y:S01]  /*26a60*/  PRMT R78, R78, 0x9910, RZ ;  /* 0x000099104e4e7816 */ /* 0x001fe200000000ff */
[----:B------:R-:W2:Y:S01]  /*26a70*/  LDL.LU R86, [R1+0x290] ;  /* 0x0002900001567983 */ /* 0x000ea20000300800 */
[----:B------:R-:W0:Y:S02]  /*26a80*/  LDCU UR6, c[0x0][0x398] ;  /* 0x00007300ff0677ac */ /* 0x000e240008000800 */
[----:B------:R-:W-:Y:S01]  /*26a90*/  SHF.R.S32.HI R16, RZ, 0x8, R16 ;  /* 0x00000008ff107819 */ /* 0x000fe20000011410 */
[----:B------:R-:W2:Y:S04]  /*26aa0*/  LDL.LU R87, [R1+0x294] ;  /* 0x0002940001577983 */ /* 0x000ea80000300800 */
[----:B------:R-:W-:Y:S04]  /*26ab0*/  @P6 STG.E.U8 desc[UR24][R76.64], R17 ;  /* 0x000000114c006986 */ /* 0x000fe8000c101118 */
[----:B-1----:R-:W2:Y:S04]  /*26ac0*/  LDL.LU R84, [R1+0x260] ;  /* 0x0002600001547983 */ /* 0x002ea80000300800 */
[----:B------:R1:W-:Y:S04]  /*26ad0*/  @P4 STG.E.U8 desc[UR24][R74.64], R16 ;  /* 0x000000104a004986 */ /* 0x0003e8000c101118 */
[----:B------:R-:W2:Y:S04]  /*26ae0*/  LDL.LU R85, [R1+0x264] ;  /* 0x0002640001557983 */ /* 0x000ea80000300800 */
[----:B------:R-:W2:Y:S01]  /*26af0*/  LDL.LU R80, [R1+0x3c] ;  /* 0x00003c0001507983 */ /* 0x000ea20000300800 */
[----:B-1----:R-:W-:-:S03]  /*26b00*/  PRMT R74, R73, 0x9910, RZ ;  /* 0x00009910494a7816 */ /* 0x002fc600000000ff */
[----:B------:R-:W2:Y:S01]  /*26b10*/  LDL.LU R76, [R1+0x13c] ;  /* 0x00013c00014c7983 */ /* 0x000ea20000300800 */
[----:B------:R-:W-:Y:S01]  /*26b20*/  IMAD.MOV.U32 R16, RZ, RZ, R78 ;  /* 0x000000ffff107224 */ /* 0x000fe200078e004e */
[----:B------:R-:W-:Y:S02]  /*26b30*/  PRMT R73, R17, 0x9910, RZ ;  /* 0x0000991011497816 */ /* 0x000fe400000000ff */
[----:B------:R-:W2:Y:S01]  /*26b40*/  LDL.LU R77, [R1+0x38] ;  /* 0x00003800014d7983 */ /* 0x000ea20000300800 */
[----:B------:R-:W-:-:S03]  /*26b50*/  IMAD.MOV.U32 R17, RZ, RZ, R74 ;  /* 0x000000ffff117224 */ /* 0x000fc600078e004a */
[----:B------:R-:W2:Y:S04]  /*26b60*/  LDL.LU R75, [R1+0x138] ;  /* 0x00013800014b7983 */ /* 0x000ea80000300800 */
[----:B------:R-:W2:Y:S04]  /*26b70*/  LDL.LU R78, [R1+0x23c] ;  /* 0x00023c00014e7983 */ /* 0x000ea80000300800 */
[----:B------:R-:W2:Y:S01]  /*26b80*/  LDL.LU R74, [R1+0x238] ;  /* 0x00023800014a7983 */ /* 0x000ea20000300800 */
[----:B------:R-:W-:Y:S01]  /*26b90*/  ISETP.LT.AND P6, PT, R67, UR9, !P0 ;  /* 0x0000000943007c0c */ /* 0x000fe2000c7c1270 */
[----:B------:R-:W1:Y:S01]  /*26ba0*/  LDCU UR9, c[0x0][0x398] ;  /* 0x00007300ff0977ac */ /* 0x000e620008000800 */
[----:B------:R-:W-:-:S02]  /*26bb0*/  ISETP.LT.AND P4, PT, R81, UR10, !P0 ;  /* 0x0000000a51007c0c */ /* 0x000fc4000c781270 */
[----:B------:R-:W-:Y:S01]  /*26bc0*/  SHF.R.S32.HI R16, RZ, 0x8, R16 ;  /* 0x00000008ff107819 */ /* 0x000fe20000011410 */
[----:B------:R-:W1:Y:S01]  /*26bd0*/  LDCU UR10, c[0x0][0x398] ;  /* 0x00007300ff0a77ac */ /* 0x000e620008000800 */
[----:B------:R-:W-:Y:S02]  /*26be0*/  ISETP.LT.AND P0, PT, R93, UR12, !P0 ;  /* 0x0000000c5d007c0c */ /* 0x000fe4000c701270 */
[----:B------:R-:W-:Y:S01]  /*26bf0*/  F2FP.SATFINITE.E5M2.F32.PACK_AB_MERGE_C R18, R19, R18, RZ ;  /* 0x000000121312723e */ /* 0x000fe200048060ff */
[----:B------:R-:W1:Y:S04]  /*26c00*/  LDCU UR12, c[0x0][0x398] ;  /* 0x00007300ff0c77ac */ /* 0x000e680008000800 */
[----:B------:R4:W-:Y:S01]  /*26c10*/  @P6 STG.E.U8 desc[UR24][R14.64], R16 ;  /* 0x000000100e006986 */ /* 0x0009e2000c101118 */
[----:B0-----:R-:W-:Y:S01]  /*26c20*/  ISETP.LT.AND P6, PT, R66, UR6, !P5 ;  /* 0x0000000642007c0c */ /* 0x001fe2000efc1270 */
[----:B------:R-:W0:Y:S01]  /*26c30*/  LDCU UR6, c[0x0][0x398] ;  /* 0x00007300ff0677ac */ /* 0x000e220008000800 */
[----:B----4-:R-:W-:Y:S01]  /*26c40*/  SHF.R.S32.HI R14, RZ, 0x8, R17 ;  /* 0x00000008ff0e7819 */ /* 0x010fe20000011411 */
[----:B------:R-:W-:-:S04]  /*26c50*/  IMAD.MOV.U32 R15, RZ, RZ, R73 ;  /* 0x000000ffff0f7224 */ /* 0x000fc800078e0049 */
[----:B------:R4:W-:Y:S01]  /*26c60*/  @P4 STG.E.U8 desc[UR24][R6.64], R14 ;  /* 0x0000000e06004986 */ /* 0x0009e2000c101118 */
[----:B------:R-:W-:Y:S02]  /*26c70*/  SHF.R.S32.HI R15, RZ, 0x8, R15 ;  /* 0x00000008ff0f7819 */ /* 0x000fe4000001140f */
[----:B----4-:R-:W-:-:S03]  /*26c80*/  IADD3 R6, P4, PT, R5, R70, RZ ;  /* 0x0000004605067210 */ /* 0x010fc60007f9e0ff */
[----:B------:R-:W-:Y:S02]  /*26c90*/  @P0 STG.E.U8 desc[UR24][R82.64], R15 ;  /* 0x0000000f52000986 */ /* 0x000fe4000c101118 */
[----:B------:R-:W-:Y:S02]  /*26ca0*/  IMAD.X R7, R4, 0x1, R69, P4 ;  /* 0x0000000104077824 */ /* 0x000fe400020e0645 */
[----:B------:R-:W-:Y:S01]  /*26cb0*/  VIADD R4, R65, 0x12 ;  /* 0x0000001241047836 */ /* 0x000fe20000000000 */
[----:B--2---:R-:W-:Y:S02]  /*26cc0*/  F2FP.SATFINITE.E5M2.F32.PACK_AB_MERGE_C R14, R78, R74, RZ ;  /* 0x0000004a4e0e723e */ /* 0x004fe400048060ff */
[----:B------:R-:W2:Y:S04]  /*26cd0*/  LDL.LU R74, [R1+0x240] ;  /* 0x00024000014a7983 */ /* 0x000ea80000300800 */
[----:B------:R4:W-:Y:S01]  /*26ce0*/  @P6 STG.E.U8 desc[UR24][R12.64], R14 ;  /* 0x0000000e0c006986 */ /* 0x0009e2000c101118 */
[----:B------:R-:W-:Y:S01]  /*26cf0*/  ISETP.GE.AND P6, PT, R4, UR4, PT ;  /* 0x0000000404007c0c */ /* 0x000fe2000bfc6270 */
[----:B------:R-:W0:Y:S02]  /*26d00*/  LDCU UR4, c[0x0][0x398] ;  /* 0x00007300ff0477ac */ /* 0x000e240008000800 */
[----:B------:R-:W2:Y:S01]  /*26d10*/  LDL.LU R78, [R1+0x244] ;  /* 0x00024400014e7983 */ /* 0x000ea20000300800 */
[----:B------:R-:W-:-:S02]  /*26d20*/  F2FP.SATFINITE.E5M2.F32.PACK_AB_MERGE_C R4, R80, R77, RZ ;  /* 0x0000004d5004723e */ /* 0x000fc400048060ff */
[----:B----4-:R-:W-:Y:S02]  /*26d30*/  F2FP.SATFINITE.E5M2.F32.PACK_AB_MERGE_C R13, R76, R75, RZ ;  /* 0x0000004b4c0d723e */ /* 0x010fe400048060ff */
[----:B------:R-:W4:Y:S04]  /*26d40*/  LDL.LU R75, [R1+0x140] ;  /* 0x00014000014b7983 */ /* 0x000f280000300800 */
[----:B------:R-:W4:Y:S04]  /*26d50*/  LDL.LU R76, [R1+0x144] ;  /* 0x00014400014c7983 */ /* 0x000f280000300800 */
[----:B------:R-:W3:Y:S04]  /*26d60*/  LDL.LU R77, [R1+0x40] ;  /* 0x00004000014d7983 */ /* 0x000ee80000300800 */
[----:B------:R-:W3:Y:S01]  /*26d70*/  LDL.LU R80, [R1+0x44] ;  /* 0x0000440001507983 */ /* 0x000ee20000300800 */
[----:B------:R-:W-:Y:S01]  /*26d80*/  ISETP.LT.AND P0, PT, R67, UR14, !P5 ;  /* 0x0000000e43007c0c */ /* 0x000fe2000ef01270 */
[----:B------:R-:W-:Y:S01]  /*26d90*/  VIADD R5, R5, UR30 ;  /* 0x0000001e05057c36 */ /* 0x000fe20008000000 */
[----:B-1----:R-:W-:Y:S01]  /*26da0*/  ISETP.LT.AND P4, PT, R81, UR9, !P5 ;  /* 0x0000000951007c0c */ /* 0x002fe2000ef81270 */
[----:B------:R-:W5:Y:S01]  /*26db0*/  LDL.LU R83, [R1+0x248] ;  /* 0x0002480001537983 */ /* 0x000f620000300800 */
[----:B------:R-:W-:Y:S01]  /*26dc0*/  PRMT R14, R14, 0x9910, RZ ;  /* 0x000099100e0e7816 */ /* 0x000fe200000000ff */
[----:B------:R-:W1:Y:S01]  /*26dd0*/  LDCU UR9, c[0x0][0x398] ;  /* 0x00007300ff0977ac */ /* 0x000e620008000800 */
[----:B------:R-:W-:Y:S01]  /*26de0*/  SHF.R.S32.HI R12, RZ, 0x1f, R5 ;  /* 0x0000001fff0c7819 */ /* 0x000fe20000011405 */
[----:B------:R-:W5:Y:S01]  /*26df0*/  LDL.LU R17, [R1+0x24c] ;  /* 0x00024c0001117983 */ /* 0x000f620000300800 */
[----:B------:R-:W-:Y:S01]  /*26e00*/  PRMT R15, R13, 0x9910, RZ ;  /* 0x000099100d0f7816 */ /* 0x000fe200000000ff */
[----:B------:R-:W0:Y:S04]  /*26e10*/  LDCU UR14, c[0x0][0x398] ;  /* 0x00007300ff0e77ac */ /* 0x000e280008000800 */
[----:B------:R1:W-:Y:S04]  /*26e20*/  @P0 STG.E.U8 desc[UR24][R8.64], R13 ;  /* 0x0000000d08000986 */ /* 0x0003e8000c101118 */
[----:B------:R0:W-:Y:S01]  /*26e30*/  @P4 STG.E.U8 desc[UR24][R10.64], R4 ;  /* 0x000000040a004986 */ /* 0x0001e2000c101118 */
[----:B------:R-:W-:Y:S01]  /*26e40*/  ISETP.LT.AND P5, PT, R93, UR10, !P5 ;  /* 0x0000000a5d007c0c */ /* 0x000fe2000efa1270 */
[----:B------:R-:W2:Y:S02]  /*26e50*/  LDCU UR10, c[0x0][0x398] ;  /* 0x00007300ff0a77ac */ /* 0x000ea40008000800 */
[----:B------:R-:W5:Y:S01]  /*26e60*/  LDL.LU R73, [R1+0x148] ;  /* 0x0001480001497983 */ /* 0x000f620000300800 */
[----:B-1----:R-:W-:Y:S01]  /*26e70*/  IADD3 R8, P4, PT, R5, R2, RZ ;  /* 0x0000000205087210 */ /* 0x002fe20007f9e0ff */
[----:B------:R-:W-:-:S02]  /*26e80*/  IMAD.MOV.U32 R13, RZ, RZ, R14 ;  /* 0x000000ffff0d7224 */ /* 0x000fc400078e000e */
[----:B------:R-:W5:Y:S01]  /*26e90*/  LDL.LU R16, [R1+0x14c] ;  /* 0x00014c0001107983 */ /* 0x000f620000300800 */
[----:B0-----:R-:W-:Y:S01]  /*26ea0*/  IADD3 R10, P0, PT, R5, R0, RZ ;  /* 0x00000000050a7210 */ /* 0x001fe20007f1e0ff */
[----:B------:R-:W-:Y:S01]  /*26eb0*/  IMAD.X R9, R12, 0x1, R71, P4 ;  /* 0x000000010c097824 */ /* 0x000fe200020e0647 */
[----:B------:R-:W-:-:S03]  /*26ec0*/  ISETP.LT.AND P4, PT, R67, UR4, !P1 ;  /* 0x0000000443007c0c */ /* 0x000fc6000cf81270 */
[----:B------:R0:W-:Y:S01]  /*26ed0*/  @P5 STG.E.U8 desc[UR24][R6.64], R18 ;  /* 0x0000001206005986 */ /* 0x0001e2000c101118 */
[----:B------:R-:W-:Y:S01]  /*26ee0*/  PRMT R14, R4, 0x9910, RZ ;  /* 0x00009910040e7816 */ /* 0x000fe200000000ff */
[----:B------:R-:W-:Y:S01]  /*26ef0*/  IMAD.X R11, R12, 0x1, R72, P0 ;  /* 0x000000010c0b7824 */ /* 0x000fe200000e0648 */
[----:B------:R-:W-:Y:S01]  /*26f00*/  ISETP.LT.AND P0, PT, R66, UR6, !P1 ;  /* 0x0000000642007c0c */ /* 0x000fe2000cf01270 */
[----:B------:R-:W1:Y:S01]  /*26f10*/  LDCU UR4, c[0x0][0x39c] ;  /* 0x00007380ff0477ac */ /* 0x000e620008000800 */
[----:B------:R-:W-:Y:S02]  /*26f20*/  SHF.R.S32.HI R4, RZ, 0x8, R13 ;  /* 0x00000008ff047819 */ /* 0x000fe4000001140d */
[----:B------:R-:W-:Y:S01]  /*26f30*/  SHF.R.S32.HI R13, RZ, 0x8, R15 ;  /* 0x00000008ff0d7819 */ /* 0x000fe2000001140f */
[----:B------:R-:W1:Y:S01]  /*26f40*/  LDCU UR6, c[0x0][0x398] ;  /* 0x00007300ff0677ac */ /* 0x000e620008000800 */
[----:B0-----:R-:W-:-:S07]  /*26f50*/  IADD3 R6, P5, PT, R5, R68, RZ ;  /* 0x0000004405067210 */ /* 0x001fce0007fbe0ff */
[----:B------:R0:W-:Y:S04]  /*26f60*/  @P0 STG.E.U8 desc[UR24][R10.64], R4 ;  /* 0x000000040a000986 */ /* 0x0001e8000c101118 */
[----:B------:R1:W-:Y:S01]  /*26f70*/  @P4 STG.E.U8 desc[UR24][R8.64], R13 ;  /* 0x0000000d08004986 */ /* 0x0003e2000c101118 */
[----:B------:R-:W-:Y:S01]  /*26f80*/  IMAD.X R7, R12, 0x1, R3, P5 ;  /* 0x000000010c077824 */ /* 0x000fe200028e0603 */
[----:B0-----:R-:W-:Y:S02]  /*26f90*/  SHF.R.S32.HI R4, RZ, 0x8, R14 ;  /* 0x00000008ff047819 */ /* 0x001fe4000001140e */
[----:B-1----:R-:W-:-:S05]  /*26fa0*/  IADD3 R8, P4, PT, R5, R70, RZ ;  /* 0x0000004605087210 */ /* 0x002fca0007f9e0ff */
[----:B------:R-:W-:Y:S01]  /*26fb0*/  IMAD.X R9, R12, 0x1, R69, P4 ;  /* 0x000000010c097824 */ /* 0x000fe200020e0645 */
[----:B--2---:R-:W-:Y:S02]  /*26fc0*/  F2FP.SATFINITE.E5M2.F32.PACK_AB_MERGE_C R14, R78, R74, RZ ;  /* 0x0000004a4e0e723e */ /* 0x004fe400048060ff */
[----:B------:R-:W2:Y:S04]  /*26fd0*/  LDL.LU R74, [R1+0x250] ;  /* 0x00025000014a7983 */ /* 0x000ea80000300800 */
[----:B------:R-:W2:Y:S01]  /*26fe0*/  LDL.LU R78, [R1+0x254] ;  /* 0x00025400014e7983 */ /* 0x000ea20000300800 */
[----:B----4-:R-:W-:-:S03]  /*26ff0*/  F2FP.SATFINITE.E5M2.F32.PACK_AB_MERGE_C R12, R76, R75, RZ ;  /* 0x0000004b4c0c723e */ /* 0x010fc600048060ff */
[----:B------:R-:W4:Y:S04]  /*27000*/  LDL.LU R75, [R1+0x150] ;  /* 0x00015000014b7983 */ /* 0x000f280000300800 */
[----:B------:R-:W4:Y:S01]  /*27010*/  LDL.LU R76, [R1+0x154] ;  /* 0x00015400014c7983 */ /* 0x000f220000300800 */
[----:B---3--:R-:W-:-:S03]  /*27020*/  F2FP.SATFINITE.E5M2.F32.PACK_AB_MERGE_C R13, R80, R77, RZ ;  /* 0x0000004d500d723e */ /* 0x008fc600048060ff */
[----:B------:R-:W3:Y:S04]  /*27030*/  LDL.LU R77, [R1+0x48] ;  /* 0x00004800014d7983 */ /* 0x000ee80000300800 */
[----:B------:R-:W3:Y:S01]  /*27040*/  LDL.LU R80, [R1+0x4c] ;  /* 0x00004c0001507983 */ /* 0x000ee20000300800 */
[----:B------:R-:W-:Y:S01]  /*27050*/  ISETP.LT.AND P5, PT, R81, UR9, !P1 ;  /* 0x0000000951007c0c */ /* 0x000fe2000cfa1270 */
[----:B------:R-:W0:Y:S01]  /*27060*/  LDCU UR9, c[0x0][0x398] ;  /* 0x00007300ff0977ac */ /* 0x000e220008000800 */
[----:B------:R-:W-:Y:S02]  /*27070*/  ISETP.LT.AND P1, PT, R93, UR10, !P1 ;  /* 0x0000000a5d007c0c */ /* 0x000fe4000cf21270 */
[----:B------:R-:W-:Y:S01]  /*27080*/  PRMT R10, R18, 0x9910, RZ ;  /* 0x00009910120a7816 */ /* 0x000fe200000000ff */
[----:B------:R-:W1:Y:S01]  /*27090*/  LDCU UR10, c[0x0][0x398] ;  /* 0x00007300ff0a77ac */ /* 0x000e620008000800 */
[----:B------:R-:W-:-:S07]  /*270a0*/  ISETP.LT.AND P0, PT, R66, UR12, !P2 ;  /* 0x0000000c42007c0c */ /* 0x000fce000d701270 */
[----:B------:R0:W-:Y:S01]  /*270b0*/  @P5 STG.E.U8 desc[UR24][R6.64], R4 ;  /* 0x0000000406005986 */ /* 0x0001e2000c101118 */
[----:B------:R-:W-:Y:S01]  /*270c0*/  SHF.R.S32.HI R10, RZ, 0x8, R10 ;  /* 0x00000008ff0a7819 */ /* 0x000fe2000001140a */
[----:B------:R-:W1:Y:S01]  /*270d0*/  LDCU UR12, c[0x0][0x398] ;  /* 0x00007300ff0c77ac */ /* 0x000e620008000800 */
[----:B0-----:R-:W-:Y:S02]  /*270e0*/  VIADD R4, R5, UR30 ;  /* 0x0000001e05047c36 */ /* 0x001fe40008000000 */
[----:B------:R-:W-:-:S03]  /*270f0*/  VIADD R7, R65, 0x13 ;  /* 0x0000001341077836 */ /* 0x000fc60000000000 */
[----:B------:R-:W-:Y:S02]  /*27100*/  SHF.R.S32.HI R5, RZ, 0x1f, R4 ;  /* 0x0000001fff057819 */ /* 0x000fe40000011404 */
[C---:B------:R-:W-:Y:S01]  /*27110*/  IADD3 R6, P5, PT, R4.reuse, R0, RZ ;  /* 0x0000000004067210 */ /* 0x040fe20007fbe0ff */
[----:B------:R0:W-:Y:S01]  /*27120*/  @P1 STG.E.U8 desc[UR24][R8.64], R10 ;  /* 0x0000000a08001986 */ /* 0x0001e2000c101118 */
[----:B------:R-:W-:Y:S01]  /*27130*/  ISETP.GE.AND P4, PT, R7, UR4, PT ;  /* 0x0000000407007c0c */ /* 0x000fe2000bf86270 */
[----:B------:R-:W1:Y:S02]  /*27140*/  LDCU UR4, c[0x0][0x39c] ;  /* 0x00007380ff0477ac */ /* 0x000e640008000800 */
[----:B------:R-:W-:Y:S01]  /*27150*/  IMAD.X R7, R5, 0x1, R72, P5 ;  /* 0x0000000105077824 */ /* 0x000fe200028e0648 */
[----:B------:R-:W-:Y:S01]  /*27160*/  ISETP.LT.AND P1, PT, R67, UR14, !P2 ;  /* 0x0000000e43007c0c */ /* 0x000fe2000d721270 */
[----:B------:R-:W1:Y:S01]  /*27170*/  LDCU UR14, c[0x0][0x398] ;  /* 0x00007300ff0e77ac */ /* 0x000e620008000800 */
[----:B0-----:R-:W-:-:S02]  /*27180*/  IADD3 R10, P5, PT, R4, R2, RZ ;  /* 0x00000002040a7210 */ /* 0x001fc40007fbe0ff */
[----:B------:R0:W-:Y:S01]  /*27190*/  @P0 STG.E.U8 desc[UR24][R6.64], R14 ;  /* 0x0000000e06000986 */ /* 0x0001e2000c101118 */
[----:B------:R-:W-:Y:S01]  /*271a0*/  ISETP.LT.AND P0, PT, R81, UR6, !P2 ;  /* 0x0000000651007c0c */ /* 0x000fe2000d701270 */
[----:B------:R-:W2:Y:S01]  /*271b0*/  LDCU UR6, c[0x0][0x39c] ;  /* 0x00007380ff0677ac */ /* 0x000ea20008000800 */
[----:B------:R-:W-:Y:S01]  /*271c0*/  IMAD.X R11, R5, 0x1, R71, P5 ;  /* 0x00000001050b7824 */ /* 0x000fe200028e0647 */
[C---:B------:R-:W-:Y:S02]  /*271d0*/  IADD3 R8, P5, PT, R4.reuse, R68, RZ ;  /* 0x0000004404087210 */ /* 0x040fe40007fbe0ff */
[----:B------:R-:W-:Y:S01]  /*271e0*/  ISETP.LT.AND P2, PT, R93, UR9, !P2 ;  /* 0x000000095d007c0c */ /* 0x000fe2000d741270 */
[----:B------:R-:W2:Y:S02]  /*271f0*/  LDCU UR9, c[0x0][0x398] ;  /* 0x00007300ff0977ac */ /* 0x000ea40008000800 */
[----:B------:R-:W-:Y:S01]  /*27200*/  IMAD.X R9, R5, 0x1, R3, P5 ;  /* 0x0000000105097824 */ /* 0x000fe200028e0603 */
[C---:B0-----:R-:W-:Y:S01]  /*27210*/  IADD3 R6, P5, PT, R4.reuse, R70, RZ ;  /* 0x0000004604067210 */ /* 0x041fe20007fbe0ff */
[----:B------:R0:W-:Y:S01]  /*27220*/  @P1 STG.E.U8 desc[UR24][R10.64], R12 ;  /* 0x0000000c0a001986 */ /* 0x0001e2000c101118 */
[----:B------:R-:W-:Y:S01]  /*27230*/  F2FP.SATFINITE.E5M2.F32.PACK_AB_MERGE_C R20, R21, R20, RZ ;  /* 0x000000141514723e */ /* 0x000fe200048060ff */
[----:B------:R-:W-:Y:S01]  /*27240*/  VIADD R4, R4, UR30 ;  /* 0x0000001e04047c36 */ /* 0x000fe20008000000 */
[----:B------:R-:W-:Y:S01]  /*27250*/  PRMT R14, R14, 0x9910, RZ ;  /* 0x000099100e0e7816 */ /* 0x000fe200000000ff */
[----:B------:R-:W-:Y:S01]  /*27260*/  IMAD.X R7, R5, 0x1, R69, P5 ;  /* 0x0000000105077824 */ /* 0x000fe200028e0645 */
[----:B------:R5:W-:Y:S01]  /*27270*/  @P0 STG.E.U8 desc[UR24][R8.64], R13 ;  /* 0x0000000d08000986 */ /* 0x000be2000c101118 */
[----:B-1----:R-:W-:Y:S01]  /*27280*/  ISETP.LT.AND P0, PT, R66, UR10, !P3 ;  /* 0x0000000a42007c0c */ /* 0x002fe2000df01270 */
[----:B------:R-:W1:Y:S01]  /*27290*/  LDCU UR10, c[0x0][0x398] ;  /* 0x00007300ff0a77ac */ /* 0x000e620008000800 */
[----:B------:R-:W-:Y:S01]  /*272a0*/  ISETP.LT.AND P1, PT, R67, UR12, !P3 ;  /* 0x0000000c43007c0c */ /* 0x000fe2000df21270 */
[----:B------:R1:W-:Y:S01]  /*272b0*/  @P2 STG.E.U8 desc[UR24][R6.64], R20 ;  /* 0x0000001406002986 */ /* 0x0003e2000c101118 */
[----:B------:R-:W-:Y:S01]  /*272c0*/  SHF.R.S32.HI R5, RZ, 0x1f, R4 ;  /* 0x0000001fff057819 */ /* 0x000fe20000011404 */
[----:B------:R-:W2:Y:S01]  /*272d0*/  LDCU UR12, c[0x0][0x398] ;  /* 0x00007300ff0c77ac */ /* 0x000ea20008000800 */
[----:B0-----:R-:W-:Y:S01]  /*272e0*/  PRMT R11, R12, 0x9910, RZ ;  /* 0x000099100c0b7816 */ /* 0x001fe200000000ff */
[----:B------:R-:W-:Y:S01]  /*272f0*/  IMAD.MOV.U32 R12, RZ, RZ, R14 ;  /* 0x000000ffff0c7224 */ /* 0x000fe200078e000e */
[----:B-----5:R-:W-:-:S02]  /*27300*/  IADD3 R8, P2, PT, R4, R0, RZ ;  /* 0x0000000004087210 */ /* 0x020fc40007f5e0ff */
[----:B-1----:R-:W-:-:S03]  /*27310*/  IADD3 R6, P5, PT, R4, R2, RZ ;  /* 0x0000000204067210 */ /* 0x002fc60007fbe0ff */
[C---:B------:R-:W-:Y:S01]  /*27320*/  IMAD.X R9, R5.reuse, 0x1, R72, P2 ;  /* 0x0000000105097824 */ /* 0x040fe200010e0648 */
[----:B------:R-:W-:Y:S02]  /*27330*/  SHF.R.S32.HI R12, RZ, 0x8, R12 ;  /* 0x00000008ff0c7819 */ /* 0x000fe4000001140c */
[----:B------:R-:W-:Y:S01]  /*27340*/  SHF.R.S32.HI R11, RZ, 0x8, R11 ;  /* 0x00000008ff0b7819 */ /* 0x000fe2000001140b */
[----:B------:R-:W-:Y:S02]  /*27350*/  IMAD.X R7, R5, 0x1, R71, P5 ;  /* 0x0000000105077824 */ /* 0x000fe400028e0647 */
[----:B------:R-:W-:Y:S04]  /*27360*/  @P0 STG.E.U8 desc[UR24][R8.64], R12 ;  /* 0x0000000c08000986 */ /* 0x000fe8000c101118 */
[----:B------:R3:W-:Y:S02]  /*27370*/  @P1 STG.E.U8 desc[UR24][R6.64], R11 ;  /* 0x0000000b06001986 */ /* 0x0007e4000c101118 */
[----:B---3--:R-:W-:-:S02]  /*27380*/  F2FP.SATFINITE.E5M2.F32.PACK_AB_MERGE_C R11, R80, R77, RZ ;  /* 0x0000004d500b723e */ /* 0x008fc400048060ff */
[----:B------:R-:W3:Y:S04]  /*27390*/  LDL.LU R77, [R1+0x50] ;  /* 0x00005000014d7983 */ /* 0x000ee80000300800 */
[----:B------:R-:W3:Y:S01]  /*273a0*/  LDL.LU R80, [R1+0x54] ;  /* 0x0000540001507983 */ /* 0x000ee20000300800 */
[----:B--2---:R-:W-:Y:S01]  /*273b0*/  ISETP.LT.AND P1, PT, R81, UR9, !P3 ;  /* 0x0000000951007c0c */ /* 0x004fe2000df21270 */
[----:B------:R-:W-:Y:S01]  /*273c0*/  VIADD R7, R65, 0x15 ;  /* 0x0000001541077836 */ /* 0x000fe20000000000 */
[----:B------:R-:W-:Y:S01]  /*273d0*/  IADD3 R6, P5, PT, R4, R68, RZ ;  /* 0x0000004404067210 */ /* 0x000fe20007fbe0ff */
[----:B------:R-:W0:Y:S01]  /*273e0*/  LDCU UR9, c[0x0][0x398] ;  /* 0x00007300ff0977ac */ /* 0x000e220008000800 */
[----:B------:R-:W-:Y:S02]  /*273f0*/  PRMT R8, R13, 0x9910, RZ ;  /* 0x000099100d087816 */ /* 0x000fe400000000ff */
[----:B------:R-:W-:Y:S01]  /*27400*/  ISETP.GE.AND P0, PT, R7, UR6, PT ;  /* 0x0000000607007c0c */ /* 0x000fe2000bf06270 */
[----:B------:R-:W-:Y:S01]  /*27410*/  IMAD.X R7, R5, 0x1, R3, P5 ;  /* 0x0000000105077824 */ /* 0x000fe200028e0603 */
[----:B------:R-:W-:Y:S01]  /*27420*/  SHF.R.S32.HI R8, RZ, 0x8, R8 ;  /* 0x00000008ff087819 */ /* 0x000fe20000011408 */
[----:B------:R-:W1:Y:S01]  /*27430*/  LDCU UR6, c[0x0][0x398] ;  /* 0x00007300ff0677ac */ /* 0x000e620008000800 */
[----:B------:R-:W-:-:S03]  /*27440*/  ISETP.LT.AND P3, PT, R93, UR14, !P3 ;  /* 0x0000000e5d007c0c */ /* 0x000fc6000df61270 */
[----:B------:R2:W-:Y:S01]  /*27450*/  @P1 STG.E.U8 desc[UR24][R6.64], R8 ;  /* 0x0000000806001986 */ /* 0x0005e2000c101118 */
[----:B------:R-:W-:Y:S01]  /*27460*/  PRMT R9, R20, 0x9910, RZ ;  /* 0x0000991014097816 */ /* 0x000fe200000000ff */
[----:B------:R-:W-:Y:S01]  /*27470*/  VIADD R10, R65, 0x14 ;  /* 0x00000014410a7836 */ /* 0x000fe20000000000 */
[----:B------:R-:W-:Y:S01]  /*27480*/  F2FP.SATFINITE.E5M2.F32.PACK_AB_MERGE_C R12, R17, R83, RZ ;  /* 0x00000053110c723e */ /* 0x000fe200048060ff */
[----:B------:R-:W5:Y:S01]  /*27490*/  LDCU UR14, c[0x0][0x398] ;  /* 0x00007300ff0e77ac */ /* 0x000f620008000800 */
[----:B------:R-:W-:Y:S02]  /*274a0*/  SHF.R.S32.HI R9, RZ, 0x8, R9 ;  /* 0x00000008ff097819 */ /* 0x000fe40000011409 */
[C---:B--2---:R-:W-:Y:S01]  /*274b0*/  IADD3 R6, P1, PT, R4.reuse, R70, RZ ;  /* 0x0000004604067210 */ /* 0x044fe20007f3e0ff */
[----:B------:R-:W-:-:S04]  /*274c0*/  VIADD R4, R4, UR30 ;  /* 0x0000001e04047c36 */ /* 0x000fc80008000000 */
[----:B------:R-:W-:Y:S01]  /*274d0*/  IMAD.X R7, R5, 0x1, R69, P1 ;  /* 0x0000000105077824 */ /* 0x000fe200008e0645 */
[----:B------:R-:W-:Y:S02]  /*274e0*/  SHF.R.S32.HI R5, RZ, 0x1f, R4 ;  /* 0x0000001fff057819 */ /* 0x000fe40000011404 */
[----:B------:R-:W-:Y:S02]  /*274f0*/  IADD3 R8, P5, PT, R4, R0, RZ ;  /* 0x0000000004087210 */ /* 0x000fe40007fbe0ff */
[----:B0-----:R-:W-:Y:S01]  /*27500*/  ISETP.LT.AND P1, PT, R66, UR9, !P6 ;  /* 0x0000000942007c0c */ /* 0x001fe2000f721270 */
[----:B------:R0:W-:Y:S01]  /*27510*/  @P3 STG.E.U8 desc[UR24][R6.64], R9 ;  /* 0x0000000906003986 */ /* 0x0001e2000c101118 */
[----:B------:R-:W-:Y:S01]  /*27520*/  ISETP.LT.AND P3, PT, R67, UR10, !P6 ;  /* 0x0000000a43007c0c */ /* 0x000fe2000f761270 */
[----:B------:R-:W2:Y:S01]  /*27530*/  LDCU UR9, c[0x0][0x398] ;  /* 0x00007300ff0977ac */ /* 0x000ea20008000800 */
[----:B------:R-:W-:Y:S02]  /*27540*/  F2FP.SATFINITE.E5M2.F32.PACK_AB_MERGE_C R13, R16, R73, RZ ;  /* 0x00000049100d723e */ /* 0x000fe400048060ff */
[----:B------:R-:W-:Y:S01]  /*27550*/  ISETP.GE.AND P2, PT, R10, UR4, PT ;  /* 0x000000040a007c0c */ /* 0x000fe2000bf46270 */
[----:B------:R-:W2:Y:S01]  /*27560*/  LDCU UR4, c[0x0][0x39c] ;  /* 0x00007380ff0477ac */ /* 0x000ea20008000800 */
[C---:B0-----:R-:W-:Y:S01]  /*27570*/  IMAD.X R9, R5.reuse, 0x1, R72, P5 ;  /* 0x0000000105097824 */ /* 0x041fe200028e0648 */
[----:B------:R-:W-:Y:S01]  /*27580*/  IADD3 R6, P5, PT, R4, R2, RZ ;  /* 0x0000000204067210 */ /* 0x000fe20007fbe0ff */
[----:B------:R-:W0:Y:S04]  /*27590*/  LDCU UR10, c[0x0][0x398] ;  /* 0x00007300ff0a77ac */ /* 0x000e280008000800 */
[----:B------:R-:W-:Y:S01]  /*275a0*/  IMAD.X R7, R5, 0x1, R71, P5 ;  /* 0x0000000105077824 */ /* 0x000fe200028e0647 */
[----:B-1----:R-:W-:Y:S01]  /*275b0*/  ISETP.LT.AND P5, PT, R81, UR6, !P6 ;  /* 0x0000000651007c0c */ /* 0x002fe2000f7a1270 */
[----:B------:R-:W-:Y:S01]  /*275c0*/  @P1 STG.E.U8 desc[UR24][R8.64], R12 ;  /* 0x0000000c08001986 */ /* 0x000fe2000c101118 */
[----:B------:R-:W-:Y:S01]  /*275d0*/  VIADD R10, R65, 0x16 ;  /* 0x00000016410a7836 */ /* 0x000fe20000000000 */
[----:B------:R-:W-:Y:S01]  /*275e0*/  F2FP.SATFINITE.E5M2.F32.PACK_AB_MERGE_C R22, R23, R22, RZ ;  /* 0x000000161716723e */ /* 0x000fe200048060ff */
[----:B------:R-:W1:Y:S01]  /*275f0*/  LDCU UR6, c[0x0][0x398] ;  /* 0x00007300ff0677ac */ /* 0x000e620008000800 */
[----:B------:R0:W-:Y:S01]  /*27600*/  @P3 STG.E.U8 desc[UR24][R6.64], R13 ;  /* 0x0000000d06003986 */ /* 0x0001e2000c101118 */
[----:B--2---:R-:W-:-:S02]  /*27610*/  ISETP.LT.AND P6, PT, R93, UR9, !P6 ;  /* 0x000000095d007c0c */ /* 0x004fc4000f7c1270 */
[----:B------:R-:W-:Y:S01]  /*27620*/  ISETP.GE.AND P1, PT, R10, UR4, PT ;  /* 0x000000040a007c0c */ /* 0x000fe2000bf26270 */
[----:B------:R-:W2:Y:S01]  /*27630*/  LDCU UR4, c[0x0][0x398] ;  /* 0x00007300ff0477ac */ /* 0x000ea20008000800 */
[----:B0-----:R-:W-:Y:S01]  /*27640*/  IADD3 R6, P3, PT, R4, R68, RZ ;  /* 0x0000004404067210 */ /* 0x001fe20007f7e0ff */
[----:B------:R-:W0:Y:S04]  /*27650*/  LDCU UR9, c[0x0][0x398] ;  /* 0x00007300ff0977ac */ /* 0x000e280008000800 */
[----:B------:R-:W-:-:S05]  /*27660*/  IMAD.X R7, R5, 0x1, R3, P3 ;  /* 0x0000000105077824 */ /* 0x000fca00018e0603 */
[----:B------:R-:W-:Y:S01]  /*27670*/  @P5 STG.E.U8 desc[UR24][R6.64], R11 ;  /* 0x0000000b06005986 */ /* 0x000fe2000c101118 */
[----:B------:R-:W-:Y:S02]  /*27680*/  IADD3 R8, P5, PT, R4, R70, RZ ;  /* 0x0000004604087210 */ /* 0x000fe40007fbe0ff */
[----:B------:R-:W-:-:S03]  /*27690*/  PRMT R10, R12, 0x9910, RZ ;  /* 0x000099100c0a7816 */ /* 0x000fc600000000ff */
[----:B------:R-:W-:Y:S01]  /*276a0*/  IMAD.X R9, R5, 0x1, R69, P5 ;  /* 0x0000000105097824 */ /* 0x000fe200028e0645 */
[----:B------:R-:W-:Y:S02]  /*276b0*/  F2FP.SATFINITE.E5M2.F32.PACK_AB_MERGE_C R14, R78, R74, RZ ;  /* 0x0000004a4e0e723e */ /* 0x000fe400048060ff */
[----:B------:R-:W5:Y:S01]  /*276c0*/  LDL.LU R74, [R1+0x258] ;  /* 0x00025800014a7983 */ /* 0x000f620000300800 */
[----:B----4-:R-:W-:-:S03]  /*276d0*/  F2FP.SATFINITE.E5M2.F32.PACK_AB_MERGE_C R15, R76, R75, RZ ;  /* 0x0000004b4c0f723e */ /* 0x010fc600048060ff */
[----:B------:R4:W-:Y:S04]  /*276e0*/  @P6 STG.E.U8 desc[UR24][R8.64], R22 ;  /* 0x0000001608006986 */ /* 0x0009e8000c101118 */
[----:B------:R-:W5:Y:S04]  /*276f0*/  LDL.LU R78, [R1+0x25c] ;  /* 0x00025c00014e7983 */ /* 0x000f680000300800 */
[----:B------:R-:W5:Y:S01]  /*27700*/  LDL.LU R75, [R1+0x158] ;  /* 0x00015800014b7983 */ /* 0x000f620000300800 */
[----:B----4-:R-:W-:-:S03]  /*27710*/  SHF.R.S32.HI R8, RZ, 0x8, R10 ;  /* 0x00000008ff087819 */ /* 0x010fc6000001140a */
[----:B------:R-:W4:Y:S01]  /*27720*/  LDL.LU R76, [R1+0x15c] ;  /* 0x00015c00014c7983 */ /* 0x000f220000300800 */
[----:B------:R-:W-:Y:S02]  /*27730*/  PRMT R10, R11, 0x9910, RZ ;  /* 0x000099100b0a7816 */ /* 0x000fe400000000ff */
[----:B---3--:R-:W-:Y:S02]  /*27740*/  F2FP.SATFINITE.E5M2.F32.PACK_AB_MERGE_C R11, R80, R77, RZ ;  /* 0x0000004d500b723e */ /* 0x008fe400048060ff */
[----:B------:R-:W3:Y:S04]  /*27750*/  LDL.LU R77, [R1+0x58] ;  /* 0x00005800014d7983 */ /* 0x000ee80000300800 */
[----:B------:R-:W3:Y:S01]  /*27760*/  LDL.LU R80, [R1+0x5c] ;  /* 0x00005c0001507983 */ /* 0x000ee20000300800 */
[----:B------:R-:W-:Y:S01]  /*27770*/  VIADD R4, R4, UR30 ;  /* 0x0000001e04047c36 */ /* 0x000fe20008000000 */
[----:B------:R-:W-:Y:S01]  /*27780*/  ISETP.LT.AND P3, PT, R66, UR10, !P4 ;  /* 0x0000000a42007c0c */ /* 0x000fe2000e761270 */
[----:B------:R-:W0:Y:S03]  /*27790*/  LDCU UR10, c[0x0][0x398] ;  /* 0x00007300ff0a77ac */ /* 0x000e260008000800 */
[----:B------:R-:W-:-:S02]  /*277a0*/  SHF.R.S32.HI R5, RZ, 0x1f, R4 ;  /* 0x0000001fff057819 */ /* 0x000fc40000011404 */
[----:B------:R-:W-:Y:S02]  /*277b0*/  IADD3 R6, P5, PT, R4, R0, RZ ;  /* 0x0000000004067210 */ /* 0x000fe40007fbe0ff */
[----:B------:R-:W-:-:S03]  /*277c0*/  PRMT R13, R13, 0x9910, RZ ;  /* 0x000099100d0d7816 */ /* 0x000fc600000000ff */
[----:B------:R-:W-:Y:S01]  /*277d0*/  IMAD.X R7, R5, 0x1, R72, P5 ;  /* 0x0000000105077824 */ /* 0x000fe200028e0648 */
[----:B--2---:R-:W-:Y:S01]  /*277e0*/  ISETP.LT.AND P5, PT, R67, UR4, !P4 ;  /* 0x0000000443007c0c */ /* 0x004fe2000e7a1270 */
[----:B------:R-:W2:Y:S03]  /*277f0*/  LDCU UR4, c[0x0][0x39c] ;  /* 0x00007380ff0477ac */ /* 0x000ea60008000800 */
[----:B------:R0:W-:Y:S01]  /*27800*/  @P3 STG.E.U8 desc[UR24][R6.64], R8 ;  /* 0x0000000806003986 */ /* 0x0001e2000c101118 */
[----:B-1----:R-:W-:Y:S01]  /*27810*/  ISETP.LT.AND P3, PT, R81, UR6, !P4 ;  /* 0x0000000651007c0c */ /* 0x002fe2000e761270 */
[----:B------:R-:W1:Y:S01]  /*27820*/  LDCU UR6, c[0x0][0x39c] ;  /* 0x00007380ff0677ac */ /* 0x000e620008000800 */
[----:B0-----:R-:W-:Y:S01]  /*27830*/  IADD3 R8, P6, PT, R4, R2, RZ ;  /* 0x0000000204087210 */ /* 0x001fe20007fde0ff */
[----:B------:R-:W-:-:S04]  /*27840*/  IMAD.MOV.U32 R7, RZ, RZ, R13 ;  /* 0x000000ffff077224 */ /* 0x000fc800078e000d */
[----:B------:R-:W-:Y:S01]  /*27850*/  IMAD.X R9, R5, 0x1, R71, P6 ;  /* 0x0000000105097824 */ /* 0x000fe200030e0647 */
[----:B------:R-:W-:Y:S02]  /*27860*/  SHF.R.S32.HI R7, RZ, 0x8, R7 ;  /* 0x00000008ff077819 */ /* 0x000fe40000011407 */
[----:B------:R-:W-:-:S03]  /*27870*/  IADD3 R6, P6, PT, R4, R68, RZ ;  /* 0x0000004404067210 */ /* 0x000fc60007fde0ff */
[----:B------:R0:W-:Y:S01]  /*27880*/  @P5 STG.E.U8 desc[UR24][R8.64], R7 ;  /* 0x0000000708005986 */ /* 0x0001e2000c101118 */
[----:B------:R-:W-:Y:S01]  /*27890*/  PRMT R22, R22, 0x9910, RZ ;  /* 0x0000991016167816 */ /* 0x000fe200000000ff */
[----:B0-----:R-:W-:Y:S01]  /*278a0*/  IMAD.X R7, R5, 0x1, R3, P6 ;  /* 0x0000000105077824 */ /* 0x001fe200030e0603 */
[----:B------:R-:W-:Y:S02]  /*278b0*/  SHF.R.S32.HI R8, RZ, 0x8, R10 ;  /* 0x00000008ff087819 */ /* 0x000fe4000001140a */
[----:B------:R-:W-:Y:S01]  /*278c0*/  ISETP.LT.AND P6, PT, R93, UR9, !P4 ;  /* 0x000000095d007c0c */ /* 0x000fe2000e7c1270 */
[----:B------:R-:W-:Y:S02]  /*278d0*/  VIADD R10, R65, 0x17 ;  /* 0x00000017410a7836 */ /* 0x000fe40000000000 */
[----:B------:R0:W-:Y:S01]  /*278e0*/  @P3 STG.E.U8 desc[UR24][R6.64], R8 ;  /* 0x0000000806003986 */ /* 0x0001e2000c101118 */
[----:B------:R-:W-:Y:S01]  /*278f0*/  ISETP.LT.AND P4, PT, R66, UR10, !P2 ;  /* 0x0000000a42007c0c */ /* 0x000fe2000d781270 */
[----:B------:R-:W1:Y:S01]  /*27900*/  LDCU UR9, c[0x0][0x398] ;  /* 0x00007300ff0977ac */ /* 0x000e620008000800 */
[----:B------:R-:W-:Y:S01]  /*27910*/  F2FP.SATFINITE.E5M2.F32.PACK_AB_MERGE_C R24, R25, R24, RZ ;  /* 0x000000181918723e */ /* 0x000fe200048060ff */
[----:B------:R-:W1:Y:S01]  /*27920*/  LDCU UR10, c[0x0][0x398] ;  /* 0x00007300ff0a77ac */ /* 0x000e620008000800 */
[----:B0-----:R-:W-:Y:S01]  /*27930*/  IADD3 R8, P3, PT, R4, R70, RZ ;  /* 0x0000004604087210 */ /* 0x001fe20007f7e0ff */
[----:B------:R-:W-:-:S02]  /*27940*/  IMAD.MOV.U32 R7, RZ, RZ, R22 ;  /* 0x000000ffff077224 */ /* 0x000fc400078e0016 */
[----:B------:R-:W-:Y:S02]  /*27950*/  VIADD R4, R4, UR30 ;  /* 0x0000001e04047c36 */ /* 0x000fe40008000000 */
[----:B------:R-:W-:Y:S01]  /*27960*/  IMAD.X R9, R5, 0x1, R69, P3 ;  /* 0x0000000105097824 */ /* 0x000fe200018e0645 */
[----:B------:R-:W-:Y:S02]  /*27970*/  SHF.R.S32.HI R7, RZ, 0x8, R7 ;  /* 0x00000008ff077819 */ /* 0x000fe40000011407 */
[----:B------:R-:W-:Y:S02]  /*27980*/  SHF.R.S32.HI R5, RZ, 0x1f, R4 ;  /* 0x0000001fff057819 */ /* 0x000fe40000011404 */
[C---:B------:R-:W-:Y:S02]  /*27990*/  IADD3 R6, P5, PT, R4.reuse, R0, RZ ;  /* 0x0000000004067210 */ /* 0x040fe40007fbe0ff */
[----:B------:R-:W-:Y:S01]  /*279a0*/  ISETP.LT.AND P3, PT, R67, UR12, !P2 ;  /* 0x0000000c43007c0c */ /* 0x000fe2000d761270 */
[----:B------:R0:W-:Y:S01]  /*279b0*/  @P6 STG.E.U8 desc[UR24][R8.64], R7 ;  /* 0x0000000708006986 */ /* 0x0001e2000c101118 */
[----:B------:R-:W-:Y:S01]  /*279c0*/  F2FP.SATFINITE.E5M2.F32.PACK_AB_MERGE_C R26, R27, R26, RZ ;  /* 0x0000001a1b1a723e */ /* 0x000fe200048060ff */
[----:B------:R-:W1:Y:S01]  /*279d0*/  LDCU UR12, c[0x0][0x398] ;  /* 0x00007300ff0c77ac */ /* 0x000e620008000800 */
[----:B0-----:R-:W-:Y:S01]  /*279e0*/  IADD3 R8, P6, PT, R4, R2, RZ ;  /* 0x0000000204087210 */ /* 0x001fe20007fde0ff */
[----:B------:R-:W-:-:S04]  /*279f0*/  IMAD.X R7, R5, 0x1, R72, P5 ;  /* 0x0000000105077824 */ /* 0x000fc800028e0648 */
[----:B------:R-:W-:Y:S01]  /*27a00*/  IMAD.X R9, R5, 0x1, R71, P6 ;  /* 0x0000000105097824 */ /* 0x000fe200030e0647 */
[----:B------:R0:W-:Y:S01]  /*27a10*/  @P4 STG.E.U8 desc[UR24][R6.64], R14 ;  /* 0x0000000e06004986 */ /* 0x0001e2000c101118 */
[----:B-----5:R-:W-:Y:S01]  /*27a20*/  ISETP.LT.AND P5, PT, R81, UR14, !P2 ;  /* 0x0000000e51007c0c */ /* 0x020fe2000d7a1270 */
[----:B------:R-:W5:Y:S01]  /*27a30*/  LDCU UR14, c[0x0][0x398] ;  /* 0x00007300ff0e77ac */ /* 0x000f620008000800 */
[----:B------:R-:W-:Y:S01]  /*27a40*/  ISETP.LT.AND P2, PT, R93, UR16, !P2 ;  /* 0x000000105d007c0c */ /* 0x000fe2000d741270 */
[----:B------:R1:W-:Y:S01]  /*27a50*/  @P3 STG.E.U8 desc[UR24][R8.64], R15 ;  /* 0x0000000f08003986 */ /* 0x0003e2000c101118 */
[----:B0-----:R-:W-:Y:S01]  /*27a60*/  VIADD R7, R65, 0x18 ;  /* 0x0000001841077836 */ /* 0x001fe20000000000 */
[C---:B------:R-:W-:Y:S01]  /*27a70*/  IADD3 R6, P6, PT, R4.reuse, R68, RZ ;  /* 0x0000004404067210 */ /* 0x040fe20007fde0ff */
[----:B------:R-:W0:Y:S03]  /*27a80*/  LDCU UR16, c[0x0][0x398] ;  /* 0x00007300ff1077ac */ /* 0x000e260008000800 */
[----:B-1----:R-:W-:Y:S01]  /*27a90*/  ISETP.GE.AND P3, PT, R7, UR6, PT ;  /* 0x0000000607007c0c */ /* 0x002fe2000bf66270 */
[----:B------:R-:W-:Y:S01]  /*27aa0*/  IMAD.X R7, R5, 0x1, R3, P6 ;  /* 0x0000000105077824 */ /* 0x000fe200030e0603 */
[----:B------:R-:W-:Y:S01]  /*27ab0*/  IADD3 R8, P6, PT, R4, R70, RZ ;  /* 0x0000004604087210 */ /* 0x000fe20007fde0ff */
[----:B------:R-:W1:Y:S01]  /*27ac0*/  LDCU UR6, c[0x0][0x398] ;  /* 0x00007300ff0677ac */ /* 0x000e620008000800 */
[----:B--2---:R-:W-:-:S03]  /*27ad0*/  ISETP.GE.AND P4, PT, R10, UR4, PT ;  /* 0x000000040a007c0c */ /* 0x004fc6000bf86270 */
[----:B------:R-:W-:Y:S01]  /*27ae0*/  IMAD.X R9, R5, 0x1, R69, P6 ;  /* 0x0000000105097824 */ /* 0x000fe200030e0645 */
[----:B------:R-:W-:Y:S01]  /*27af0*/  PRMT R10, R14, 0x9910, RZ ;  /* 0x000099100e0a7816 */ /* 0x000fe200000000ff */
[----:B------:R-:W-:Y:S01]  /*27b00*/  @P5 STG.E.U8 desc[UR24][R6.64], R11 ;  /* 0x0000000b06005986 */ /* 0x000fe2000c101118 */
[----:B---3--:R-:W-:-:S03]  /*27b10*/  F2FP.SATFINITE.E5M2.F32.PACK_AB_MERGE_C R12, R80, R77, RZ ;  /* 0x0000004d500c723e */ /* 0x008fc600048060ff */
[----:B------:R2:W-:Y:S01]  /*27b20*/  @P2 STG.E.U8 desc[UR24][R8.64], R24 ;  /* 0x0000001808002986 */ /* 0x0005e2000c101118 */
[----:B------:R-:W-:Y:S01]  /*27b30*/  VIADD R4, R4, UR30 ;  /* 0x0000001e04047c36 */ /* 0x000fe20008000000 */
[----:B------:R-:W3:Y:S02]  /*27b40*/  LDCU UR4, c[0x0][0x39c] ;  /* 0x00007380ff0477ac */ /* 0x000ee40008000800 */
[----:B------:R-:W5:Y:S04]  /*27b50*/  LDL.LU R77, [R1+0x160] ;  /* 0x00016000014d7983 */ /* 0x000f680000300800 */
[----:B------:R-:W5:Y:S01]  /*27b60*/  LDL.LU R80, [R1+0x164] ;  /* 0x0001640001507983 */ /* 0x000f620000300800 */
[----:B--2---:R-:W-:Y:S02]  /*27b70*/  SHF.R.S32.HI R8, RZ, 0x8, R10 ;  /* 0x00000008ff087819 */ /* 0x004fe4000001140a */
[----:B------:R-:W-:-:S02]  /*27b80*/  PRMT R10, R15, 0x9910, RZ ;  /* 0x000099100f0a7816 */ /* 0x000fc400000000ff */
[----:B------:R-:W-:Y:S02]  /*27b90*/  F2FP.SATFINITE.E5M2.F32.PACK_AB_MERGE_C R15, R85, R84, RZ ;  /* 0x00000054550f723e */ /* 0x000fe400048060ff */
[----:B------:R-:W2:Y:S04]  /*27ba0*/  LDL.LU R84, [R1+0x60] ;  /* 0x0000600001547983 */ /* 0x000ea80000300800 */
[----:B------:R-:W2:Y:S01]  /*27bb0*/  LDL.LU R85, [R1+0x64] ;  /* 0x0000640001557983 */ /* 0x000ea20000300800 */
[----:B------:R-:W-:Y:S01]  /*27bc0*/  ISETP.LT.AND P5, PT, R66, UR9, !P0 ;  /* 0x0000000942007c0c */ /* 0x000fe2000c7a1270 */
[----:B------:R-:W0:Y:S01]  /*27bd0*/  LDCU UR9, c[0x0][0x398] ;  /* 0x00007300ff0977ac */ /* 0x000e220008000800 */
[----:B------:R-:W-:Y:S02]  /*27be0*/  SHF.R.S32.HI R5, RZ, 0x1f, R4 ;  /* 0x0000001fff057819 */ /* 0x000fe40000011404 */
[----:B------:R-:W-:-:S02]  /*27bf0*/  IADD3 R6, P6, PT, R4, R0, RZ ;  /* 0x0000000004067210 */ /* 0x000fc40007fde0ff */
[----:B-1----:R-:W-:Y:S01]  /*27c00*/  ISETP.LT.AND P2, PT, R67, UR6, !P0 ;  /* 0x0000000643007c0c */ /* 0x002fe2000c741270 */
[----:B------:R-:W1:Y:S02]  /*27c10*/  LDCU UR6, c[0x0][0x398] ;  /* 0x00007300ff0677ac */ /* 0x000e640008000800 */
[----:B------:R-:W-:-:S05]  /*27c20*/  IMAD.X R7, R5, 0x1, R72, P6 ;  /* 0x0000000105077824 */ /* 0x000fca00030e0648 */
[----:B------:R0:W-:Y:S01]  /*27c30*/  @P5 STG.E.U8 desc[UR24][R6.64], R8 ;  /* 0x0000000806005986 */ /* 0x0001e2000c101118 */
[----:B------:R-:W-:Y:S01]  /*27c40*/  ISETP.LT.AND P5, PT, R81, UR10, !P0 ;  /* 0x0000000a51007c0c */ /* 0x000fe2000c7a1270 */
[----:B------:R-:W1:Y:S01]  /*27c50*/  LDCU UR10, c[0x0][0x398] ;  /* 0x00007300ff0a77ac */ /* 0x000e620008000800 */
[----:B------:R-:W-:Y:S02]  /*27c60*/  SHF.R.S32.HI R10, RZ, 0x8, R10 ;  /* 0x00000008ff0a7819 */ /* 0x000fe4000001140a */
[----:B0-----:R-:W-:Y:S01]  /*27c70*/  IADD3 R8, P6, PT, R4, R2, RZ ;  /* 0x0000000204087210 */ /* 0x001fe20007fde0ff */
[----:B------:R-:W-:Y:S01]  /*27c80*/  VIADD R7, R65, 0x19 ;  /* 0x0000001941077836 */ /* 0x000fe20000000000 */
[----:B------:R-:W-:-:S03]  /*27c90*/  PRMT R11, R11, 0x9910, RZ ;  /* 0x000099100b0b7816 */ /* 0x000fc600000000ff */
[----:B------:R-:W-:Y:S01]  /*27ca0*/  IMAD.X R9, R5, 0x1, R71, P6 ;  /* 0x0000000105097824 */ /* 0x000fe200030e0647 */
[----:B------:R-:W-:-:S04]  /*27cb0*/  IADD3 R6, P6, PT, R4, R68, RZ ;  /* 0x0000004404067210 */ /* 0x000fc80007fde0ff */
[----:B------:R0:W-:Y:S01]  /*27cc0*/  @P2 STG.E.U8 desc[UR24][R8.64], R10 ;  /* 0x0000000a08002986 */ /* 0x0001e2000c101118 */
[----:B---3--:R-:W-:Y:S01]  /*27cd0*/  ISETP.GE.AND P2, PT, R7, UR4, PT ;  /* 0x0000000407007c0c */ /* 0x008fe2000bf46270 */
[----:B------:R-:W-:Y:S01]  /*27ce0*/  IMAD.X R7, R5, 0x1, R3, P6 ;  /* 0x0000000105077824 */ /* 0x000fe200030e0603 */
[----:B------:R-:W-:Y:S01]  /*27cf0*/  ISETP.LT.AND P0, PT, R93, UR9, !P0 ;  /* 0x000000095d007c0c */ /* 0x000fe2000c701270 */
[----:B------:R-:W3:Y:S01]  /*27d00*/  LDCU UR9, c[0x0][0x398] ;  /* 0x00007300ff0977ac */ /* 0x000ee20008000800 */
[----:B------:R-:W-:Y:S01]  /*27d10*/  F2FP.SATFINITE.E5M2.F32.PACK_AB_MERGE_C R14, R78, R74, RZ ;  /* 0x0000004a4e0e723e */ /* 0x000fe200048060ff */
[----:B------:R-:W3:Y:S01]  /*27d20*/  LDCU UR4, c[0x0][0x39c] ;  /* 0x00007380ff0477ac */ /* 0x000ee20008000800 */
[----:B0-----:R-:W-:-:S05]  /*27d30*/  SHF.R.S32.HI R8, RZ, 0x8, R11 ;  /* 0x00000008ff087819 */ /* 0x001fca000001140b */
[----:B------:R0:W-:Y:S01]  /*27d40*/  @P5 STG.E.U8 desc[UR24][R6.64], R8 ;  /* 0x0000000806005986 */ /* 0x0001e2000c101118 */
[----:B-1----:R-:W-:Y:S01]  /*27d50*/  ISETP.LT.AND P5, PT, R66, UR6, !P1 ;  /* 0x0000000642007c0c */ /* 0x002fe2000cfa1270 */
[----:B------:R-:W1:Y:S01]  /*27d60*/  LDCU UR6, c[0x0][0x398] ;  /* 0x00007300ff0677ac */ /* 0x000e620008000800 */
[----:B------:R-:W-:Y:S02]  /*27d70*/  PRMT R11, R24, 0x9910, RZ ;  /* 0x00009910180b7816 */ /* 0x000fe400000000ff */
[C---:B0-----:R-:W-:Y:S01]  /*27d80*/  IADD3 R8, P6, PT, R4.reuse, R70, RZ ;  /* 0x0000004604087210 */ /* 0x041fe20007fde0ff */
[----:B------:R-:W-:-:S04]  /*27d90*/  VIADD R4, R4, UR30 ;  /* 0x0000001e04047c36 */ /* 0x000fc80008000000 */
[----:B------:R-:W-:Y:S01]  /*27da0*/  IMAD.X R9, R5, 0x1, R69, P6 ;  /* 0x0000000105097824 */ /* 0x000fe200030e0645 */
[----:B------:R-:W-:Y:S02]  /*27db0*/  SHF.R.S32.HI R10, RZ, 0x1f, R4 ;  /* 0x0000001fff0a7819 */ /* 0x000fe40000011404 */
[----:B------:R-:W-:Y:S02]  /*27dc0*/  IADD3 R6, P6, PT, R4, R0, RZ ;  /* 0x0000000004067210 */ /* 0x000fe40007fde0ff */
[----:B------:R-:W-:-:S03]  /*27dd0*/  SHF.R.S32.HI R11, RZ, 0x8, R11 ;  /* 0x00000008ff0b7819 */ /* 0x000fc6000001140b */
[----:B------:R-:W-:Y:S02]  /*27de0*/  IMAD.X R7, R10, 0x1, R72, P6 ;  /* 0x000000010a077824 */ /* 0x000fe400030e0648 */
[----:B------:R0:W-:Y:S01]  /*27df0*/  @P0 STG.E.U8 desc[UR24][R8.64], R11 ;  /* 0x0000000b08000986 */ /* 0x0001e2000c101118 */
[----:B------:R-:W-:Y:S01]  /*27e00*/  ISETP.LT.AND P0, PT, R67, UR10, !P1 ;  /* 0x0000000a43007c0c */ /* 0x000fe2000cf01270 */
[----:B------:R-:W-:Y:S01]  /*27e10*/  VIADD R5, R65, 0x1a ;  /* 0x0000001a41057836 */ /* 0x000fe20000000000 */
[----:B----4-:R-:W-:Y:S01]  /*27e20*/  F2FP.SATFINITE.E5M2.F32.PACK_AB_MERGE_C R13, R76, R75, RZ ;  /* 0x0000004b4c0d723e */ /* 0x010fe200048060ff */
[----:B------:R4:W-:Y:S01]  /*27e30*/  @P5 STG.E.U8 desc[UR24][R6.64], R14 ;  /* 0x0000000e06005986 */ /* 0x0009e2000c101118 */
[----:B---3--:R-:W-:Y:S01]  /*27e40*/  ISETP.LT.AND P5, PT, R81, UR9, !P1 ;  /* 0x0000000951007c0c */ /* 0x008fe2000cfa1270 */
[----:B------:R-:W3:Y:S01]  /*27e50*/  LDCU UR9, c[0x0][0x398] ;  /* 0x00007300ff0977ac */ /* 0x000ee20008000800 */
[----:B0-----:R-:W-:Y:S01]  /*27e60*/  IADD3 R8, P6, PT, R4, R2, RZ ;  /* 0x0000000204087210 */ /* 0x001fe20007fde0ff */
[----:B------:R-:W0:Y:S01]  /*27e70*/  LDCU UR10, c[0x0][0x398] ;  /* 0x00007300ff0a77ac */ /* 0x000e220008000800 */
[----:B------:R-:W2:Y:S03]  /*27e80*/  LDL.LU R75, [R1+0x268] ;  /* 0x00026800014b7983 */ /* 0x000ea60000300800 */
[----:B------:R-:W-:Y:S01]  /*27e90*/  IMAD.X R9, R10, 0x1, R71, P6 ;  /* 0x000000010a097824 */ /* 0x000fe200030e0647 */
[----:B----4-:R-:W-:Y:S01]  /*27ea0*/  IADD3 R6, P6, PT, R4, R68, RZ ;  /* 0x0000004404067210 */ /* 0x010fe20007fde0ff */
[----:B------:R-:W4:Y:S04]  /*27eb0*/  LDL.LU R76, [R1+0x26c] ;  /* 0x00026c00014c7983 */ /* 0x000f280000300800 */
[----:B------:R-:W-:Y:S01]  /*27ec0*/  IMAD.X R7, R10, 0x1, R3, P6 ;  /* 0x000000010a077824 */ /* 0x000fe200030e0603 */
[----:B------:R0:W-:Y:S01]  /*27ed0*/  @P0 STG.E.U8 desc[UR24][R8.64], R13 ;  /* 0x0000000d08000986 */ /* 0x0001e2000c101118 */
[----:B------:R-:W-:Y:S01]  /*27ee0*/  ISETP.GE.AND P0, PT, R5, UR4, PT ;  /* 0x0000000405007c0c */ /* 0x000fe2000bf06270 */
[----:B------:R-:W0:Y:S01]  /*27ef0*/  LDCU UR4, c[0x0][0x398] ;  /* 0x00007300ff0477ac */ /* 0x000e220008000800 */
[----:B------:R-:W-:Y:S01]  /*27f00*/  VIADD R5, R4, UR30 ;  /* 0x0000001e04057c36 */ /* 0x000fe20008000000 */
[----:B------:R0:W-:Y:S01]  /*27f10*/  @P5 STG.E.U8 desc[UR24][R6.64], R12 ;  /* 0x0000000c06005986 */ /* 0x0001e2000c101118 */
[----:B-1----:R-:W-:Y:S01]  /*27f20*/  ISETP.LT.AND P1, PT, R93, UR6, !P1 ;  /* 0x000000065d007c0c */ /* 0x002fe2000cf21270 */
[----:B------:R-:W1:Y:S01]  /*27f30*/  LDCU UR6, c[0x0][0x398] ;  /* 0x00007300ff0677ac */ /* 0x000e620008000800 */
[----:B---3--:R-:W-:-:S02]  /*27f40*/  ISETP.LT.AND P5, PT, R66, UR9, !P4 ;  /* 0x0000000942007c0c */ /* 0x008fc4000e7a1270 */
[----:B0-----:R-:W-:Y:S01]  /*27f50*/  IADD3 R8, P6, PT, R4, R70, RZ ;  /* 0x0000004604087210 */ /* 0x001fe20007fde0ff */
[----:B------:R-:W0:Y:S01]  /*27f60*/  LDCU UR9, c[0x0][0x398] ;  /* 0x00007300ff0977ac */ /* 0x000e220008000800 */
[----:B------:R-:W-:-:S03]  /*27f70*/  SHF.R.S32.HI R11, RZ, 0x1f, R5 ;  /* 0x0000001fff0b7819 */ /* 0x000fc60000011405 */
[----:B------:R-:W-:Y:S01]  /*27f80*/  IMAD.X R9, R10, 0x1, R69, P6 ;  /* 0x000000010a097824 */ /* 0x000fe200030e0645 */
[----:B------:R-:W-:Y:S02]  /*27f90*/  IADD3 R6, P6, PT, R5, R0, RZ ;  /* 0x0000000005067210 */ /* 0x000fe40007fde0ff */
[----:B------:R-:W-:-:S03]  /*27fa0*/  PRMT R4, R14, 0x9910, RZ ;  /* 0x000099100e047816 */ /* 0x000fc600000000ff */
[----:B------:R-:W-:Y:S01]  /*27fb0*/  IMAD.X R7, R11, 0x1, R72, P6 ;  /* 0x000000010b077824 */ /* 0x000fe200030e0648 */
[----:B------:R-:W-:Y:S01]  /*27fc0*/  SHF.R.S32.HI R4, RZ, 0x8, R4 ;  /* 0x00000008ff047819 */ /* 0x000fe20000011404 */
[----:B------:R3:W-:Y:S04]  /*27fd0*/  @P1 STG.E.U8 desc[UR24][R8.64], R26 ;  /* 0x0000001a08001986 */ /* 0x0007e8000c101118 */
[----:B------:R0:W-:Y:S01]  /*27fe0*/  @P5 STG.E.U8 desc[UR24][R6.64], R4 ;  /* 0x0000000406005986 */ /* 0x0001e2000c101118 */
[----:B------:R-:W-:Y:S01]  /*27ff0*/  ISETP.LT.AND P5, PT, R67, UR4, !P4 ;  /* 0x0000000443007c0c */ /* 0x000fe2000e7a1270 */
[----:B------:R-:W0:Y:S01]  /*28000*/  LDCU UR4, c[0x0][0x39c] ;  /* 0x00007380ff0477ac */ /* 0x000e220008000800 */
[----:B------:R-:W-:Y:S02]  /*28010*/  PRMT R10, R13, 0x9910, RZ ;  /* 0x000099100d0a7816 */ /* 0x000fe400000000ff */
[----:B---3--:R-:W-:-:S02]  /*28020*/  IADD3 R8, P6, PT, R5, R2, RZ ;  /* 0x0000000205087210 */ /* 0x008fc40007fde0ff */
[----:B------:R-:W-:-:S03]  /*28030*/  SHF.R.S32.HI R10, RZ, 0x8, R10 ;  /* 0x00000008ff0a7819 */ /* 0x000fc6000001140a */
[----:B------:R-:W-:Y:S01]  /*28040*/  IMAD.X R9, R11, 0x1, R71, P6 ;  /* 0x000000010b097824 */ /* 0x000fe200030e0647 */
[----:B------:R-:W-:Y:S01]  /*28050*/  ISETP.LT.AND P1, PT, R81, UR10, !P4 ;  /* 0x0000000a51007c0c */ /* 0x000fe2000e721270 */
[----:B------:R-:W3:Y:S01]  /*28060*/  LDCU UR10, c[0x0][0x398] ;  /* 0x00007300ff0a77ac */ /* 0x000ee20008000800 */
[----:B-1----:R-:W-:Y:S02]  /*28070*/  ISETP.LT.AND P4, PT, R93, UR6, !P4 ;  /* 0x000000065d007c0c */ /* 0x002fe4000e781270 */
[----:B0-----:R-:W-:Y:S01]  /*28080*/  IADD3 R6, P6, PT, R5, R68, RZ ;  /* 0x0000004405067210 */ /* 0x001fe20007fde0ff */
[----:B------:R0:W-:Y:S01]  /*28090*/  @P5 STG.E.U8 desc[UR24][R8.64], R10 ;  /* 0x0000000a08005986 */ /* 0x0001e2000c101118 */
[----:B------:R-:W-:Y:S02]  /*280a0*/  PRMT R4, R12, 0x9910, RZ ;  /* 0x000099100c047816 */ /* 0x000fe400000000ff */
[----:B------:R-:W-:Y:S01]  /*280b0*/  PRMT R13, R26, 0x9910, RZ ;  /* 0x000099101a0d7816 */ /* 0x000fe200000000ff */
[----:B------:R-:W-:Y:S01]  /*280c0*/  IMAD.X R7, R11, 0x1, R3, P6 ;  /* 0x000000010b077824 */ /* 0x000fe200030e0603 */
[----:B------:R-:W-:Y:S01]  /*280d0*/  SHF.R.S32.HI R4, RZ, 0x8, R4 ;  /* 0x00000008ff047819 */ /* 0x000fe20000011404 */
[----:B------:R-:W-:Y:S01]  /*280e0*/  VIADD R12, R65, 0x1b ;  /* 0x0000001b410c7836 */ /* 0x000fe20000000000 */
[----:B------:R-:W-:Y:S01]  /*280f0*/  SHF.R.S32.HI R13, RZ, 0x8, R13 ;  /* 0x00000008ff0d7819 */ /* 0x000fe2000001140d */
[----:B------:R-:W1:Y:S01]  /*28100*/  LDCU UR6, c[0x0][0x39c] ;  /* 0x00007380ff0677ac */ /* 0x000e620008000800 */
[----:B0-----:R-:W-:Y:S01]  /*28110*/  IADD3 R10, P5, PT, R5, R70, RZ ;  /* 0x00000046050a7210 */ /* 0x001fe20007fbe0ff */
[----:B------:R0:W-:Y:S04]  /*28120*/  @P1 STG.E.U8 desc[UR24][R6.64], R4 ;  /* 0x0000000406001986 */ /* 0x0001e8000c101118 */
[----:B------:R-:W-:-:S05]  /*28130*/  IMAD.X R11, R11, 0x1, R69, P5 ;  /* 0x000000010b0b7824 */ /* 0x000fca00028e0645 */
[----:B------:R-:W-:Y:S01]  /*28140*/  @P4 STG.E.U8 desc[UR24][R10.64], R13 ;  /* 0x0000000d0a004986 */ /* 0x000fe2000c101118 */
[----:B------:R-:W-:Y:S01]  /*28150*/  ISETP.GE.AND P4, PT, R12, UR4, PT ;  /* 0x000000040c007c0c */ /* 0x000fe2000bf86270 */
[----:B------:R-:W0:Y:S01]  /*28160*/  LDCU UR4, c[0x0][0x398] ;  /* 0x00007300ff0477ac */ /* 0x000e220008000800 */
[----:B-----5:R-:W-:Y:S02]  /*28170*/  F2FP.SATFINITE.E5M2.F32.PACK_AB_MERGE_C R14, R80, R77, RZ ;  /* 0x0000004d500e723e */ /* 0x020fe400048060ff */
[----:B------:R-:W5:Y:S04]  /*28180*/  LDL.LU R77, [R1+0x168] ;  /* 0x00016800014d7983 */ /* 0x000f680000300800 */
[----:B------:R-:W5:Y:S01]  /*28190*/  LDL.LU R80, [R1+0x16c] ;  /* 0x00016c0001507983 */ /* 0x000f620000300800 */
[----:B--2---:R-:W-:-:S03]  /*281a0*/  F2FP.SATFINITE.E5M2.F32.PACK_AB_MERGE_C R12, R85, R84, RZ ;  /* 0x00000054550c723e */ /* 0x004fc600048060ff */
[----:B------:R-:W2:Y:S04]  /*281b0*/  LDL.LU R84, [R1+0x68] ;  /* 0x0000680001547983 */ /* 0x000ea80000300800 */
[----:B------:R-:W2:Y:S01]  /*281c0*/  LDL.LU R85, [R1+0x6c] ;  /* 0x00006c0001557983 */ /* 0x000ea20000300800 */
[----:B0-----:R-:W-:Y:S01]  /*281d0*/  VIADD R4, R5, UR30 ;  /* 0x0000001e05047c36 */ /* 0x001fe20008000000 */
[----:B------:R-:W-:Y:S01]  /*281e0*/  ISETP.LT.AND P1, PT, R66, UR9, !P3 ;  /* 0x0000000942007c0c */ /* 0x000fe2000df21270 */
[----:B------:R-:W0:Y:S03]  /*281f0*/  LDCU UR9, c[0x0][0x398] ;  /* 0x00007300ff0977ac */ /* 0x000e260008000800 */
[----:B------:R-:W-:-:S02]  /*28200*/  SHF.R.S32.HI R5, RZ, 0x1f, R4 ;  /* 0x0000001fff057819 */ /* 0x000fc40000011404 */
[C---:B------:R-:W-:Y:S02]  /*28210*/  IADD3 R8, P6, PT, R4.reuse, R0, RZ ;  /* 0x0000000004087210 */ /* 0x040fe40007fde0ff */
[----:B------:R-:W-:Y:S01]  /*28220*/  ISETP.LT.AND P5, PT, R67, UR12, !P3 ;  /* 0x0000000c43007c0c */ /* 0x000fe2000dfa1270 */
[----:B------:R-:W0:Y:S02]  /*28230*/  LDCU UR12, c[0x0][0x398] ;  /* 0x00007300ff0c77ac */ /* 0x000e240008000800 */
[----:B------:R-:W-:Y:S01]  /*28240*/  IMAD.X R9, R5, 0x1, R72, P6 ;  /* 0x0000000105097824 */ /* 0x000fe200030e0648 */
[----:B------:R-:W-:-:S05]  /*28250*/  IADD3 R6, P6, PT, R4, R2, RZ ;  /* 0x0000000204067210 */ /* 0x000fca0007fde0ff */
[----:B------:R-:W-:Y:S01]  /*28260*/  IMAD.X R7, R5, 0x1, R71, P6 ;  /* 0x0000000105077824 */ /* 0x000fe200030e0647 */
[----:B------:R0:W-:Y:S01]  /*28270*/  @P1 STG.E.U8 desc[UR24][R8.64], R15 ;  /* 0x0000000f08001986 */ /* 0x0001e2000c101118 */
[----:B---3--:R-:W-:Y:S01]  /*28280*/  ISETP.LT.AND P1, PT, R81, UR10, !P3 ;  /* 0x0000000a51007c0c */ /* 0x008fe2000df21270 */
[----:B------:R-:W3:Y:S01]  /*28290*/  LDCU UR10, c[0x0][0x398] ;  /* 0x00007300ff0a77ac */ /* 0x000ee20008000800 */
[----:B------:R-:W-:Y:S01]  /*282a0*/  ISETP.LT.AND P3, PT, R93, UR14, !P3 ;  /* 0x0000000e5d007c0c */ /* 0x000fe2000df61270 */
[----:B------:R1:W-:Y:S01]  /*282b0*/  @P5 STG.E.U8 desc[UR24][R6.64], R14 ;  /* 0x0000000e06005986 */ /* 0x0003e2000c101118 */
[----:B------:R-:W-:Y:S01]  /*282c0*/  F2FP.SATFINITE.E5M2.F32.PACK_AB_MERGE_C R28, R29, R28, RZ ;  /* 0x0000001c1d1c723e */ /* 0x000fe200048060ff */
[----:B------:R-:W2:Y:S01]  /*282d0*/  LDCU UR14, c[0x0][0x398] ;  /* 0x00007300ff0e77ac */ /* 0x000ea20008000800 */
[C---:B0-----:R-:W-:Y:S01]  /*282e0*/  IADD3 R8, P5, PT, R4.reuse, R68, RZ ;  /* 0x0000004404087210 */ /* 0x041fe20007fbe0ff */
[----:B-1----:R-:W-:Y:S01]  /*282f0*/  VIADD R7, R65, 0x1c ;  /* 0x0000001c41077836 */ /* 0x002fe20000000000 */
[----:B------:R-:W-:-:S03]  /*28300*/  IADD3 R6, P6, PT, R4, R70, RZ ;  /* 0x0000004604067210 */ /* 0x000fc60007fde0ff */
[----:B------:R-:W-:Y:S02]  /*28310*/  IMAD.X R9, R5, 0x1, R3, P5 ;  /* 0x0000000105097824 */ /* 0x000fe400028e0603 */
[----:B------:R-:W-:Y:S01]  /*28320*/  VIADD R4, R4, UR30 ;  /* 0x0000001e04047c36 */ /* 0x000fe20008000000 */
[----:B------:R-:W-:Y:S01]  /*28330*/  ISETP.GE.AND P5, PT, R7, UR6, PT ;  /* 0x0000000607007c0c */ /* 0x000fe2000bfa6270 */
[----:B------:R-:W-:Y:S01]  /*28340*/  IMAD.X R7, R5, 0x1, R69, P6 ;  /* 0x0000000105077824 */ /* 0x000fe200030e0645 */
[----:B------:R0:W-:Y:S01]  /*28350*/  @P1 STG.E.U8 desc[UR24][R8.64], R12 ;  /* 0x0000000c08001986 */ /* 0x0001e2000c101118 */
[----:B------:R-:W1:Y:S01]  /*28360*/  LDCU UR6, c[0x0][0x398] ;  /* 0x00007300ff0677ac */ /* 0x000e620008000800 */
[----:B------:R-:W-:Y:S02]  /*28370*/  SHF.R.S32.HI R5, RZ, 0x1f, R4 ;  /* 0x0000001fff057819 */ /* 0x000fe40000011404 */
[----:B------:R3:W-:Y:S01]  /*28380*/  @P3 STG.E.U8 desc[UR24][R6.64], R28 ;  /* 0x0000001c06003986 */ /* 0x0007e2000c101118 */
[----:B------:R-:W-:Y:S01]  /*28390*/  ISETP.LT.AND P3, PT, R66, UR4, !P2 ;  /* 0x0000000442007c0c */ /* 0x000fe2000d761270 */
[----:B------:R-:W1:Y:S01]  /*283a0*/  LDCU UR4, c[0x0][0x39c] ;  /* 0x00007380ff0477ac */ /* 0x000e620008000800 */
[----:B------:R-:W-:-:S02]  /*283b0*/  ISETP.LT.AND P1, PT, R67, UR9, !P2 ;  /* 0x0000000943007c0c */ /* 0x000fc4000d721270 */
[----:B------:R-:W-:Y:S01]  /*283c0*/  PRMT R11, R15, 0x9910, RZ ;  /* 0x000099100f0b7816 */ /* 0x000fe200000000ff */
[----:B------:R-:W1:Y:S01]  /*283d0*/  LDCU UR9, c[0x0][0x398] ;  /* 0x00007300ff0977ac */ /* 0x000e620008000800 */
[----:B0-----:R-:W-:Y:S02]  /*283e0*/  IADD3 R8, P6, PT, R4, R0, RZ ;  /* 0x0000000004087210 */ /* 0x001fe40007fde0ff */
[----:B------:R-:W-:-:S03]  /*283f0*/  PRMT R10, R14, 0x9910, RZ ;  /* 0x000099100e0a7816 */ /* 0x000fc600000000ff */
[C---:B------:R-:W-:Y:S01]  /*28400*/  IMAD.X R9, R5.reuse, 0x1, R72, P6 ;  /* 0x0000000105097824 */ /* 0x040fe200030e0648 */
[----:B---3--:R-:W-:Y:S02]  /*28410*/  IADD3 R6, P6, PT, R4, R2, RZ ;  /* 0x0000000204067210 */ /* 0x008fe40007fde0ff */
[----:B------:R-:W-:Y:S02]  /*28420*/  SHF.R.S32.HI R11, RZ, 0x8, R11 ;  /* 0x00000008ff0b7819 */ /* 0x000fe4000001140b */
[----:B------:R-:W-:Y:S01]  /*28430*/  SHF.R.S32.HI R10, RZ, 0x8, R10 ;  /* 0x00000008ff0a7819 */ /* 0x000fe2000001140a */
[----:B------:R-:W-:Y:S02]  /*28440*/  IMAD.X R7, R5, 0x1, R71, P6 ;  /* 0x0000000105077824 */ /* 0x000fe400030e0647 */
[----:B------:R-:W-:Y:S04]  /*28450*/  @P3 STG.E.U8 desc[UR24][R8.64], R11 ;  /* 0x0000000b08003986 */ /* 0x000fe8000c101118 */
[----:B------:R0:W-:Y:S01]  /*28460*/  @P1 STG.E.U8 desc[UR24][R6.64], R10 ;  /* 0x0000000a06001986 */ /* 0x0001e2000c101118 */
[----:B-1----:R-:W-:Y:S01]  /*28470*/  ISETP.LT.AND P1, PT, R81, UR6, !P2 ;  /* 0x0000000651007c0c */ /* 0x002fe2000d721270 */
[----:B------:R-:W1:Y:S01]  /*28480*/  LDCU UR6, c[0x0][0x39c] ;  /* 0x00007380ff0677ac */ /* 0x000e620008000800 */
[----:B------:R-:W-:-:S02]  /*28490*/  ISETP.LT.AND P2, PT, R93, UR10, !P2 ;  /* 0x0000000a5d007c0c */ /* 0x000fc4000d741270 */
[----:B------:R-:W-:Y:S01]  /*284a0*/  PRMT R13, R12, 0x9910, RZ ;  /* 0x000099100c0d7816 */ /* 0x000fe200000000ff */
[----:B------:R-:W3:Y:S01]  /*284b0*/  LDCU UR10, c[0x0][0x398] ;  /* 0x00007300ff0a77ac */ /* 0x000ee20008000800 */
[----:B0-----:R-:W-:Y:S02]  /*284c0*/  IADD3 R10, P6, PT, R4, R68, RZ ;  /* 0x00000044040a7210 */ /* 0x001fe40007fde0ff */
[----:B------:R-:W-:-:S03]  /*284d0*/  PRMT R12, R28, 0x9910, RZ ;  /* 0x000099101c0c7816 */ /* 0x000fc600000000ff */
[C---:B------:R-:W-:Y:S01]  /*284e0*/  IMAD.X R11, R5.reuse, 0x1, R3, P6 ;  /* 0x00000001050b7824 */ /* 0x040fe200030e0603 */
[----:B------:R-:W-:Y:S02]  /*284f0*/  IADD3 R8, P6, PT, R4, R70, RZ ;  /* 0x0000004604087210 */ /* 0x000fe40007fde0ff */
[----:B------:R-:W-:Y:S02]  /*28500*/  SHF.R.S32.HI R13, RZ, 0x8, R13 ;  /* 0x00000008ff0d7819 */ /* 0x000fe4000001140d */
[----:B------:R-:W-:Y:S01]  /*28510*/  SHF.R.S32.HI R12, RZ, 0x8, R12 ;  /* 0x00000008ff0c7819 */ /* 0x000fe2000001140c */
[----:B------:R-:W-:Y:S01]  /*28520*/  IMAD.X R9, R5, 0x1, R69, P6 ;  /* 0x0000000105097824 */ /* 0x000fe200030e0645 */
[----:B----4-:R-:W-:Y:S01]  /*28530*/  F2FP.SATFINITE.E5M2.F32.PACK_AB_MERGE_C R14, R76, R75, RZ ;  /* 0x0000004b4c0e723e */ /* 0x010fe200048060ff */
[----:B------:R-:W-:Y:S04]  /*28540*/  @P1 STG.E.U8 desc[UR24][R10.64], R13 ;  /* 0x0000000d0a001986 */ /* 0x000fe8000c101118 */
[----:B------:R5:W-:Y:S04]  /*28550*/  @P2 STG.E.U8 desc[UR24][R8.64], R12 ;  /* 0x0000000c08002986 */ /* 0x000be8000c101118 */
[----:B------:R-:W4:Y:S04]  /*28560*/  LDL.LU R75, [R1+0x270] ;  /* 0x00027000014b7983 */ /* 0x000f280000300800 */
[----:B------:R-:W4:Y:S01]  /*28570*/  LDL.LU R76, [R1+0x274] ;  /* 0x00027400014c7983 */ /* 0x000f220000300800 */
[----:B-----5:R-:W-:-:S03]  /*28580*/  F2FP.SATFINITE.E5M2.F32.PACK_AB_MERGE_C R12, R80, R77, RZ ;  /* 0x0000004d500c723e */ /* 0x020fc600048060ff */
[----:B------:R-:W5:Y:S04]  /*28590*/  LDL.LU R77, [R1+0x170] ;  /* 0x00017000014d7983 */ /* 0x000f680000300800 */
[----:B------:R-:W5:Y:S01]  /*285a0*/  LDL.LU R80, [R1+0x174] ;  /* 0x0001740001507983 */ /* 0x000f620000300800 */
[----:B--2---:R-:W-:-:S03]  /*285b0*/  F2FP.SATFINITE.E5M2.F32.PACK_AB_MERGE_C R11, R85, R84, RZ ;  /* 0x00000054550b723e */ /* 0x004fc600048060ff */
[----:B------:R-:W2:Y:S04]  /*285c0*/  LDL.LU R84, [R1+0x70] ;  /* 0x0000700001547983 */ /* 0x000ea80000300800 */
[----:B------:R-:W2:Y:S01]  /*285d0*/  LDL.LU R85, [R1+0x74] ;  /* 0x0000740001557983 */ /* 0x000ea20000300800 */
[----:B------:R-:W-:Y:S01]  /*285e0*/  VIADD R6, R4, UR30 ;  /* 0x0000001e04067c36 */ /* 0x000fe20008000000 */
[----:B------:R-:W-:Y:S01]  /*285f0*/  ISETP.LT.AND P3, PT, R66, UR12, !P0 ;  /* 0x0000000c42007c0c */ /* 0x000fe2000c761270 */
[----:B------:R-:W-:Y:S01]  /*28600*/  VIADD R10, R65, 0x1e ;  /* 0x0000001e410a7836 */ /* 0x000fe20000000000 */
[----:B------:R-:W-:Y:S01]  /*28610*/  ISETP.LT.AND P2, PT, R81, UR14, !P0 ;  /* 0x0000000e51007c0c */ /* 0x000fe2000c741270 */
[----:B------:R-:W2:Y:S01]  /*28620*/  LDL.LU R73, [R1+0x278] ;  /* 0x0002780001497983 */ /* 0x000ea20000300800 */
[----:B------:R-:W-:Y:S01]  /*28630*/  SHF.R.S32.HI R7, RZ, 0x1f, R6 ;  /* 0x0000001fff077819 */ /* 0x000fe20000011406 */
[----:B------:R-:W0:Y:S01]  /*28640*/  LDCU UR12, c[0x0][0x398] ;  /* 0x00007300ff0c77ac */ /* 0x000e220008000800 */
[C---:B------:R-:W-:Y:S01]  /*28650*/  IADD3 R4, P6, PT, R6.reuse, R0, RZ ;  /* 0x0000000006047210 */ /* 0x040fe20007fde0ff */
[----:B------:R-:W2:Y:S01]  /*28660*/  LDL.LU R16, [R1+0x27c] ;  /* 0x00027c0001107983 */ /* 0x000ea20000300800 */
[----:B------:R-:W-:Y:S01]  /*28670*/  F2FP.SATFINITE.E5M2.F32.PACK_AB_MERGE_C R30, R31, R30, RZ ;  /* 0x0000001e1f1e723e */ /* 0x000fe200048060ff */
[----:B------:R-:W0:Y:S02]  /*28680*/  LDCU UR14, c[0x0][0x398] ;  /* 0x00007300ff0e77ac */ /* 0x000e240008000800 */
[----:B------:R-:W-:Y:S01]  /*28690*/  IMAD.X R5, R7, 0x1, R72, P6 ;  /* 0x0000000107057824 */ /* 0x000fe200030e0648 */
[----:B------:R-:W-:Y:S01]  /*286a0*/  IADD3 R8, P6, PT, R6, R2, RZ ;  /* 0x0000000206087210 */ /* 0x000fe20007fde0ff */
[----:B------:R-:W2:Y:S04]  /*286b0*/  LDL.LU R74, [R1+0x178] ;  /* 0x00017800014a7983 */ /* 0x000ea80000300800 */
[----:B------:R0:W-:Y:S01]  /*286c0*/  @P3 STG.E.U8 desc[UR24][R4.64], R14 ;  /* 0x0000000e04003986 */ /* 0x0001e2000c101118 */
[----:B------:R-:W-:Y:S01]  /*286d0*/  ISETP.LT.AND P3, PT, R67, UR9, !P0 ;  /* 0x0000000943007c0c */ /* 0x000fe2000c761270 */
[----:B------:R-:W1:Y:S01]  /*286e0*/  LDCU UR9, c[0x0][0x398] ;  /* 0x00007300ff0977ac */ /* 0x000e620008000800 */
[----:B------:R-:W-:Y:S01]  /*286f0*/  IMAD.X R9, R7, 0x1, R71, P6 ;  /* 0x0000000107097824 */ /* 0x000fe200030e0647 */
[----:B------:R-:W2:Y:S01]  /*28700*/  LDL.LU R78, [R1+0x17c] ;  /* 0x00017c00014e7983 */ /* 0x000ea20000300800 */
[----:B0-----:R-:W-:-:S05]  /*28710*/  VIADD R4, R65, 0x1d ;  /* 0x0000001d41047836 */ /* 0x001fca0000000000 */
[----:B------:R-:W-:-:S04]  /*28720*/  ISETP.GE.AND P1, PT, R4, UR4, PT ;  /* 0x0000000404007c0c */ /* 0x000fc8000bf26270 */
[----:B------:R0:W-:Y:S01]  /*28730*/  @P3 STG.E.U8 desc[UR24][R8.64], R12 ;  /* 0x0000000c08003986 */ /* 0x0001e2000c101118 */
[C---:B------:R-:W-:Y:S01]  /*28740*/  IADD3 R4, P6, PT, R6.reuse, R68, RZ ;  /* 0x0000004406047210 */ /* 0x040fe20007fde0ff */
[----:B------:R-:W2:Y:S04]  /*28750*/  LDCU UR4, c[0x0][0x398] ;  /* 0x00007300ff0477ac */ /* 0x000ea80008000800 */
[----:B------:R-:W-:Y:S01]  /*28760*/  IMAD.X R5, R7, 0x1, R3, P6 ;  /* 0x0000000107057824 */ /* 0x000fe200030e0603 */
[----:B-1----:R-:W-:Y:S01]  /*28770*/  ISETP.LT.AND P0, PT, R93, UR9, !P0 ;  /* 0x000000095d007c0c */ /* 0x002fe2000c701270 */
[----:B------:R-:W1:Y:S03]  /*28780*/  LDCU UR9, c[0x0][0x398] ;  /* 0x00007300ff0977ac */ /* 0x000e660008000800 */
[----:B------:R1:W-:Y:S01]  /*28790*/  @P2 STG.E.U8 desc[UR24][R4.64], R11 ;  /* 0x0000000b04002986 */ /* 0x0003e2000c101118 */
[----:B0-----:R-:W-:-:S02]  /*287a0*/  IADD3 R8, P6, PT, R6, R70, RZ ;  /* 0x0000004606087210 */ /* 0x001fc40007fde0ff */
[----:B---3--:R-:W-:Y:S01]  /*287b0*/  ISETP.LT.AND P2, PT, R66, UR10, !P4 ;  /* 0x0000000a42007c0c */ /* 0x008fe2000e741270 */
[----:B------:R-:W0:Y:S01]  /*287c0*/  LDCU UR10, c[0x0][0x398] ;  /* 0x00007300ff0a77ac */ /* 0x000e220008000800 */
[----:B------:R-:W-:Y:S01]  /*287d0*/  ISETP.GE.AND P3, PT, R10, UR6, PT ;  /* 0x000000060a007c0c */ /* 0x000fe2000bf66270 */
[----:B------:R-:W-:Y:S01]  /*287e0*/  IMAD.X R9, R7, 0x1, R69, P6 ;  /* 0x0000000107097824 */ /* 0x000fe200030e0645 */
[----:B------:R-:W-:Y:S01]  /*287f0*/  PRMT R12, R12, 0x9910, RZ ;  /* 0x000099100c0c7816 */ /* 0x000fe200000000ff */
[----:B------:R-:W3:Y:S01]  /*28800*/  LDCU UR6, c[0x0][0x398] ;  /* 0x00007300ff0677ac */ /* 0x000ee20008000800 */
[----:B-1----:R-:W-:Y:S01]  /*28810*/  VIADD R5, R6, UR30 ;  /* 0x0000001e06057c36 */ /* 0x002fe20008000000 */
[----:B------:R-:W-:-:S04]  /*28820*/  PRMT R4, R14, 0x9910, RZ ;  /* 0x000099100e047816 */ /* 0x000fc800000000ff */
[----:B------:R-:W-:Y:S02]  /*28830*/  SHF.R.S32.HI R10, RZ, 0x1f, R5 ;  /* 0x0000001fff0a7819 */ /* 0x000fe40000011405 */
[----:B------:R-:W-:Y:S02]  /*28840*/  IADD3 R6, P6, PT, R5, R0, RZ ;  /* 0x0000000005067210 */ /* 0x000fe40007fde0ff */
[----:B------:R-:W-:-:S03]  /*28850*/  SHF.R.S32.HI R4, RZ, 0x8, R4 ;  /* 0x00000008ff047819 */ /* 0x000fc60000011404 */
[----:B------:R-:W-:Y:S01]  /*28860*/  IMAD.X R7, R10, 0x1, R72, P6 ;  /* 0x000000010a077824 */ /* 0x000fe200030e0648 */
[----:B------:R-:W-:Y:S04]  /*28870*/  @P0 STG.E.U8 desc[UR24][R8.64], R30 ;  /* 0x0000001e08000986 */ /* 0x000fe8000c101118 */
[----:B------:R1:W-:Y:S02]  /*28880*/  @P2 STG.E.U8 desc[UR24][R6.64], R4 ;  /* 0x0000000406002986 */ /* 0x0003e4000c101118 */
[----:B-1----:R-:W-:Y:S01]  /*28890*/  PRMT R4, R11, 0x9910, RZ ;  /* 0x000099100b047816 */ /* 0x002fe200000000ff */
[----:B------:R-:W-:Y:S01]  /*288a0*/  IMAD.MOV.U32 R11, RZ, RZ, R12 ;  /* 0x000000ffff0b7224 */ /* 0x000fe200078e000c */
[----:B----4-:R-:W-:Y:S02]  /*288b0*/  F2FP.SATFINITE.E5M2.F32.PACK_AB_MERGE_C R13, R76, R75, RZ ;  /* 0x0000004b4c0d723e */ /* 0x010fe400048060ff */
        /* <DEDUP_REMOVED lines=8> */
[----:B------:R-:W-:Y:S02]  /*28940*/  IADD3 R8, P6, PT, R5, R2, RZ ;  /* 0x0000000205087210 */ /* 0x000fe40007fde0ff */
[----:B------:R-:W-:Y:S01]  /*28950*/  ISETP.LT.AND P2, PT, R67, UR4, !P4 ;  /* 0x0000000443007c0c */ /* 0x000fe2000e741270 */
[----:B------:R-:W1:Y:S01]  /*28960*/  LDCU UR4, c[0x0][0x39c] ;  /* 0x00007380ff0477ac */ /* 0x000e620008000800 */
[----:B---3--:R-:W-:Y:S01]  /*28970*/  ISETP.LT.AND P0, PT, R81, UR6, !P4 ;  /* 0x0000000651007c0c */ /* 0x008fe2000e701270 */
[----:B------:R-:W-:Y:S01]  /*28980*/  IMAD.X R9, R10, 0x1, R71, P6 ;  /* 0x000000010a097824 */ /* 0x000fe200030e0647 */
[----:B------:R-:W-:Y:S01]  /*28990*/  IADD3 R6, P6, PT, R5, R68, RZ ;  /* 0x0000004405067210 */ /* 0x000fe20007fde0ff */
[----:B------:R-:W3:Y:S01]  /*289a0*/  LDCU UR6, c[0x0][0x398] ;  /* 0x00007300ff0677ac */ /* 0x000ee20008000800 */
[----:B------:R-:W-:-:S02]  /*289b0*/  SHF.R.S32.HI R11, RZ, 0x8, R11 ;  /* 0x00000008ff0b7819 */ /* 0x000fc4000001140b */
[----:B------:R-:W-:Y:S01]  /*289c0*/  SHF.R.S32.HI R4, RZ, 0x8, R4 ;  /* 0x00000008ff047819 */ /* 0x000fe20000011404 */
[----:B------:R-:W-:-:S04]  /*289d0*/  IMAD.X R7, R10, 0x1, R3, P6 ;  /* 0x000000010a077824 */ /* 0x000fc800030e0603 */
[----:B------:R1:W-:Y:S04]  /*289e0*/  @P2 STG.E.U8 desc[UR24][R8.64], R11 ;  /* 0x0000000b08002986 */ /* 0x0003e8000c101118 */
[----:B------:R3:W-:Y:S01]  /*289f0*/  @P0 STG.E.U8 desc[UR24][R6.64], R4 ;  /* 0x0000000406000986 */ /* 0x0007e2000c101118 */
[----:B------:R-:W-:Y:S01]  /*28a00*/  ISETP.LT.AND P0, PT, R93, UR9, !P4 ;  /* 0x000000095d007c0c */ /* 0x000fe2000e701270 */
[----:B------:R-:W3:Y:S01]  /*28a10*/  LDCU UR9, c[0x0][0x398] ;  /* 0x00007300ff0977ac */ /* 0x000ee20008000800 */
[----:B0-----:R-:W-:Y:S01]  /*28a20*/  ISETP.LT.AND P2, PT, R66, UR10, !P5 ;  /* 0x0000000a42007c0c */ /* 0x001fe2000ef41270 */
[----:B------:R-:W0:Y:S01]  /*28a30*/  LDCU UR10, c[0x0][0x398] ;  /* 0x00007300ff0a77ac */ /* 0x000e220008000800 */
[C---:B-1----:R-:W-:Y:S02]  /*28a40*/  IADD3 R8, P4, PT, R5.reuse, R70, RZ ;  /* 0x0000004605087210 */ /* 0x042fe40007f9e0ff */
[----:B------:R-:W-:Y:S01]  /*28a50*/  PRMT R11, R30, 0x9910, RZ ;  /* 0x000099101e0b7816 */ /* 0x000fe200000000ff */
[----:B---3--:R-:W-:-:S02]  /*28a60*/  VIADD R4, R5, UR30 ;  /* 0x0000001e05047c36 */ /* 0x008fc40008000000 */
[----:B------:R-:W-:Y:S02]  /*28a70*/  VIADD R7, R65, 0x1f ;  /* 0x0000001f41077836 */ /* 0x000fe40000000000 */
[----:B------:R-:W-:Y:S01]  /*28a80*/  IMAD.X R9, R10, 0x1, R69, P4 ;  /* 0x000000010a097824 */ /* 0x000fe200020e0645 */
[----:B------:R-:W-:Y:S02]  /*28a90*/  SHF.R.S32.HI R5, RZ, 0x1f, R4 ;  /* 0x0000001fff057819 */ /* 0x000fe40000011404 */
[C---:B------:R-:W-:Y:S02]  /*28aa0*/  IADD3 R6, P6, PT, R4.reuse, R0, RZ ;  /* 0x0000000004067210 */ /* 0x040fe40007fde0ff */
[----:B------:R-:W-:Y:S02]  /*28ab0*/  SHF.R.S32.HI R10, RZ, 0x8, R11 ;  /* 0x00000008ff0a7819 */ /* 0x000fe4000001140b */
[----:B------:R-:W-:Y:S01]  /*28ac0*/  ISETP.GE.AND P4, PT, R7, UR4, PT ;  /* 0x0000000407007c0c */ /* 0x000fe2000bf86270 */
[----:B------:R-:W-:Y:S01]  /*28ad0*/  IMAD.X R7, R5, 0x1, R72, P6 ;  /* 0x0000000105077824 */ /* 0x000fe200030e0648 */
[----:B------:R-:W-:Y:S01]  /*28ae0*/  F2FP.SATFINITE.E5M2.F32.PACK_AB_MERGE_C R32, R33, R32, RZ ;  /* 0x000000202120723e */ /* 0x000fe200048060ff */
[----:B------:R1:W-:Y:S01]  /*28af0*/  @P0 STG.E.U8 desc[UR24][R8.64], R10 ;  /* 0x0000000a08000986 */ /* 0x0003e2000c101118 */
[----:B------:R-:W-:Y:S01]  /*28b00*/  ISETP.LT.AND P0, PT, R81, UR6, !P5 ;  /* 0x0000000651007c0c */ /* 0x000fe2000ef01270 */
[----:B------:R-:W3:Y:S02]  /*28b10*/  LDCU UR6, c[0x0][0x39c] ;  /* 0x00007380ff0677ac */ /* 0x000ee40008000800 */
[----:B------:R0:W-:Y:S01]  /*28b20*/  @P2 STG.E.U8 desc[UR24][R6.64], R13 ;  /* 0x0000000d06002986 */ /* 0x0001e2000c101118 */
[----:B------:R-:W-:Y:S01]  /*28b30*/  ISETP.LT.AND P2, PT, R67, UR12, !P5 ;  /* 0x0000000c43007c0c */ /* 0x000fe2000ef41270 */
[----:B------:R-:W0:Y:S01]  /*28b40*/  LDCU UR12, c[0x0][0x398] ;  /* 0x00007300ff0c77ac */ /* 0x000e220008000800 */
[----:B------:R-:W2:Y:S01]  /*28b50*/  LDCU UR4, c[0x0][0x39c] ;  /* 0x00007380ff0477ac */ /* 0x000ea20008000800 */
[----:B-1----:R-:W-:-:S05]  /*28b60*/  IADD3 R10, P6, PT, R4, R2, RZ ;  /* 0x00000002040a7210 */ /* 0x002fca0007fde0ff */
[----:B------:R-:W-:Y:S01]  /*28b70*/  IMAD.X R11, R5, 0x1, R71, P6 ;  /* 0x00000001050b7824 */ /* 0x000fe200030e0647 */
[C---:B------:R-:W-:Y:S02]  /*28b80*/  IADD3 R8, P6, PT, R4.reuse, R68, RZ ;  /* 0x0000004404087210 */ /* 0x040fe40007fde0ff */
[----:B------:R-:W-:Y:S01]  /*28b90*/  ISETP.LT.AND P5, PT, R93, UR14, !P5 ;  /* 0x0000000e5d007c0c */ /* 0x000fe2000efa1270 */
[----:B------:R-:W1:Y:S02]  /*28ba0*/  LDCU UR14, c[0x0][0x398] ;  /* 0x00007300ff0e77ac */ /* 0x000e640008000800 */
[----:B------:R-:W-:Y:S01]  /*28bb0*/  IMAD.X R9, R5, 0x1, R3, P6 ;  /* 0x0000000105097824 */ /* 0x000fe200030e0603 */
[C---:B0-----:R-:W-:Y:S01]  /*28bc0*/  IADD3 R6, P6, PT, R4.reuse, R70, RZ ;  /* 0x0000004604067210 */ /* 0x041fe20007fde0ff */
[----:B------:R0:W-:Y:S01]  /*28bd0*/  @P2 STG.E.U8 desc[UR24][R10.64], R12 ;  /* 0x0000000c0a002986 */ /* 0x0001e2000c101118 */
[----:B------:R-:W-:-:S03]  /*28be0*/  VIADD R4, R4, UR30 ;  /* 0x0000001e04047c36 */ /* 0x000fc60008000000 */
[----:B------:R-:W-:Y:S01]  /*28bf0*/  IMAD.X R7, R5, 0x1, R69, P6 ;  /* 0x0000000105077824 */ /* 0x000fe200030e0645 */
[----:B------:R-:W-:Y:S01]  /*28c00*/  PRMT R13, R13, 0x9910, RZ ;  /* 0x000099100d0d7816 */ /* 0x000fe200000000ff */
[----:B------:R1:W-:Y:S01]  /*28c10*/  @P0 STG.E.U8 desc[UR24][R8.64], R14 ;  /* 0x0000000e08000986 */ /* 0x0003e2000c101118 */
[----:B------:R-:W-:Y:S01]  /*28c20*/  ISETP.LT.AND P0, PT, R66, UR9, !P1 ;  /* 0x0000000942007c0c */ /* 0x000fe2000cf01270 */
[----:B------:R-:W2:Y:S02]  /*28c30*/  LDCU UR9, c[0x0][0x398] ;  /* 0x00007300ff0977ac */ /* 0x000ea40008000800 */
[----:B------:R3:W-:Y:S01]  /*28c40*/  @P5 STG.E.U8 desc[UR24][R6.64], R32 ;  /* 0x0000002006005986 */ /* 0x0007e2000c101118 */
[----:B------:R-:W-:Y:S01]  /*28c50*/  ISETP.LT.AND P5, PT, R67, UR10, !P1 ;  /* 0x0000000a43007c0c */ /* 0x000fe2000cfa1270 */
[----:B------:R-:W2:Y:S01]  /*28c60*/  LDCU UR10, c[0x0][0x398] ;  /* 0x00007300ff0a77ac */ /* 0x000ea20008000800 */
[----:B0-----:R-:W-:Y:S01]  /*28c70*/  PRMT R11, R12, 0x9910, RZ ;  /* 0x000099100c0b7816 */ /* 0x001fe200000000ff */
[----:B------:R-:W-:Y:S01]  /*28c80*/  IMAD.MOV.U32 R12, RZ, RZ, R13 ;  /* 0x000000ffff0c7224 */ /* 0x000fe200078e000d */
[----:B------:R-:W-:-:S02]  /*28c90*/  SHF.R.S32.HI R5, RZ, 0x1f, R4 ;  /* 0x0000001fff057819 */ /* 0x000fc40000011404 */
[C---:B-1----:R-:W-:Y:S02]  /*28ca0*/  IADD3 R8, P2, PT, R4.reuse, R0, RZ ;  /* 0x0000000004087210 */ /* 0x042fe40007f5e0ff */
[----:B---3--:R-:W-:-:S03]  /*28cb0*/  IADD3 R6, P6, PT, R4, R2, RZ ;  /* 0x0000000204067210 */ /* 0x008fc60007fde0ff */
[C---:B------:R-:W-:Y:S01]  /*28cc0*/  IMAD.X R9, R5.reuse, 0x1, R72, P2 ;  /* 0x0000000105097824 */ /* 0x040fe200010e0648 */
[----:B------:R-:W-:Y:S02]  /*28cd0*/  SHF.R.S32.HI R12, RZ, 0x8, R12 ;  /* 0x00000008ff0c7819 */ /* 0x000fe4000001140c */
[----:B------:R-:W-:Y:S01]  /*28ce0*/  SHF.R.S32.HI R11, RZ, 0x8, R11 ;  /* 0x00000008ff0b7819 */ /* 0x000fe2000001140b */
[----:B------:R-:W-:Y:S02]  /*28cf0*/  IMAD.X R7, R5, 0x1, R71, P6 ;  /* 0x0000000105077824 */ /* 0x000fe400030e0647 */
[----:B------:R-:W-:Y:S04]  /*28d00*/  @P0 STG.E.U8 desc[UR24][R8.64], R12 ;  /* 0x0000000c08000986 */ /* 0x000fe8000c101118 */
[----:B------:R2:W-:Y:S02]  /*28d10*/  @P5 STG.E.U8 desc[UR24][R6.64], R11 ;  /* 0x0000000b06005986 */ /* 0x0005e4000c101118 */
[----:B--2---:R-:W-:-:S02]  /*28d20*/  F2FP.SATFINITE.E5M2.F32.PACK_AB_MERGE_C R11, R85, R84, RZ ;  /* 0x00000054550b723e */ /* 0x004fc400048060ff */
[----:B------:R-:W2:Y:S04]  /*28d30*/  LDL.LU R84, [R1+0x80] ;  /* 0x0000800001547983 */ /* 0x000ea80000300800 */
[----:B------:R-:W2:Y:S01]  /*28d40*/  LDL.LU R85, [R1+0x84] ;  /* 0x0000840001557983 */ /* 0x000ea20000300800 */
[----:B------:R-:W-:Y:S01]  /*28d50*/  ISETP.LT.AND P6, PT, R81, UR12, !P1 ;  /* 0x0000000c51007c0c */ /* 0x000fe2000cfc1270 */
[C---:B------:R-:W-:Y:S01]  /*28d60*/  VIADD R7, R65.reuse, 0x21 ;  /* 0x0000002141077836 */ /* 0x040fe20000000000 */
[----:B------:R-:W-:Y:S01]  /*28d70*/  IADD3 R6, P5, PT, R4, R68, RZ ;  /* 0x0000004404067210 */ /* 0x000fe20007fbe0ff */
[----:B------:R-:W-:Y:S01]  /*28d80*/  VIADD R10, R65, 0x20 ;  /* 0x00000020410a7836 */ /* 0x000fe20000000000 */
[----:B------:R-:W-:Y:S01]  /*28d90*/  PRMT R8, R14, 0x9910, RZ ;  /* 0x000099100e087816 */ /* 0x000fe200000000ff */
[----:B------:R-:W0:Y:S01]  /*28da0*/  LDCU UR12, c[0x0][0x398] ;  /* 0x00007300ff0c77ac */ /* 0x000e220008000800 */
[----:B------:R-:W-:Y:S01]  /*28db0*/  ISETP.GE.AND P0, PT, R7, UR6, PT ;  /* 0x0000000607007c0c */ /* 0x000fe2000bf06270 */
[----:B------:R-:W-:Y:S01]  /*28dc0*/  IMAD.X R7, R5, 0x1, R3, P5 ;  /* 0x0000000105077824 */ /* 0x000fe200028e0603 */
[----:B------:R-:W-:Y:S01]  /*28dd0*/  SHF.R.S32.HI R8, RZ, 0x8, R8 ;  /* 0x00000008ff087819 */ /* 0x000fe20000011408 */
[----:B------:R-:W1:Y:S01]  /*28de0*/  LDCU UR6, c[0x0][0x398] ;  /* 0x00007300ff0677ac */ /* 0x000e620008000800 */
[----:B------:R-:W-:-:S03]  /*28df0*/  ISETP.LT.AND P5, PT, R93, UR14, !P1 ;  /* 0x0000000e5d007c0c */ /* 0x000fc6000cfa1270 */
[----:B------:R3:W-:Y:S01]  /*28e00*/  @P6 STG.E.U8 desc[UR24][R6.64], R8 ;  /* 0x0000000806006986 */ /* 0x0007e2000c101118 */
[----:B------:R-:W-:Y:S01]  /*28e10*/  PRMT R9, R32, 0x9910, RZ ;  /* 0x0000991020097816 */ /* 0x000fe200000000ff */
[----:B------:R-:W0:Y:S03]  /*28e20*/  LDCU UR14, c[0x0][0x398] ;  /* 0x00007300ff0e77ac */ /* 0x000e260008000800 */
[----:B------:R-:W-:Y:S02]  /*28e30*/  SHF.R.S32.HI R9, RZ, 0x8, R9 ;  /* 0x00000008ff097819 */ /* 0x000fe40000011409 */
[C---:B---3--:R-:W-:Y:S01]  /*28e40*/  IADD3 R6, P1, PT, R4.reuse, R70, RZ ;  /* 0x0000004604067210 */ /* 0x048fe20007f3e0ff */
[----:B------:R-:W-:-:S04]  /*28e50*/  VIADD R4, R4, UR30 ;  /* 0x0000001e04047c36 */ /* 0x000fc80008000000 */
[----:B------:R-:W-:Y:S01]  /*28e60*/  IMAD.X R7, R5, 0x1, R69, P1 ;  /* 0x0000000105077824 */ /* 0x000fe200008e0645 */
[----:B------:R-:W-:Y:S02]  /*28e70*/  SHF.R.S32.HI R5, RZ, 0x1f, R4 ;  /* 0x0000001fff057819 */ /* 0x000fe40000011404 */
[----:B------:R-:W-:Y:S02]  /*28e80*/  IADD3 R8, P6, PT, R4, R0, RZ ;  /* 0x0000000004087210 */ /* 0x000fe40007fde0ff */
[----:B------:R-:W-:Y:S01]  /*28e90*/  ISETP.LT.AND P1, PT, R66, UR9, !P3 ;  /* 0x0000000942007c0c */ /* 0x000fe2000df21270 */
[----:B------:R3:W-:Y:S01]  /*28ea0*/  @P5 STG.E.U8 desc[UR24][R6.64], R9 ;  /* 0x0000000906005986 */ /* 0x0007e2000c101118 */
[----:B------:R-:W-:Y:S01]  /*28eb0*/  ISETP.LT.AND P5, PT, R67, UR10, !P3 ;  /* 0x0000000a43007c0c */ /* 0x000fe2000dfa1270 */
[----:B------:R-:W0:Y:S01]  /*28ec0*/  LDCU UR9, c[0x0][0x398] ;  /* 0x00007300ff0977ac */ /* 0x000e220008000800 */
[----:B------:R-:W-:Y:S02]  /*28ed0*/  F2FP.SATFINITE.E5M2.F32.PACK_AB_MERGE_C R12, R16, R73, RZ ;  /* 0x00000049100c723e */ /* 0x000fe400048060ff */
[----:B------:R-:W-:Y:S01]  /*28ee0*/  F2FP.SATFINITE.E5M2.F32.PACK_AB_MERGE_C R13, R78, R74, RZ ;  /* 0x0000004a4e0d723e */ /* 0x000fe200048060ff */
[----:B------:R-:W0:Y:S01]  /*28ef0*/  LDCU UR10, c[0x0][0x398] ;  /* 0x00007300ff0a77ac */ /* 0x000e220008000800 */
[----:B---3--:R-:W-:Y:S01]  /*28f00*/  IMAD.X R9, R5, 0x1, R72, P6 ;  /* 0x0000000105097824 */ /* 0x008fe200030e0648 */
[----:B------:R-:W-:-:S05]  /*28f10*/  IADD3 R6, P6, PT, R4, R2, RZ ;  /* 0x0000000204067210 */ /* 0x000fca0007fde0ff */
[----:B------:R-:W-:Y:S01]  /*28f20*/  IMAD.X R7, R5, 0x1, R71, P6 ;  /* 0x0000000105077824 */ /* 0x000fe200030e0647 */
[----:B-1----:R-:W-:Y:S01]  /*28f30*/  ISETP.LT.AND P6, PT, R81, UR6, !P3 ;  /* 0x0000000651007c0c */ /* 0x002fe2000dfc1270 */
[----:B------:R-:W-:Y:S01]  /*28f40*/  @P1 STG.E.U8 desc[UR24][R8.64], R12 ;  /* 0x0000000c08001986 */ /* 0x000fe2000c101118 */
[----:B------:R-:W-:Y:S01]  /*28f50*/  ISETP.GE.AND P2, PT, R10, UR4, PT ;  /* 0x000000040a007c0c */ /* 0x000fe2000bf46270 */
[----:B------:R-:W1:Y:S02]  /*28f60*/  LDCU UR4, c[0x0][0x39c] ;  /* 0x00007380ff0477ac */ /* 0x000e640008000800 */
[----:B------:R3:W-:Y:S01]  /*28f70*/  @P5 STG.E.U8 desc[UR24][R6.64], R13 ;  /* 0x0000000d06005986 */ /* 0x0007e2000c101118 */
[----:B0-----:R-:W-:Y:S01]  /*28f80*/  ISETP.LT.AND P3, PT, R93, UR9, !P3 ;  /* 0x000000095d007c0c */ /* 0x001fe2000df61270 */
[----:B------:R-:W-:Y:S01]  /*28f90*/  VIADD R10, R65, 0x22 ;  /* 0x00000022410a7836 */ /* 0x000fe20000000000 */
[----:B------:R-:W-:Y:S01]  /*28fa0*/  F2FP.SATFINITE.E5M2.F32.PACK_AB_MERGE_C R34, R35, R34, RZ ;  /* 0x000000222322723e */ /* 0x000fe200048060ff */
[----:B------:R-:W0:Y:S01]  /*28fb0*/  LDCU UR6, c[0x0][0x398] ;  /* 0x00007300ff0677ac */ /* 0x000e220008000800 */
[----:B----4-:R-:W-:-:S02]  /*28fc0*/  F2FP.SATFINITE.E5M2.F32.PACK_AB_MERGE_C R14, R76, R75, RZ ;  /* 0x0000004b4c0e723e */ /* 0x010fc400048060ff */
[----:B------:R-:W4:Y:S01]  /*28fd0*/  LDL.LU R75, [R1+0x288] ;  /* 0x00028800014b7983 */ /* 0x000f220000300800 */
[----:B-----5:R-:W-:Y:S01]  /*28fe0*/  F2FP.SATFINITE.E5M2.F32.PACK_AB_MERGE_C R15, R80, R77, RZ ;  /* 0x0000004d500f723e */ /* 0x020fe200048060ff */
[----:B------:R-:W5:Y:S02]  /*28ff0*/  LDCU UR9, c[0x0][0x398] ;  /* 0x00007300ff0977ac */ /* 0x000f640008000800 */
[----:B------:R-:W4:Y:S01]  /*29000*/  LDL.LU R76, [R1+0x28c] ;  /* 0x00028c00014c7983 */ /* 0x000f220000300800 */
[----:B---3--:R-:W-:-:S03]  /*29010*/  IADD3 R6, P5, PT, R4, R68, RZ ;  /* 0x0000004404067210 */ /* 0x008fc60007fbe0ff */
[----:B------:R-:W3:Y:S02]  /*29020*/  LDL.LU R77, [R1+0x188] ;  /* 0x00018800014d7983 */ /* 0x000ee40000300800 */
[----:B------:R-:W-:Y:S01]  /*29030*/  IMAD.X R7, R5, 0x1, R3, P5 ;  /* 0x0000000105077824 */ /* 0x000fe200028e0603 */
[----:B-1----:R-:W-:Y:S01]  /*29040*/  ISETP.GE.AND P1, PT, R10, UR4, PT ;  /* 0x000000040a007c0c */ /* 0x002fe2000bf26270 */
[----:B------:R-:W3:Y:S04]  /*29050*/  LDL.LU R80, [R1+0x18c] ;  /* 0x00018c0001507983 */ /* 0x000ee80000300800 */
[----:B------:R-:W-:Y:S01]  /*29060*/  @P6 STG.E.U8 desc[UR24][R6.64], R11 ;  /* 0x0000000b06006986 */ /* 0x000fe2000c101118 */
[----:B------:R-:W-:Y:S01]  /*29070*/  IADD3 R8, P6, PT, R4, R70, RZ ;  /* 0x0000004604087210 */ /* 0x000fe20007fde0ff */
[----:B------:R-:W1:Y:S01]  /*29080*/  LDCU UR4, c[0x0][0x398] ;  /* 0x00007300ff0477ac */ /* 0x000e620008000800 */
[----:B------:R-:W-:-:S03]  /*29090*/  PRMT R10, R12, 0x9910, RZ ;  /* 0x000099100c0a7816 */ /* 0x000fc600000000ff */
[----:B------:R-:W-:-:S05]  /*290a0*/  IMAD.X R9, R5, 0x1, R69, P6 ;  /* 0x0000000105097824 */ /* 0x000fca00030e0645 */
[----:B------:R0:W-:Y:S02]  /*290b0*/  @P3 STG.E.U8 desc[UR24][R8.64], R34 ;  /* 0x0000002208003986 */ /* 0x0001e4000c101118 */
[----:B0-----:R-:W-:Y:S02]  /*290c0*/  SHF.R.S32.HI R8, RZ, 0x8, R10 ;  /* 0x00000008ff087819 */ /* 0x001fe4000001140a */
[----:B------:R-:W-:Y:S02]  /*290d0*/  PRMT R10, R11, 0x9910, RZ ;  /* 0x000099100b0a7816 */ /* 0x000fe400000000ff */
[----:B--2---:R-:W-:Y:S02]  /*290e0*/  F2FP.SATFINITE.E5M2.F32.PACK_AB_MERGE_C R11, R85, R84, RZ ;  /* 0x00000054550b723e */ /* 0x004fe400048060ff */
[----:B------:R-:W2:Y:S04]  /*290f0*/  LDL.LU R84, [R1+0x88] ;  /* 0x0000880001547983 */ /* 0x000ea80000300800 */
[----:B------:R-:W2:Y:S01]  /*29100*/  LDL.LU R85, [R1+0x8c] ;  /* 0x00008c0001557983 */ /* 0x000ea20000300800 */
[----:B------:R-:W-:Y:S01]  /*29110*/  VIADD R4, R4, UR30 ;  /* 0x0000001e04047c36 */ /* 0x000fe20008000000 */
[----:B------:R-:W-:Y:S01]  /*29120*/  ISETP.LT.AND P5, PT, R66, UR10, !P4 ;  /* 0x0000000a42007c0c */ /* 0x000fe2000e7a1270 */
[----:B------:R-:W0:Y:S03]  /*29130*/  LDCU UR10, c[0x0][0x398] ;  /* 0x00007300ff0a77ac */ /* 0x000e260008000800 */
[----:B------:R-:W-:-:S02]  /*29140*/  SHF.R.S32.HI R5, RZ, 0x1f, R4 ;  /* 0x0000001fff057819 */ /* 0x000fc40000011404 */
[----:B------:R-:W-:Y:S02]  /*29150*/  IADD3 R6, P6, PT, R4, R0, RZ ;  /* 0x0000000004067210 */ /* 0x000fe40007fde0ff */
[----:B------:R-:W-:-:S03]  /*29160*/  PRMT R9, R13, 0x9910, RZ ;  /* 0x000099100d097816 */ /* 0x000fc600000000ff */
[----:B------:R-:W-:Y:S01]  /*29170*/  IMAD.X R7, R5, 0x1, R72, P6 ;  /* 0x0000000105077824 */ /* 0x000fe200030e0648 */
[----:B-1----:R-:W-:Y:S01]  /*29180*/  ISETP.LT.AND P3, PT, R67, UR4, !P4 ;  /* 0x0000000443007c0c */ /* 0x002fe2000e761270 */
[----:B------:R-:W1:Y:S03]  /*29190*/  LDCU UR4, c[0x0][0x39c] ;  /* 0x00007380ff0477ac */ /* 0x000e660008000800 */
[----:B------:R0:W-:Y:S01]  /*291a0*/  @P5 STG.E.U8 desc[UR24][R6.64], R8 ;  /* 0x0000000806005986 */ /* 0x0001e2000c101118 */
[----:B------:R-:W-:Y:S01]  /*291b0*/  ISETP.LT.AND P5, PT, R81, UR6, !P4 ;  /* 0x0000000651007c0c */ /* 0x000fe2000e7a1270 */
[----:B------:R-:W1:Y:S01]  /*291c0*/  LDCU UR6, c[0x0][0x39c] ;  /* 0x00007380ff0677ac */ /* 0x000e620008000800 */
[----:B0-----:R-:W-:Y:S01]  /*291d0*/  IADD3 R8, P6, PT, R4, R2, RZ ;  /* 0x0000000204087210 */ /* 0x001fe20007fde0ff */
[----:B------:R-:W-:-:S04]  /*291e0*/  IMAD.MOV.U32 R7, RZ, RZ, R9 ;  /* 0x000000ffff077224 */ /* 0x000fc800078e0009 */
[----:B------:R-:W-:Y:S01]  /*291f0*/  IMAD.X R9, R5, 0x1, R71, P6 ;  /* 0x0000000105097824 */ /* 0x000fe200030e0647 */
[----:B------:R-:W-:Y:S02]  /*29200*/  SHF.R.S32.HI R7, RZ, 0x8, R7 ;  /* 0x00000008ff077819 */ /* 0x000fe40000011407 */
[----:B------:R-:W-:-:S03]  /*29210*/  IADD3 R6, P6, PT, R4, R68, RZ ;  /* 0x0000004404067210 */ /* 0x000fc60007fde0ff */
[----:B------:R0:W-:Y:S02]  /*29220*/  @P3 STG.E.U8 desc[UR24][R8.64], R7 ;  /* 0x0000000708003986 */ /* 0x0001e4000c101118 */
[----:B0-----:R-:W-:Y:S01]  /*29230*/  IMAD.X R7, R5, 0x1, R3, P6 ;  /* 0x0000000105077824 */ /* 0x001fe200030e0603 */
[----:B------:R-:W-:Y:S02]  /*29240*/  SHF.R.S32.HI R8, RZ, 0x8, R10 ;  /* 0x00000008ff087819 */ /* 0x000fe4000001140a */
[----:B------:R-:W-:Y:S02]  /*29250*/  PRMT R9, R34, 0x9910, RZ ;  /* 0x0000991022097816 */ /* 0x000fe400000000ff */
[----:B-----5:R-:W-:Y:S01]  /*29260*/  ISETP.LT.AND P6, PT, R93, UR9, !P4 ;  /* 0x000000095d007c0c */ /* 0x020fe2000e7c1270 */
[----:B------:R0:W-:Y:S01]  /*29270*/  @P5 STG.E.U8 desc[UR24][R6.64], R8 ;  /* 0x0000000806005986 */ /* 0x0001e2000c101118 */
[----:B------:R-:W-:Y:S01]  /*29280*/  ISETP.LT.AND P4, PT, R66, UR10, !P2 ;  /* 0x0000000a42007c0c */ /* 0x000fe2000d781270 */
[----:B------:R-:W-:Y:S01]  /*29290*/  VIADD R10, R65, 0x23 ;  /* 0x00000023410a7836 */ /* 0x000fe20000000000 */
[----:B------:R-:W-:Y:S01]  /*292a0*/  F2FP.SATFINITE.E5M2.F32.PACK_AB_MERGE_C R36, R37, R36, RZ ;  /* 0x000000242524723e */ /* 0x000fe200048060ff */
[----:B------:R-:W5:Y:S01]  /*292b0*/  LDCU UR9, c[0x0][0x398] ;  /* 0x00007300ff0977ac */ /* 0x000f620008000800 */
[----:B------:R-:W1:Y:S01]  /*292c0*/  LDCU UR10, c[0x0][0x398] ;  /* 0x00007300ff0a77ac */ /* 0x000e620008000800 */
[----:B0-----:R-:W-:Y:S01]  /*292d0*/  IADD3 R8, P3, PT, R4, R70, RZ ;  /* 0x0000004604087210 */ /* 0x001fe20007f7e0ff */
[----:B------:R-:W-:-:S02]  /*292e0*/  IMAD.MOV.U32 R7, RZ, RZ, R9 ;  /* 0x000000ffff077224 */ /* 0x000fc400078e0009 */
[----:B------:R-:W-:Y:S02]  /*292f0*/  VIADD R4, R4, UR30 ;  /* 0x0000001e04047c36 */ /* 0x000fe40008000000 */
[----:B------:R-:W-:Y:S01]  /*29300*/  IMAD.X R9, R5, 0x1, R69, P3 ;  /* 0x0000000105097824 */ /* 0x000fe200018e0645 */
[----:B------:R-:W-:Y:S02]  /*29310*/  SHF.R.S32.HI R7, RZ, 0x8, R7 ;  /* 0x00000008ff077819 */ /* 0x000fe40000011407 */
[----:B------:R-:W-:Y:S02]  /*29320*/  SHF.R.S32.HI R5, RZ, 0x1f, R4 ;  /* 0x0000001fff057819 */ /* 0x000fe40000011404 */
[----:B------:R-:W-:Y:S02]  /*29330*/  IADD3 R6, P5, PT, R4, R0, RZ ;  /* 0x0000000004067210 */ /* 0x000fe40007fbe0ff */
[----:B------:R-:W-:Y:S01]  /*29340*/  ISETP.LT.AND P3, PT, R67, UR12, !P2 ;  /* 0x0000000c43007c0c */ /* 0x000fe2000d761270 */
[----:B------:R0:W-:Y:S01]  /*29350*/  @P6 STG.E.U8 desc[UR24][R8.64], R7 ;  /* 0x0000000708006986 */ /* 0x0001e2000c101118 */
[----:B----4-:R-:W-:Y:S01]  /*29360*/  F2FP.SATFINITE.E5M2.F32.PACK_AB_MERGE_C R13, R76, R75, RZ ;  /* 0x0000004b4c0d723e */ /* 0x010fe200048060ff */
[----:B------:R-:W4:Y:S01]  /*29370*/  LDCU UR12, c[0x0][0x398] ;  /* 0x00007300ff0c77ac */ /* 0x000f220008000800 */
[----:B0-----:R-:W-:Y:S01]  /*29380*/  IADD3 R8, P6, PT, R4, R2, RZ ;  /* 0x0000000204087210 */ /* 0x001fe20007fde0ff */
[----:B------:R-:W-:-:S04]  /*29390*/  IMAD.X R7, R5, 0x1, R72, P5 ;  /* 0x0000000105077824 */ /* 0x000fc800028e0648 */
[----:B------:R-:W-:Y:S01]  /*293a0*/  IMAD.X R9, R5, 0x1, R71, P6 ;  /* 0x0000000105097824 */ /* 0x000fe200030e0647 */
[----:B------:R0:W-:Y:S01]  /*293b0*/  @P4 STG.E.U8 desc[UR24][R6.64], R14 ;  /* 0x0000000e06004986 */ /* 0x0001e2000c101118 */
[----:B------:R-:W-:Y:S01]  /*293c0*/  ISETP.LT.AND P5, PT, R81, UR14, !P2 ;  /* 0x0000000e51007c0c */ /* 0x000fe2000d7a1270 */
[----:B------:R-:W2:Y:S01]  /*293d0*/  LDCU UR14, c[0x0][0x398] ;  /* 0x00007300ff0e77ac */ /* 0x000ea20008000800 */
        /* <DEDUP_REMOVED lines=9> */
[----:B------:R-:W-:-:S03]  /*29470*/  ISETP.GE.AND P4, PT, R10, UR4, PT ;  /* 0x000000040a007c0c */ /* 0x000fc6000bf86270 */
[----:B------:R-:W-:Y:S01]  /*29480*/  IMAD.X R9, R5, 0x1, R69, P6 ;  /* 0x0000000105097824 */ /* 0x000fe200030e0645 */
[----:B------:R-:W-:Y:S01]  /*29490*/  PRMT R10, R14, 0x9910, RZ ;  /* 0x000099100e0a7816 */ /* 0x000fe200000000ff */
[----:B------:R-:W-:Y:S01]  /*294a0*/  @P5 STG.E.U8 desc[UR24][R6.64], R11 ;  /* 0x0000000b06005986 */ /* 0x000fe2000c101118 */
[----:B------:R-:W-:Y:S01]  /*294b0*/  VIADD R4, R4, UR30 ;  /* 0x0000001e04047c36 */ /* 0x000fe20008000000 */
[----:B------:R-:W0:Y:S02]  /*294c0*/  LDCU UR4, c[0x0][0x39c] ;  /* 0x00007380ff0477ac */ /* 0x000e240008000800 */
[----:B------:R1:W-:Y:S02]  /*294d0*/  @P2 STG.E.U8 desc[UR24][R8.64], R36 ;  /* 0x0000002408002986 */ /* 0x0003e4000c101118 */
[----:B-1----:R-:W-:Y:S02]  /*294e0*/  SHF.R.S32.HI R8, RZ, 0x8, R10 ;  /* 0x00000008ff087819 */ /* 0x002fe4000001140a */
[----:B------:R-:W-:-:S02]  /*294f0*/  PRMT R10, R15, 0x9910, RZ ;  /* 0x000099100f0a7816 */ /* 0x000fc400000000ff */
[----:B------:R-:W-:Y:S02]  /*29500*/  F2FP.SATFINITE.E5M2.F32.PACK_AB_MERGE_C R15, R87, R86, RZ ;  /* 0x00000056570f723e */ /* 0x000fe400048060ff */
[----:B--2---:R-:W-:Y:S02]  /*29510*/  F2FP.SATFINITE.E5M2.F32.PACK_AB_MERGE_C R14, R85, R84, RZ ;  /* 0x00000054550e723e */ /* 0x004fe400048060ff */
[----:B------:R-:W2:Y:S04]  /*29520*/  LDL.LU R84, [R1+0x190] ;  /* 0x0001900001547983 */ /* 0x000ea80000300800 */
[----:B------:R-:W2:Y:S04]  /*29530*/  LDL.LU R85, [R1+0x194] ;  /* 0x0001940001557983 */ /* 0x000ea80000300800 */
[----:B------:R-:W4:Y:S04]  /*29540*/  LDL.LU R86, [R1+0x90] ;  /* 0x0000900001567983 */ /* 0x000f280000300800 */
[----:B------:R-:W4:Y:S01]  /*29550*/  LDL.LU R87, [R1+0x94] ;  /* 0x0000940001577983 */ /* 0x000f220000300800 */
[----:B-----5:R-:W-:Y:S01]  /*29560*/  ISETP.LT.AND P5, PT, R66, UR9, !P0 ;  /* 0x0000000942007c0c */ /* 0x020fe2000c7a1270 */
[----:B------:R-:W1:Y:S01]  /*29570*/  LDCU UR9, c[0x0][0x398] ;  /* 0x00007300ff0977ac */ /* 0x000e620008000800 */
[----:B------:R-:W-:-:S02]  /*29580*/  SHF.R.S32.HI R5, RZ, 0x1f, R4 ;  /* 0x0000001fff057819 */ /* 0x000fc40000011404 */
[----:B------:R-:W-:Y:S02]  /*29590*/  IADD3 R6, P6, PT, R4, R0, RZ ;  /* 0x0000000004067210 */ /* 0x000fe40007fde0ff */
[----:B------:R-:W-:Y:S01]  /*295a0*/  ISETP.LT.AND P2, PT, R67, UR6, !P0 ;  /* 0x0000000643007c0c */ /* 0x000fe2000c741270 */
[----:B------:R-:W5:Y:S02]  /*295b0*/  LDCU UR6, c[0x0][0x398] ;  /* 0x00007300ff0677ac */ /* 0x000f640008000800 */
        /* <DEDUP_REMOVED lines=11> */
[----:B------:R-:W-:Y:S01]  /*29670*/  ISETP.GE.AND P2, PT, R7, UR4, PT ;  /* 0x0000000407007c0c */ /* 0x000fe2000bf46270 */
[----:B------:R-:W-:Y:S01]  /*29680*/  IMAD.X R7, R5, 0x1, R3, P6 ;  /* 0x0000000105077824 */ /* 0x000fe200030e0603 */
[----:B-1----:R-:W-:Y:S01]  /*29690*/  ISETP.LT.AND P0, PT, R93, UR9, !P0 ;  /* 0x000000095d007c0c */ /* 0x002fe2000c701270 */
[----:B------:R-:W1:Y:S01]  /*296a0*/  LDCU UR9, c[0x0][0x398] ;  /* 0x00007300ff0977ac */ /* 0x000e620008000800 */
[----:B------:R-:W1:Y:S01]  /*296b0*/  LDCU UR4, c[0x0][0x39c] ;  /* 0x00007380ff0477ac */ /* 0x000e620008000800 */
[----:B0-----:R-:W-:-:S05]  /*296c0*/  SHF.R.S32.HI R8, RZ, 0x8, R11 ;  /* 0x00000008ff087819 */ /* 0x001fca000001140b */
[----:B------:R0:W-:Y:S01]  /*296d0*/  @P5 STG.E.U8 desc[UR24][R6.64], R8 ;  /* 0x0000000806005986 */ /* 0x0001e2000c101118 */
[----:B-----5:R-:W-:Y:S01]  /*296e0*/  ISETP.LT.AND P5, PT, R66, UR6, !P1 ;  /* 0x0000000642007c0c */ /* 0x020fe2000cfa1270 */
[----:B------:R-:W5:Y:S01]  /*296f0*/  LDCU UR6, c[0x0][0x398] ;  /* 0x00007300ff0677ac */ /* 0x000f620008000800 */
        /* <DEDUP_REMOVED lines=11> */
[----:B---3--:R-:W-:Y:S01]  /*297b0*/  F2FP.SATFINITE.E5M2.F32.PACK_AB_MERGE_C R12, R80, R77, RZ ;  /* 0x0000004d500c723e */ /* 0x008fe200048060ff */
[----:B------:R3:W-:Y:S01]  /*297c0*/  @P5 STG.E.U8 desc[UR24][R6.64], R13 ;  /* 0x0000000d06005986 */ /* 0x0007e2000c101118 */
[----:B-1----:R-:W-:Y:S01]  /*297d0*/  ISETP.LT.AND P5, PT, R81, UR9, !P1 ;  /* 0x0000000951007c0c */ /* 0x002fe2000cfa1270 */
[----:B------:R-:W1:Y:S01]  /*297e0*/  LDCU UR9, c[0x0][0x398] ;  /* 0x00007300ff0977ac */ /* 0x000e620008000800 */
[----:B0-----:R-:W-:Y:S01]  /*297f0*/  IADD3 R8, P6, PT, R4, R2, RZ ;  /* 0x0000000204087210 */ /* 0x001fe20007fde0ff */
[----:B------:R-:W0:Y:S01]  /*29800*/  LDCU UR10, c[0x0][0x398] ;  /* 0x00007300ff0a77ac */ /* 0x000e220008000800 */
[----:B------:R-:W-:Y:S01]  /*29810*/  F2FP.SATFINITE.E5M2.F32.PACK_AB_MERGE_C R38, R39, R38, RZ ;  /* 0x000000262726723e */ /* 0x000fe200048060ff */
[----:B------:R-:W4:Y:S02]  /*29820*/  LDL.LU R77, [R1+0x298] ;  /* 0x00029800014d7983 */ /* 0x000f240000300800 */
[----:B------:R-:W-:Y:S01]  /*29830*/  IMAD.X R9, R10, 0x1, R71, P6 ;  /* 0x000000010a097824 */ /* 0x000fe200030e0647 */
[----:B---3--:R-:W-:Y:S01]  /*29840*/  IADD3 R6, P6, PT, R4, R68, RZ ;  /* 0x0000004404067210 */ /* 0x008fe20007fde0ff */
[----:B------:R-:W3:Y:S04]  /*29850*/  LDL.LU R80, [R1+0x29c] ;  /* 0x00029c0001507983 */ /* 0x000ee80000300800 */
[----:B------:R-:W-:Y:S01]  /*29860*/  IMAD.X R7, R10, 0x1, R3, P6 ;  /* 0x000000010a077824 */ /* 0x000fe200030e0603 */
[----:B------:R0:W-:Y:S01]  /*29870*/  @P0 STG.E.U8 desc[UR24][R8.64], R12 ;  /* 0x0000000c08000986 */ /* 0x0001e2000c101118 */
[----:B------:R-:W-:Y:S01]  /*29880*/  ISETP.GE.AND P0, PT, R5, UR4, PT ;  /* 0x0000000405007c0c */ /* 0x000fe2000bf06270 */
[----:B------:R-:W0:Y:S01]  /*29890*/  LDCU UR4, c[0x0][0x398] ;  /* 0x00007300ff0477ac */ /* 0x000e220008000800 */
[----:B------:R-:W-:Y:S01]  /*298a0*/  VIADD R5, R4, UR30 ;  /* 0x0000001e04057c36 */ /* 0x000fe20008000000 */
[----:B------:R0:W-:Y:S01]  /*298b0*/  @P5 STG.E.U8 desc[UR24][R6.64], R14 ;  /* 0x0000000e06005986 */ /* 0x0001e2000c101118 */
[----:B-----5:R-:W-:Y:S01]  /*298c0*/  ISETP.LT.AND P1, PT, R93, UR6, !P1 ;  /* 0x000000065d007c0c */ /* 0x020fe2000cf21270 */
[----:B------:R-:W5:Y:S01]  /*298d0*/  LDCU UR6, c[0x0][0x398] ;  /* 0x00007300ff0677ac */ /* 0x000f620008000800 */
[----:B-1----:R-:W-:-:S02]  /*298e0*/  ISETP.LT.AND P5, PT, R66, UR9, !P4 ;  /* 0x0000000942007c0c */ /* 0x002fc4000e7a1270 */
        /* <DEDUP_REMOVED lines=11> */
[----:B------:R-:W2:Y:S01]  /*299a0*/  LDCU UR4, c[0x0][0x39c] ;  /* 0x00007380ff0477ac */ /* 0x000ea20008000800 */
[----:B------:R-:W-:Y:S02]  /*299b0*/  PRMT R10, R12, 0x9910, RZ ;  /* 0x000099100c0a7816 */ /* 0x000fe400000000ff */
[----:B-1----:R-:W-:-:S02]  /*299c0*/  IADD3 R8, P6, PT, R5, R2, RZ ;  /* 0x0000000205087210 */ /* 0x002fc40007fde0ff */
[----:B------:R-:W-:-:S03]  /*299d0*/  SHF.R.S32.HI R10, RZ, 0x8, R10 ;  /* 0x00000008ff0a7819 */ /* 0x000fc6000001140a */
[----:B------:R-:W-:Y:S01]  /*299e0*/  IMAD.X R9, R11, 0x1, R71, P6 ;  /* 0x000000010b097824 */ /* 0x000fe200030e0647 */
[----:B------:R-:W-:Y:S01]  /*299f0*/  ISETP.LT.AND P1, PT, R81, UR10, !P4 ;  /* 0x0000000a51007c0c */ /* 0x000fe2000e721270 */
[----:B------:R-:W1:Y:S01]  /*29a00*/  LDCU UR10, c[0x0][0x398] ;  /* 0x00007300ff0a77ac */ /* 0x000e620008000800 */
[----:B-----5:R-:W-:Y:S02]  /*29a10*/  ISETP.LT.AND P4, PT, R93, UR6, !P4 ;  /* 0x000000065d007c0c */ /* 0x020fe4000e781270 */
[----:B0-----:R-:W-:Y:S01]  /*29a20*/  IADD3 R6, P6, PT, R5, R68, RZ ;  /* 0x0000004405067210 */ /* 0x001fe20007fde0ff */
[----:B------:R0:W-:Y:S01]  /*29a30*/  @P5 STG.E.U8 desc[UR24][R8.64], R10 ;  /* 0x0000000a08005986 */ /* 0x0001e2000c101118 */
[----:B------:R-:W-:Y:S01]  /*29a40*/  PRMT R4, R14, 0x9910, RZ ;  /* 0x000099100e047816 */ /* 0x000fe200000000ff */
[----:B------:R-:W5:Y:S01]  /*29a50*/  LDCU UR6, c[0x0][0x39c] ;  /* 0x00007380ff0677ac */ /* 0x000f620008000800 */
[----:B------:R-:W-:Y:S01]  /*29a60*/  PRMT R13, R38, 0x9910, RZ ;  /* 0x00009910260d7816 */ /* 0x000fe200000000ff */
[----:B------:R-:W-:Y:S01]  /*29a70*/  IMAD.X R7, R11, 0x1, R3, P6 ;  /* 0x000000010b077824 */ /* 0x000fe200030e0603 */
[----:B------:R-:W-:-:S02]  /*29a80*/  SHF.R.S32.HI R4, RZ, 0x8, R4 ;  /* 0x00000008ff047819 */ /* 0x000fc40000011404 */
[----:B------:R-:W-:Y:S02]  /*29a90*/  SHF.R.S32.HI R13, RZ, 0x8, R13 ;  /* 0x00000008ff0d7819 */ /* 0x000fe4000001140d */
[----:B0-----:R-:W-:Y:S01]  /*29aa0*/  IADD3 R10, P5, PT, R5, R70, RZ ;  /* 0x00000046050a7210 */ /* 0x001fe20007fbe0ff */
[----:B------:R-:W-:Y:S04]  /*29ab0*/  @P1 STG.E.U8 desc[UR24][R6.64], R4 ;  /* 0x0000000406001986 */ /* 0x000fe8000c101118 */
[----:B------:R-:W-:-:S05]  /*29ac0*/  IMAD.X R11, R11, 0x1, R69, P5 ;  /* 0x000000010b0b7824 */ /* 0x000fca00028e0645 */
[----:B------:R4:W-:Y:S01]  /*29ad0*/  @P4 STG.E.U8 desc[UR24][R10.64], R13 ;  /* 0x0000000d0a004986 */ /* 0x0009e2000c101118 */
[----:B--2---:R-:W-:-:S03]  /*29ae0*/  F2FP.SATFINITE.E5M2.F32.PACK_AB_MERGE_C R14, R85, R84, RZ ;  /* 0x00000054550e723e */ /* 0x004fc600048060ff */
[----:B------:R-:W2:Y:S04]  /*29af0*/  LDL.LU R84, [R1+0x198] ;  /* 0x0001980001547983 */ /* 0x000ea80000300800 */
[----:B------:R-:W2:Y:S01]  /*29b00*/  LDL.LU R85, [R1+0x19c] ;  /* 0x00019c0001557983 */ /* 0x000ea20000300800 */
[----:B----4-:R-:W-:-:S03]  /*29b10*/  F2FP.SATFINITE.E5M2.F32.PACK_AB_MERGE_C R13, R87, R86, RZ ;  /* 0x00000056570d723e */ /* 0x010fc600048060ff */
[----:B------:R-:W4:Y:S04]  /*29b20*/  LDL.LU R86, [R1+0x98] ;  /* 0x0000980001567983 */ /* 0x000f280000300800 */
[----:B------:R-:W4:Y:S01]  /*29b30*/  LDL.LU R87, [R1+0x9c] ;  /* 0x00009c0001577983 */ /* 0x000f220000300800 */
[----:B------:R-:W-:Y:S01]  /*29b40*/  VIADD R4, R5, UR30 ;  /* 0x0000001e05047c36 */ /* 0x000fe20008000000 */
[----:B------:R-:W-:Y:S01]  /*29b50*/  ISETP.LT.AND P1, PT, R66, UR9, !P3 ;  /* 0x0000000942007c0c */ /* 0x000fe2000df21270 */
[----:B------:R-:W-:Y:S01]  /*29b60*/  VIADD R12, R65, 0x27 ;  /* 0x00000027410c7836 */ /* 0x000fe20000000000 */
[----:B------:R-:W-:Y:S01]  /*29b70*/  ISETP.LT.AND P5, PT, R67, UR12, !P3 ;  /* 0x0000000c43007c0c */ /* 0x000fe2000dfa1270 */
[----:B------:R-:W0:Y:S01]  /*29b80*/  LDCU UR9, c[0x0][0x398] ;  /* 0x00007300ff0977ac */ /* 0x000e220008000800 */
[----:B------:R-:W-:-:S02]  /*29b90*/  SHF.R.S32.HI R5, RZ, 0x1f, R4 ;  /* 0x0000001fff057819 */ /* 0x000fc40000011404 */
[C---:B------:R-:W-:Y:S01]  /*29ba0*/  IADD3 R8, P6, PT, R4.reuse, R0, RZ ;  /* 0x0000000004087210 */ /* 0x040fe20007fde0ff */
[----:B------:R-:W0:Y:S04]  /*29bb0*/  LDCU UR12, c[0x0][0x398] ;  /* 0x00007300ff0c77ac */ /* 0x000e280008000800 */
[C---:B------:R-:W-:Y:S01]  /*29bc0*/  IMAD.X R9, R5.reuse, 0x1, R72, P6 ;  /* 0x0000000105097824 */ /* 0x040fe200030e0648 */
[----:B------:R-:W-:Y:S02]  /*29bd0*/  IADD3 R6, P6, PT, R4, R2, RZ ;  /* 0x0000000204067210 */ /* 0x000fe40007fde0ff */
[----:B------:R-:W-:Y:S01]  /*29be0*/  ISETP.GE.AND P4, PT, R12, UR4, PT ;  /* 0x000000040c007c0c */ /* 0x000fe2000bf86270 */
[----:B------:R-:W0:Y:S02]  /*29bf0*/  LDCU UR4, c[0x0][0x398] ;  /* 0x00007300ff0477ac */ /* 0x000e240008000800 */
[----:B------:R-:W-:Y:S01]  /*29c00*/  IMAD.X R7, R5, 0x1, R71, P6 ;  /* 0x0000000105077824 */ /* 0x000fe200030e0647 */
[----:B------:R5:W-:Y:S01]  /*29c10*/  @P1 STG.E.U8 desc[UR24][R8.64], R15 ;  /* 0x0000000f08001986 */ /* 0x000be2000c101118 */
[----:B-1----:R-:W-:Y:S01]  /*29c20*/  ISETP.LT.AND P1, PT, R81, UR10, !P3 ;  /* 0x0000000a51007c0c */ /* 0x002fe2000df21270 */
[----:B------:R-:W1:Y:S01]  /*29c30*/  LDCU UR10, c[0x0][0x398] ;  /* 0x00007300ff0a77ac */ /* 0x000e620008000800 */
[----:B------:R-:W-:Y:S01]  /*29c40*/  ISETP.LT.AND P3, PT, R93, UR14, !P3 ;  /* 0x0000000e5d007c0c */ /* 0x000fe2000df61270 */
[----:B------:R0:W-:Y:S01]  /*29c50*/  @P5 STG.E.U8 desc[UR24][R6.64], R14 ;  /* 0x0000000e06005986 */ /* 0x0001e2000c101118 */
[----:B------:R-:W-:Y:S01]  /*29c60*/  F2FP.SATFINITE.E5M2.F32.PACK_AB_MERGE_C R40, R41, R40, RZ ;  /* 0x000000282928723e */ /* 0x000fe200048060ff */
[----:B------:R-:W1:Y:S01]  /*29c70*/  LDCU UR14, c[0x0][0x398] ;  /* 0x00007300ff0e77ac */ /* 0x000e620008000800 */
[C---:B-----5:R-:W-:Y:S01]  /*29c80*/  IADD3 R8, P5, PT, R4.reuse, R68, RZ ;  /* 0x0000004404087210 */ /* 0x060fe20007fbe0ff */
[----:B0-----:R-:W-:Y:S01]  /*29c90*/  VIADD R7, R65, 0x28 ;  /* 0x0000002841077836 */ /* 0x001fe20000000000 */
[----:B------:R-:W-:-:S03]  /*29ca0*/  IADD3 R6, P6, PT, R4, R70, RZ ;  /* 0x0000004604067210 */ /* 0x000fc60007fde0ff */
[----:B------:R-:W-:Y:S02]  /*29cb0*/  IMAD.X R9, R5, 0x1, R3, P5 ;  /* 0x0000000105097824 */ /* 0x000fe400028e0603 */
[----:B------:R-:W-:Y:S01]  /*29cc0*/  VIADD R4, R4, UR30 ;  /* 0x0000001e04047c36 */ /* 0x000fe20008000000 */
[----:B------:R-:W-:Y:S01]  /*29cd0*/  ISETP.GE.AND P5, PT, R7, UR6, PT ;  /* 0x0000000607007c0c */ /* 0x000fe2000bfa6270 */
[----:B------:R-:W-:Y:S01]  /*29ce0*/  IMAD.X R7, R5, 0x1, R69, P6 ;  /* 0x0000000105077824 */ /* 0x000fe200030e0645 */
[----:B------:R0:W-:Y:S01]  /*29cf0*/  @P1 STG.E.U8 desc[UR24][R8.64], R13 ;  /* 0x0000000d08001986 */ /* 0x0001e2000c101118 */
[----:B------:R-:W5:Y:S01]  /*29d00*/  LDCU UR6, c[0x0][0x398] ;  /* 0x00007300ff0677ac */ /* 0x000f620008000800 */
[----:B------:R-:W-:Y:S02]  /*29d10*/  SHF.R.S32.HI R5, RZ, 0x1f, R4 ;  /* 0x0000001fff057819 */ /* 0x000fe40000011404 */
[----:B------:R1:W-:Y:S01]  /*29d20*/  @P3 STG.E.U8 desc[UR24][R6.64], R40 ;  /* 0x0000002806003986 */ /* 0x0003e2000c101118 */
[----:B------:R-:W-:Y:S01]  /*29d30*/  ISETP.LT.AND P3, PT, R66, UR4, !P2 ;  /* 0x0000000442007c0c */ /* 0x000fe2000d761270 */
[----:B------:R-:W2:Y:S01]  /*29d40*/  LDCU UR4, c[0x0][0x39c] ;  /* 0x00007380ff0477ac */ /* 0x000ea20008000800 */
[----:B------:R-:W-:-:S02]  /*29d50*/  ISETP.LT.AND P1, PT, R67, UR9, !P2 ;  /* 0x0000000943007c0c */ /* 0x000fc4000d721270 */
[----:B------:R-:W-:Y:S01]  /*29d60*/  PRMT R11, R15, 0x9910, RZ ;  /* 0x000099100f0b7816 */ /* 0x000fe200000000ff */
[----:B------:R-:W2:Y:S01]  /*29d70*/  LDCU UR9, c[0x0][0x398] ;  /* 0x00007300ff0977ac */ /* 0x000ea20008000800 */
[----:B0-----:R-:W-:Y:S02]  /*29d80*/  IADD3 R8, P6, PT, R4, R0, RZ ;  /* 0x0000000004087210 */ /* 0x001fe40007fde0ff */
[----:B------:R-:W-:-:S03]  /*29d90*/  PRMT R10, R14, 0x9910, RZ ;  /* 0x000099100e0a7816 */ /* 0x000fc600000000ff */
[C---:B------:R-:W-:Y:S01]  /*29da0*/  IMAD.X R9, R5.reuse, 0x1, R72, P6 ;  /* 0x0000000105097824 */ /* 0x040fe200030e0648 */
[----:B-1----:R-:W-:Y:S02]  /*29db0*/  IADD3 R6, P6, PT, R4, R2, RZ ;  /* 0x0000000204067210 */ /* 0x002fe40007fde0ff */
[----:B------:R-:W-:Y:S02]  /*29dc0*/  SHF.R.S32.HI R11, RZ, 0x8, R11 ;  /* 0x00000008ff0b7819 */ /* 0x000fe4000001140b */
[----:B------:R-:W-:Y:S01]  /*29dd0*/  SHF.R.S32.HI R10, RZ, 0x8, R10 ;  /* 0x00000008ff0a7819 */ /* 0x000fe2000001140a */
[----:B------:R-:W-:Y:S02]  /*29de0*/  IMAD.X R7, R5, 0x1, R71, P6 ;  /* 0x0000000105077824 */ /* 0x000fe400030e0647 */
[----:B------:R-:W-:Y:S04]  /*29df0*/  @P3 STG.E.U8 desc[UR24][R8.64], R11 ;  /* 0x0000000b08003986 */ /* 0x000fe8000c101118 */
[----:B------:R0:W-:Y:S01]  /*29e00*/  @P1 STG.E.U8 desc[UR24][R6.64], R10 ;  /* 0x0000000a06001986 */ /* 0x0001e2000c101118 */
[----:B-----5:R-:W-:Y:S01]  /*29e10*/  ISETP.LT.AND P1, PT, R81, UR6, !P2 ;  /* 0x0000000651007c0c */ /* 0x020fe2000d721270 */
[----:B------:R-:W1:Y:S01]  /*29e20*/  LDCU UR6, c[0x0][0x39c] ;  /* 0x00007380ff0677ac */ /* 0x000e620008000800 */
[----:B------:R-:W-:-:S02]  /*29e30*/  ISETP.LT.AND P2, PT, R93, UR10, !P2 ;  /* 0x0000000a5d007c0c */ /* 0x000fc4000d741270 */
[----:B------:R-:W-:Y:S01]  /*29e40*/  PRMT R13, R13, 0x9910, RZ ;  /* 0x000099100d0d7816 */ /* 0x000fe200000000ff */
[----:B------:R-:W5:Y:S01]  /*29e50*/  LDCU UR10, c[0x0][0x398] ;  /* 0x00007300ff0a77ac */ /* 0x000f620008000800 */
[----:B0-----:R-:W-:Y:S02]  /*29e60*/  IADD3 R10, P6, PT, R4, R68, RZ ;  /* 0x00000044040a7210 */ /* 0x001fe40007fde0ff */
[----:B------:R-:W-:-:S03]  /*29e70*/  PRMT R12, R40, 0x9910, RZ ;  /* 0x00009910280c7816 */ /* 0x000fc600000000ff */
[C---:B------:R-:W-:Y:S01]  /*29e80*/  IMAD.X R11, R5.reuse, 0x1, R3, P6 ;  /* 0x00000001050b7824 */ /* 0x040fe200030e0603 */
[----:B------:R-:W-:Y:S02]  /*29e90*/  IADD3 R8, P6, PT, R4, R70, RZ ;  /* 0x0000004604087210 */ /* 0x000fe40007fde0ff */
[----:B------:R-:W-:Y:S02]  /*29ea0*/  SHF.R.S32.HI R13, RZ, 0x8, R13 ;  /* 0x00000008ff0d7819 */ /* 0x000fe4000001140d */
[----:B------:R-:W-:Y:S01]  /*29eb0*/  SHF.R.S32.HI R12, RZ, 0x8, R12 ;  /* 0x00000008ff0c7819 */ /* 0x000fe2000001140c */
[----:B------:R-:W-:Y:S01]  /*29ec0*/  IMAD.X R9, R5, 0x1, R69, P6 ;  /* 0x0000000105097824 */ /* 0x000fe200030e0645 */
[----:B---3--:R-:W-:Y:S01]  /*29ed0*/  F2FP.SATFINITE.E5M2.F32.PACK_AB_MERGE_C R14, R80, R77, RZ ;  /* 0x0000004d500e723e */ /* 0x008fe200048060ff */
[----:B------:R2:W-:Y:S04]  /*29ee0*/  @P1 STG.E.U8 desc[UR24][R10.64], R13 ;  /* 0x0000000d0a001986 */ /* 0x0005e8000c101118 */
[----:B------:R-:W3:Y:S04]  /*29ef0*/  LDL.LU R77, [R1+0x2a0] ;  /* 0x0002a000014d7983 */ /* 0x000ee80000300800 */
[----:B------:R-:W3:Y:S04]  /*29f00*/  LDL.LU R80, [R1+0x2a4] ;  /* 0x0002a40001507983 */ /* 0x000ee80000300800 */
        /* <DEDUP_REMOVED lines=11> */
[----:B------:R-:W4:Y:S01]  /*29fc0*/  LDL.LU R74, [R1+0x2a8] ;  /* 0x0002a800014a7983 */ /* 0x000f220000300800 */
[----:B------:R-:W-:Y:S01]  /*29fd0*/  SHF.R.S32.HI R7, RZ, 0x1f, R6 ;  /* 0x0000001fff077819 */ /* 0x000fe20000011406 */
[----:B------:R-:W0:Y:S01]  /*29fe0*/  LDCU UR12, c[0x0][0x398] ;  /* 0x00007300ff0c77ac */ /* 0x000e220008000800 */
[C---:B------:R-:W-:Y:S01]  /*29ff0*/  IADD3 R4, P6, PT, R6.reuse, R0, RZ ;  /* 0x0000000006047210 */ /* 0x040fe20007fde0ff */
[----:B------:R-:W4:Y:S01]  /*2a000*/  LDL.LU R78, [R1+0x2ac] ;  /* 0x0002ac00014e7983 */ /* 0x000f220000300800 */
[----:B------:R-:W-:Y:S01]  /*2a010*/  F2FP.SATFINITE.E5M2.F32.PACK_AB_MERGE_C R42, R43, R42, RZ ;  /* 0x0000002a2b2a723e */ /* 0x000fe200048060ff */
[----:B------:R-:W0:Y:S02]  /*2a020*/  LDCU UR14, c[0x0][0x398] ;  /* 0x00007300ff0e77ac */ /* 0x000e240008000800 */
[----:B------:R-:W-:Y:S01]  /*2a030*/  IMAD.X R5, R7, 0x1, R72, P6 ;  /* 0x0000000107057824 */ /* 0x000fe200030e0648 */
[----:B------:R-:W-:Y:S01]  /*2a040*/  IADD3 R8, P6, PT, R6, R2, RZ ;  /* 0x0000000206087210 */ /* 0x000fe20007fde0ff */
[----:B------:R-:W4:Y:S04]  /*2a050*/  LDL.LU R75, [R1+0x1a8] ;  /* 0x0001a800014b7983 */ /* 0x000f280000300800 */
[----:B------:R0:W-:Y:S01]  /*2a060*/  @P3 STG.E.U8 desc[UR24][R4.64], R14 ;  /* 0x0000000e04003986 */ /* 0x0001e2000c101118 */
[----:B------:R-:W-:Y:S01]  /*2a070*/  ISETP.LT.AND P3, PT, R67, UR9, !P0 ;  /* 0x0000000943007c0c */ /* 0x000fe2000c761270 */
[----:B------:R-:W1:Y:S01]  /*2a080*/  LDCU UR9, c[0x0][0x398] ;  /* 0x00007300ff0977ac */ /* 0x000e620008000800 */
[----:B------:R-:W-:Y:S01]  /*2a090*/  IMAD.X R9, R7, 0x1, R71, P6 ;  /* 0x0000000107097824 */ /* 0x000fe200030e0647 */
[----:B------:R-:W4:Y:S01]  /*2a0a0*/  LDL.LU R76, [R1+0x1ac] ;  /* 0x0001ac00014c7983 */ /* 0x000f220000300800 */
        /* <DEDUP_REMOVED lines=10> */
[----:B-----5:R-:W-:Y:S01]  /*2a150*/  ISETP.LT.AND P2, PT, R66, UR10, !P4 ;  /* 0x0000000a42007c0c */ /* 0x020fe2000e741270 */
[----:B------:R-:W0:Y:S01]  /*2a160*/  LDCU UR10, c[0x0][0x398] ;  /* 0x00007300ff0a77ac */ /* 0x000e220008000800 */
[----:B------:R-:W-:Y:S01]  /*2a170*/  ISETP.GE.AND P3, PT, R10, UR6, PT ;  /* 0x000000060a007c0c */ /* 0x000fe2000bf66270 */
[----:B------:R-:W-:Y:S01]  /*2a180*/  IMAD.X R9, R7, 0x1, R69, P6 ;  /* 0x0000000107097824 */ /* 0x000fe200030e0645 */
[----:B------:R-:W5:Y:S01]  /*2a190*/  LDCU UR6, c[0x0][0x398] ;  /* 0x00007300ff0677ac */ /* 0x000f620008000800 */
        /* <DEDUP_REMOVED lines=8> */
[----:B-1----:R-:W-:Y:S02]  /*2a220*/  PRMT R4, R12, 0x9910, RZ ;  /* 0x000099100c047816 */ /* 0x002fe400000000ff */
[----:B---3--:R-:W-:Y:S02]  /*2a230*/  F2FP.SATFINITE.E5M2.F32.PACK_AB_MERGE_C R13, R80, R77, RZ ;  /* 0x0000004d500d723e */ /* 0x008fe400048060ff */
[----:B------:R-:W3:Y:S04]  /*2a240*/  LDL.LU R77, [R1+0x2b0] ;  /* 0x0002b000014d7983 */ /* 0x000ee80000300800 */
[----:B------:R-:W3:Y:S01]  /*2a250*/  LDL.LU R80, [R1+0x2b4] ;  /* 0x0002b40001507983 */ /* 0x000ee20000300800 */
[----:B--2---:R-:W-:-:S03]  /*2a260*/  F2FP.SATFINITE.E5M2.F32.PACK_AB_MERGE_C R12, R85, R84, RZ ;  /* 0x00000054550c723e */ /* 0x004fc600048060ff */
[----:B------:R-:W2:Y:S04]  /*2a270*/  LDL.LU R84, [R1+0x1b0] ;  /* 0x0001b00001547983 */ /* 0x000ea80000300800 */
[----:B------:R-:W2:Y:S01]  /*2a280*/  LDL.LU R85, [R1+0x1b4] ;  /* 0x0001b40001557983 */ /* 0x000ea20000300800 */
[----:B----4-:R-:W-:-:S03]  /*2a290*/  F2FP.SATFINITE.E5M2.F32.PACK_AB_MERGE_C R14, R87, R86, RZ ;  /* 0x00000056570e723e */ /* 0x010fc600048060ff */
[----:B------:R-:W4:Y:S04]  /*2a2a0*/  LDL.LU R86, [R1+0xa8] ;  /* 0x0000a80001567983 */ /* 0x000f280000300800 */
[----:B------:R-:W4:Y:S01]  /*2a2b0*/  LDL.LU R87, [R1+0xac] ;  /* 0x0000ac0001577983 */ /* 0x000f220000300800 */
[----:B------:R-:W-:Y:S02]  /*2a2c0*/  IADD3 R8, P6, PT, R5, R2, RZ ;  /* 0x0000000205087210 */ /* 0x000fe40007fde0ff */
[----:B------:R-:W-:Y:S01]  /*2a2d0*/  ISETP.LT.AND P2, PT, R67, UR4, !P4 ;  /* 0x0000000443007c0c */ /* 0x000fe2000e741270 */
[----:B------:R-:W1:Y:S01]  /*2a2e0*/  LDCU UR4, c[0x0][0x39c] ;  /* 0x00007380ff0477ac */ /* 0x000e620008000800 */
[----:B-----5:R-:W-:Y:S01]  /*2a2f0*/  ISETP.LT.AND P0, PT, R81, UR6, !P4 ;  /* 0x0000000651007c0c */ /* 0x020fe2000e701270 */
[----:B------:R-:W-:Y:S01]  /*2a300*/  IMAD.X R9, R10, 0x1, R71, P6 ;  /* 0x000000010a097824 */ /* 0x000fe200030e0647 */
[----:B------:R-:W-:Y:S01]  /*2a310*/  PRMT R11, R11, 0x9910, RZ ;  /* 0x000099100b0b7816 */ /* 0x000fe200000000ff */
[----:B------:R-:W5:Y:S01]  /*2a320*/  LDCU UR6, c[0x0][0x398] ;  /* 0x00007300ff0677ac */ /* 0x000f620008000800 */
[----:B------:R-:W-:-:S02]  /*2a330*/  IADD3 R6, P6, PT, R5, R68, RZ ;  /* 0x0000004405067210 */ /* 0x000fc40007fde0ff */
[----:B------:R-:W-:Y:S02]  /*2a340*/  SHF.R.S32.HI R11, RZ, 0x8, R11 ;  /* 0x00000008ff0b7819 */ /* 0x000fe4000001140b */
[----:B------:R-:W-:Y:S01]  /*2a350*/  SHF.R.S32.HI R4, RZ, 0x8, R4 ;  /* 0x00000008ff047819 */ /* 0x000fe20000011404 */
[----:B------:R-:W-:Y:S02]  /*2a360*/  IMAD.X R7, R10, 0x1, R3, P6 ;  /* 0x000000010a077824 */ /* 0x000fe400030e0603 */
[----:B------:R1:W-:Y:S04]  /*2a370*/  @P2 STG.E.U8 desc[UR24][R8.64], R11 ;  /* 0x0000000b08002986 */ /* 0x0003e8000c101118 */
[----:B------:R5:W-:Y:S01]  /*2a380*/  @P0 STG.E.U8 desc[UR24][R6.64], R4 ;  /* 0x0000000406000986 */ /* 0x000be2000c101118 */
[----:B------:R-:W-:Y:S01]  /*2a390*/  ISETP.LT.AND P0, PT, R93, UR9, !P4 ;  /* 0x000000095d007c0c */ /* 0x000fe2000e701270 */
[----:B------:R-:W5:Y:S01]  /*2a3a0*/  LDCU UR9, c[0x0][0x398] ;  /* 0x00007300ff0977ac */ /* 0x000f620008000800 */
[----:B0-----:R-:W-:Y:S01]  /*2a3b0*/  ISETP.LT.AND P2, PT, R66, UR10, !P5 ;  /* 0x0000000a42007c0c */ /* 0x001fe2000ef41270 */
[----:B------:R-:W0:Y:S01]  /*2a3c0*/  LDCU UR10, c[0x0][0x398] ;  /* 0x00007300ff0a77ac */ /* 0x000e220008000800 */
[----:B-1----:R-:W-:-:S02]  /*2a3d0*/  IADD3 R8, P4, PT, R5, R70, RZ ;  /* 0x0000004605087210 */ /* 0x002fc40007f9e0ff */
[----:B------:R-:W-:Y:S01]  /*2a3e0*/  PRMT R11, R42, 0x9910, RZ ;  /* 0x000099102a0b7816 */ /* 0x000fe200000000ff */
[----:B-----5:R-:W-:Y:S02]  /*2a3f0*/  VIADD R4, R5, UR30 ;  /* 0x0000001e05047c36 */ /* 0x020fe40008000000 */
[----:B------:R-:W-:Y:S02]  /*2a400*/  VIADD R7, R65, 0x2b ;  /* 0x0000002b41077836 */ /* 0x000fe40000000000 */
[----:B------:R-:W-:Y:S01]  /*2a410*/  IMAD.X R9, R10, 0x1, R69, P4 ;  /* 0x000000010a097824 */ /* 0x000fe200020e0645 */
[----:B------:R-:W-:Y:S02]  /*2a420*/  SHF.R.S32.HI R5, RZ, 0x1f, R4 ;  /* 0x0000001fff057819 */ /* 0x000fe40000011404 */
[----:B------:R-:W-:Y:S02]  /*2a430*/  IADD3 R6, P6, PT, R4, R0, RZ ;  /* 0x0000000004067210 */ /* 0x000fe40007fde0ff */
[----:B------:R-:W-:-:S02]  /*2a440*/  SHF.R.S32.HI R10, RZ, 0x8, R11 ;  /* 0x00000008ff0a7819 */ /* 0x000fc4000001140b */
[----:B------:R-:W-:Y:S01]  /*2a450*/  ISETP.GE.AND P4, PT, R7, UR4, PT ;  /* 0x0000000407007c0c */ /* 0x000fe2000bf86270 */
[----:B------:R-:W-:Y:S01]  /*2a460*/  IMAD.X R7, R5, 0x1, R72, P6 ;  /* 0x0000000105077824 */ /* 0x000fe200030e0648 */
[----:B------:R-:W-:Y:S01]  /*2a470*/  F2FP.SATFINITE.E5M2.F32.PACK_AB_MERGE_C R44, R45, R44, RZ ;  /* 0x0000002c2d2c723e */ /* 0x000fe200048060ff */
[----:B------:R1:W-:Y:S01]  /*2a480*/  @P0 STG.E.U8 desc[UR24][R8.64], R10 ;  /* 0x0000000a08000986 */ /* 0x0003e2000c101118 */
[----:B------:R-:W-:Y:S01]  /*2a490*/  ISETP.LT.AND P0, PT, R81, UR6, !P5 ;  /* 0x0000000651007c0c */ /* 0x000fe2000ef01270 */
[----:B------:R-:W5:Y:S02]  /*2a4a0*/  LDCU UR6, c[0x0][0x39c] ;  /* 0x00007380ff0677ac */ /* 0x000f640008000800 */
        /* <DEDUP_REMOVED lines=9> */
[C---:B------:R-:W-:Y:S01]  /*2a540*/  IMAD.X R9, R5.reuse, 0x1, R3, P6 ;  /* 0x0000000105097824 */ /* 0x040fe200030e0603 */
[C---:B0-----:R-:W-:Y:S01]  /*2a550*/  IADD3 R6, P6, PT, R4.reuse, R70, RZ ;  /* 0x0000004604067210 */ /* 0x041fe20007fde0ff */
[----:B------:R0:W-:Y:S04]  /*2a560*/  @P2 STG.E.U8 desc[UR24][R10.64], R12 ;  /* 0x0000000c0a002986 */ /* 0x0001e8000c101118 */
[----:B------:R-:W-:Y:S01]  /*2a570*/  IMAD.X R7, R5, 0x1, R69, P6 ;  /* 0x0000000105077824 */ /* 0x000fe200030e0645 */
[----:B------:R-:W-:Y:S01]  /*2a580*/  @P0 STG.E.U8 desc[UR24][R8.64], R14 ;  /* 0x0000000e08000986 */ /* 0x000fe2000c101118 */
[----:B------:R-:W-:-:S03]  /*2a590*/  VIADD R4, R4, UR30 ;  /* 0x0000001e04047c36 */ /* 0x000fc60008000000 */
[----:B------:R1:W-:Y:S01]  /*2a5a0*/  @P5 STG.E.U8 desc[UR24][R6.64], R44 ;  /* 0x0000002c06005986 */ /* 0x0003e2000c101118 */
[----:B------:R-:W-:Y:S01]  /*2a5b0*/  ISETP.LT.AND P0, PT, R66, UR9, !P1 ;  /* 0x0000000942007c0c */ /* 0x000fe2000cf01270 */
[----:B------:R-:W2:Y:S01]  /*2a5c0*/  LDCU UR9, c[0x0][0x398] ;  /* 0x00007300ff0977ac */ /* 0x000ea20008000800 */
[----:B------:R-:W-:Y:S02]  /*2a5d0*/  ISETP.LT.AND P5, PT, R67, UR10, !P1 ;  /* 0x0000000a43007c0c */ /* 0x000fe4000cfa1270 */
[----:B0-----:R-:W-:Y:S01]  /*2a5e0*/  PRMT R11, R12, 0x9910, RZ ;  /* 0x000099100c0b7816 */ /* 0x001fe200000000ff */
[----:B------:R-:W0:Y:S01]  /*2a5f0*/  LDCU UR10, c[0x0][0x398] ;  /* 0x00007300ff0a77ac */ /* 0x000e220008000800 */
[----:B------:R-:W-:Y:S02]  /*2a600*/  SHF.R.S32.HI R5, RZ, 0x1f, R4 ;  /* 0x0000001fff057819 */ /* 0x000fe40000011404 */
[----:B-1----:R-:W-:Y:S02]  /*2a610*/  PRMT R6, R13, 0x9910, RZ ;  /* 0x000099100d067816 */ /* 0x002fe400000000ff */
[----:B------:R-:W-:-:S03]  /*2a620*/  IADD3 R8, P2, PT, R4, R0, RZ ;  /* 0x0000000004087210 */ /* 0x000fc60007f5e0ff */
[----:B------:R-:W-:Y:S01]  /*2a630*/  IMAD.MOV.U32 R12, RZ, RZ, R6 ;  /* 0x000000ffff0c7224 */ /* 0x000fe200078e0006 */
[----:B------:R-:W-:Y:S01]  /*2a640*/  IADD3 R6, P6, PT, R4, R2, RZ ;  /* 0x0000000204067210 */ /* 0x000fe20007fde0ff */
[C---:B------:R-:W-:Y:S01]  /*2a650*/  IMAD.X R9, R5.reuse, 0x1, R72, P2 ;  /* 0x0000000105097824 */ /* 0x040fe200010e0648 */
[----:B------:R-:W-:Y:S02]  /*2a660*/  SHF.R.S32.HI R11, RZ, 0x8, R11 ;  /* 0x00000008ff0b7819 */ /* 0x000fe4000001140b */
[----:B------:R-:W-:Y:S01]  /*2a670*/  SHF.R.S32.HI R12, RZ, 0x8, R12 ;  /* 0x00000008ff0c7819 */ /* 0x000fe2000001140c */
[----:B------:R-:W-:-:S04]  /*2a680*/  IMAD.X R7, R5, 0x1, R71, P6 ;  /* 0x0000000105077824 */ /* 0x000fc800030e0647 */
[----:B------:R-:W-:Y:S04]  /*2a690*/  @P0 STG.E.U8 desc[UR24][R8.64], R12 ;  /* 0x0000000c08000986 */ /* 0x000fe8000c101118 */
[----:B------:R4:W-:Y:S02]  /*2a6a0*/  @P5 STG.E.U8 desc[UR24][R6.64], R11 ;  /* 0x0000000b06005986 */ /* 0x0009e4000c101118 */
[----:B----4-:R-:W-:Y:S02]  /*2a6b0*/  F2FP.SATFINITE.E5M2.F32.PACK_AB_MERGE_C R11, R87, R86, RZ ;  /* 0x00000056570b723e */ /* 0x010fe400048060ff */
[----:B------:R-:W4:Y:S04]  /*2a6c0*/  LDL.LU R86, [R1+0xb0] ;  /* 0x0000b00001567983 */ /* 0x000f280000300800 */
[----:B------:R-:W4:Y:S01]  /*2a6d0*/  LDL.LU R87, [R1+0xb4] ;  /* 0x0000b40001577983 */ /* 0x000f220000300800 */
[----:B------:R-:W-:Y:S01]  /*2a6e0*/  ISETP.LT.AND P6, PT, R81, UR12, !P1 ;  /* 0x0000000c51007c0c */ /* 0x000fe2000cfc1270 */
[C---:B------:R-:W-:Y:S01]  /*2a6f0*/  VIADD R7, R65.reuse, 0x2d ;  /* 0x0000002d41077836 */ /* 0x040fe20000000000 */
[----:B------:R-:W-:Y:S01]  /*2a700*/  IADD3 R6, P5, PT, R4, R68, RZ ;  /* 0x0000004404067210 */ /* 0x000fe20007fbe0ff */
[----:B------:R-:W-:Y:S01]  /*2a710*/  VIADD R10, R65, 0x2c ;  /* 0x0000002c410a7836 */ /* 0x000fe20000000000 */
[----:B------:R-:W-:Y:S01]  /*2a720*/  PRMT R8, R14, 0x9910, RZ ;  /* 0x000099100e087816 */ /* 0x000fe200000000ff */
[----:B------:R-:W1:Y:S01]  /*2a730*/  LDCU UR12, c[0x0][0x398] ;  /* 0x00007300ff0c77ac */ /* 0x000e620008000800 */
[----:B-----5:R-:W-:Y:S01]  /*2a740*/  ISETP.GE.AND P0, PT, R7, UR6, PT ;  /* 0x0000000607007c0c */ /* 0x020fe2000bf06270 */
[----:B------:R-:W-:Y:S01]  /*2a750*/  IMAD.X R7, R5, 0x1, R3, P5 ;  /* 0x0000000105077824 */ /* 0x000fe200028e0603 */
[----:B------:R-:W-:Y:S01]  /*2a760*/  SHF.R.S32.HI R8, RZ, 0x8, R8 ;  /* 0x00000008ff087819 */ /* 0x000fe20000011408 */
[----:B------:R-:W5:Y:S01]  /*2a770*/  LDCU UR6, c[0x0][0x398] ;  /* 0x00007300ff0677ac */ /* 0x000f620008000800 */
[----:B------:R-:W-:-:S03]  /*2a780*/  ISETP.LT.AND P5, PT, R93, UR14, !P1 ;  /* 0x0000000e5d007c0c */ /* 0x000fc6000cfa1270 */
[----:B------:R0:W-:Y:S01]  /*2a790*/  @P6 STG.E.U8 desc[UR24][R6.64], R8 ;  /* 0x0000000806006986 */ /* 0x0001e2000c101118 */
[----:B------:R-:W-:Y:S01]  /*2a7a0*/  PRMT R9, R44, 0x9910, RZ ;  /* 0x000099102c097816 */ /* 0x000fe200000000ff */
[----:B------:R-:W1:Y:S03]  /*2a7b0*/  LDCU UR14, c[0x0][0x398] ;  /* 0x00007300ff0e77ac */ /* 0x000e660008000800 */
[----:B------:R-:W-:Y:S02]  /*2a7c0*/  SHF.R.S32.HI R9, RZ, 0x8, R9 ;  /* 0x00000008ff097819 */ /* 0x000fe40000011409 */
[C---:B0-----:R-:W-:Y:S01]  /*2a7d0*/  IADD3 R6, P1, PT, R4.reuse, R70, RZ ;  /* 0x0000004604067210 */ /* 0x041fe20007f3e0ff */
[----:B------:R-:W-:-:S04]  /*2a7e0*/  VIADD R4, R4, UR30 ;  /* 0x0000001e04047c36 */ /* 0x000fc80008000000 */
[----:B------:R-:W-:Y:S01]  /*2a7f0*/  IMAD.X R7, R5, 0x1, R69, P1 ;  /* 0x0000000105077824 */ /* 0x000fe200008e0645 */
[----:B------:R-:W-:Y:S02]  /*2a800*/  SHF.R.S32.HI R5, RZ, 0x1f, R4 ;  /* 0x0000001fff057819 */ /* 0x000fe40000011404 */
[----:B------:R-:W-:Y:S02]  /*2a810*/  IADD3 R8, P6, PT, R4, R0, RZ ;  /* 0x0000000004087210 */ /* 0x000fe40007fde0ff */
[----:B--2---:R-:W-:Y:S01]  /*2a820*/  ISETP.LT.AND P1, PT, R66, UR9, !P3 ;  /* 0x0000000942007c0c */ /* 0x004fe2000df21270 */
[----:B------:R0:W-:Y:S01]  /*2a830*/  @P5 STG.E.U8 desc[UR24][R6.64], R9 ;  /* 0x0000000906005986 */ /* 0x0001e2000c101118 */
[----:B------:R-:W-:Y:S01]  /*2a840*/  ISETP.LT.AND P5, PT, R67, UR10, !P3 ;  /* 0x0000000a43007c0c */ /* 0x000fe2000dfa1270 */
[----:B------:R-:W2:Y:S01]  /*2a850*/  LDCU UR9, c[0x0][0x398] ;  /* 0x00007300ff0977ac */ /* 0x000ea20008000800 */
[----:B------:R-:W-:Y:S01]  /*2a860*/  ISETP.GE.AND P2, PT, R10, UR4, PT ;  /* 0x000000040a007c0c */ /* 0x000fe2000bf46270 */
[----:B------:R-:W1:Y:S01]  /*2a870*/  LDCU UR4, c[0x0][0x39c] ;  /* 0x00007380ff0477ac */ /* 0x000e620008000800 */
[----:B------:R-:W-:-:S02]  /*2a880*/  F2FP.SATFINITE.E5M2.F32.PACK_AB_MERGE_C R12, R78, R74, RZ ;  /* 0x0000004a4e0c723e */ /* 0x000fc400048060ff */
[----:B------:R-:W-:Y:S01]  /*2a890*/  F2FP.SATFINITE.E5M2.F32.PACK_AB_MERGE_C R13, R76, R75, RZ ;  /* 0x0000004b4c0d723e */ /* 0x000fe200048060ff */
[----:B------:R-:W1:Y:S01]  /*2a8a0*/  LDCU UR10, c[0x0][0x398] ;  /* 0x00007300ff0a77ac */ /* 0x000e620008000800 */
[----:B0-----:R-:W-:Y:S01]  /*2a8b0*/  IMAD.X R9, R5, 0x1, R72, P6 ;  /* 0x0000000105097824 */ /* 0x001fe200030e0648 */
[----:B------:R-:W-:-:S05]  /*2a8c0*/  IADD3 R6, P6, PT, R4, R2, RZ ;  /* 0x0000000204067210 */ /* 0x000fca0007fde0ff */
[----:B------:R-:W-:Y:S01]  /*2a8d0*/  IMAD.X R7, R5, 0x1, R71, P6 ;  /* 0x0000000105077824 */ /* 0x000fe200030e0647 */
[----:B-----5:R-:W-:Y:S01]  /*2a8e0*/  ISETP.LT.AND P6, PT, R81, UR6, !P3 ;  /* 0x0000000651007c0c */ /* 0x020fe2000dfc1270 */
[----:B------:R-:W-:Y:S01]  /*2a8f0*/  @P1 STG.E.U8 desc[UR24][R8.64], R12 ;  /* 0x0000000c08001986 */ /* 0x000fe2000c101118 */
[----:B------:R-:W-:Y:S01]  /*2a900*/  VIADD R10, R65, 0x2e ;  /* 0x0000002e410a7836 */ /* 0x000fe20000000000 */
[----:B------:R-:W0:Y:S02]  /*2a910*/  LDCU UR6, c[0x0][0x398] ;  /* 0x00007300ff0677ac */ /* 0x000e240008000800 */
[----:B------:R5:W-:Y:S02]  /*2a920*/  @P5 STG.E.U8 desc[UR24][R6.64], R13 ;  /* 0x0000000d06005986 */ /* 0x000be4000c101118 */
[----:B-1----:R-:W-:Y:S01]  /*2a930*/  ISETP.GE.AND P1, PT, R10, UR4, PT ;  /* 0x000000040a007c0c */ /* 0x002fe2000bf26270 */
[----:B------:R-:W1:Y:S01]  /*2a940*/  LDCU UR4, c[0x0][0x398] ;  /* 0x00007300ff0477ac */ /* 0x000e620008000800 */
[----:B--2---:R-:W-:-:S02]  /*2a950*/  ISETP.LT.AND P3, PT, R93, UR9, !P3 ;  /* 0x000000095d007c0c */ /* 0x004fc4000df61270 */
[C---:B-----5:R-:W-:Y:S01]  /*2a960*/  IADD3 R6, P5, PT, R4.reuse, R68, RZ ;  /* 0x0000004404067210 */ /* 0x060fe20007fbe0ff */
[----:B------:R-:W-:Y:S01]  /*2a970*/  VIADD R8, R4, UR30 ;  /* 0x0000001e04087c36 */ /* 0x000fe20008000000 */
[----:B------:R-:W-:Y:S01]  /*2a980*/  F2FP.SATFINITE.E5M2.F32.PACK_AB_MERGE_C R46, R47, R46, RZ ;  /* 0x0000002e2f2e723e */ /* 0x000fe200048060ff */
[----:B------:R-:W2:Y:S02]  /*2a990*/  LDCU UR9, c[0x0][0x398] ;  /* 0x00007300ff0977ac */ /* 0x000ea40008000800 */
[----:B------:R-:W-:Y:S01]  /*2a9a0*/  IMAD.X R7, R5, 0x1, R3, P5 ;  /* 0x0000000105077824 */ /* 0x000fe200028e0603 */
[----:B------:R-:W-:Y:S01]  /*2a9b0*/  ISETP.LT.AND P5, PT, R66, UR10, !P4 ;  /* 0x0000000a42007c0c */ /* 0x000fe2000e7a1270 */
[----:B------:R-:W5:Y:S03]  /*2a9c0*/  LDCU UR10, c[0x0][0x398] ;  /* 0x00007300ff0a77ac */ /* 0x000f660008000800 */
[----:B------:R0:W-:Y:S01]  /*2a9d0*/  @P6 STG.E.U8 desc[UR24][R6.64], R11 ;  /* 0x0000000b06006986 */ /* 0x0001e2000c101118 */
[----:B------:R-:W-:-:S02]  /*2a9e0*/  SHF.R.S32.HI R9, RZ, 0x1f, R8 ;  /* 0x0000001fff097819 */ /* 0x000fc40000011408 */
[----:B------:R-:W-:Y:S02]  /*2a9f0*/  PRMT R10, R12, 0x9910, RZ ;  /* 0x000099100c0a7816 */ /* 0x000fe400000000ff */
[----:B0-----:R-:W-:-:S05]  /*2aa00*/  IADD3 R6, P6, PT, R4, R70, RZ ;  /* 0x0000004604067210 */ /* 0x001fca0007fde0ff */
[----:B------:R-:W-:Y:S01]  /*2aa10*/  IMAD.X R7, R5, 0x1, R69, P6 ;  /* 0x0000000105077824 */ /* 0x000fe200030e0645 */
[----:B------:R-:W-:-:S04]  /*2aa20*/  IADD3 R4, P6, PT, R8, R0, RZ ;  /* 0x0000000008047210 */ /* 0x000fc80007fde0ff */
[----:B------:R0:W-:Y:S01]  /*2aa30*/  @P3 STG.E.U8 desc[UR24][R6.64], R46 ;  /* 0x0000002e06003986 */ /* 0x0001e2000c101118 */
[----:B------:R-:W-:Y:S01]  /*2aa40*/  IMAD.X R5, R9, 0x1, R72, P6 ;  /* 0x0000000109057824 */ /* 0x000fe200030e0648 */
[----:B-1----:R-:W-:Y:S01]  /*2aa50*/  ISETP.LT.AND P3, PT, R67, UR4, !P4 ;  /* 0x0000000443007c0c */ /* 0x002fe2000e761270 */
[----:B------:R-:W1:Y:S01]  /*2aa60*/  LDCU UR4, c[0x0][0x39c] ;  /* 0x00007380ff0477ac */ /* 0x000e620008000800 */
[----:B0-----:R-:W-:Y:S02]  /*2aa70*/  SHF.R.S32.HI R6, RZ, 0x8, R10 ;  /* 0x00000008ff067819 */ /* 0x001fe4000001140a */
[----:B------:R-:W-:-:S03]  /*2aa80*/  PRMT R7, R13, 0x9910, RZ ;  /* 0x000099100d077816 */ /* 0x000fc600000000ff */
[----:B------:R0:W-:Y:S01]  /*2aa90*/  @P5 STG.E.U8 desc[UR24][R4.64], R6 ;  /* 0x0000000604005986 */ /* 0x0001e2000c101118 */
[----:B------:R-:W-:Y:S01]  /*2aaa0*/  ISETP.LT.AND P5, PT, R81, UR6, !P4 ;  /* 0x0000000651007c0c */ /* 0x000fe2000e7a1270 */
[----:B------:R-:W1:Y:S01]  /*2aab0*/  LDCU UR6, c[0x0][0x39c] ;  /* 0x00007380ff0677ac */ /* 0x000e620008000800 */
[----:B------:R-:W-:Y:S02]  /*2aac0*/  PRMT R10, R11, 0x9910, RZ ;  /* 0x000099100b0a7816 */ /* 0x000fe400000000ff */
[----:B0-----:R-:W-:Y:S01]  /*2aad0*/  IADD3 R6, P6, PT, R8, R2, RZ ;  /* 0x0000000208067210 */ /* 0x001fe20007fde0ff */
[----:B------:R-:W-:-:S04]  /*2aae0*/  IMAD.MOV.U32 R5, RZ, RZ, R7 ;  /* 0x000000ffff057224 */ /* 0x000fc800078e0007 */
[----:B------:R-:W-:Y:S01]  /*2aaf0*/  IMAD.X R7, R9, 0x1, R71, P6 ;  /* 0x0000000109077824 */ /* 0x000fe200030e0647 */
[----:B------:R-:W-:Y:S02]  /*2ab00*/  SHF.R.S32.HI R5, RZ, 0x8, R5 ;  /* 0x00000008ff057819 */ /* 0x000fe40000011405 */
[----:B------:R-:W-:-:S03]  /*2ab10*/  IADD3 R4, P6, PT, R8, R68, RZ ;  /* 0x0000004408047210 */ /* 0x000fc60007fde0ff */
[----:B------:R0:W-:Y:S01]  /*2ab20*/  @P3 STG.E.U8 desc[UR24][R6.64], R5 ;  /* 0x0000000506003986 */ /* 0x0001e2000c101118 */
[----:B---3--:R-:W-:-:S03]  /*2ab30*/  F2FP.SATFINITE.E5M2.F32.PACK_AB_MERGE_C R14, R80, R77, RZ ;  /* 0x0000004d500e723e */ /* 0x008fc600048060ff */
[----:B------:R-:W3:Y:S04]  /*2ab40*/  LDL.LU R77, [R1+0x2b8] ;  /* 0x0002b800014d7983 */ /* 0x000ee80000300800 */
[----:B------:R-:W3:Y:S01]  /*2ab50*/  LDL.LU R80, [R1+0x2bc] ;  /* 0x0002bc0001507983 */ /* 0x000ee20000300800 */
[----:B0-----:R-:W-:Y:S01]  /*2ab60*/  IMAD.X R5, R9, 0x1, R3, P6 ;  /* 0x0000000109057824 */ /* 0x001fe200030e0603 */
[----:B------:R-:W-:Y:S02]  /*2ab70*/  SHF.R.S32.HI R6, RZ, 0x8, R10 ;  /* 0x00000008ff067819 */ /* 0x000fe4000001140a */
[----:B------:R-:W-:Y:S02]  /*2ab80*/  PRMT R7, R46, 0x9910, RZ ;  /* 0x000099102e077816 */ /* 0x000fe400000000ff */
[----:B--2---:R-:W-:Y:S01]  /*2ab90*/  ISETP.LT.AND P6, PT, R93, UR9, !P4 ;  /* 0x000000095d007c0c */ /* 0x004fe2000e7c1270 */
[----:B------:R0:W-:Y:S01]  /*2aba0*/  @P5 STG.E.U8 desc[UR24][R4.64], R6 ;  /* 0x0000000604005986 */ /* 0x0001e2000c101118 */
[----:B------:R-:W-:Y:S01]  /*2abb0*/  IADD3 R10, P3, PT, R8, R70, RZ ;  /* 0x00000046080a7210 */ /* 0x000fe20007f7e0ff */
[----:B------:R-:W2:Y:S01]  /*2abc0*/  LDCU UR9, c[0x0][0x398] ;  /* 0x00007300ff0977ac */ /* 0x000ea20008000800 */
[----:B------:R-:W-:-:S02]  /*2abd0*/  F2FP.SATFINITE.E5M2.F32.PACK_AB_MERGE_C R15, R85, R84, RZ ;  /* 0x00000054550f723e */ /* 0x000fc400048060ff */
[----:B------:R-:W3:Y:S01]  /*2abe0*/  LDL.LU R84, [R1+0x1b8] ;  /* 0x0001b80001547983 */ /* 0x000ee20000300800 */
[----:B------:R-:W-:-:S03]  /*2abf0*/  IMAD.X R11, R9, 0x1, R69, P3 ;  /* 0x00000001090b7824 */ /* 0x000fc600018e0645 */
[----:B------:R-:W3:Y:S01]  /*2ac00*/  LDL.LU R85, [R1+0x1bc] ;  /* 0x0001bc0001557983 */ /* 0x000ee20000300800 */
[----:B0-----:R-:W-:-:S05]  /*2ac10*/  IMAD.MOV.U32 R5, RZ, RZ, R7 ;  /* 0x000000ffff057224 */ /* 0x001fca00078e0007 */
[----:B------:R-:W-:-:S05]  /*2ac20*/  SHF.R.S32.HI R5, RZ, 0x8, R5 ;  /* 0x00000008ff057819 */ /* 0x000fca0000011405 */
[----:B------:R4:W-:Y:S02]  /*2ac30*/  @P6 STG.E.U8 desc[UR24][R10.64], R5 ;  /* 0x000000050a006986 */ /* 0x0009e4000c101118 */
[----:B----4-:R-:W-:Y:S02]  /*2ac40*/  F2FP.SATFINITE.E5M2.F32.PACK_AB_MERGE_C R10, R87, R86, RZ ;  /* 0x00000056570a723e */ /* 0x010fe400048060ff */
[----:B------:R-:W4:Y:S04]  /*2ac50*/  LDL.LU R86, [R1+0xb8] ;  /* 0x0000b80001567983 */ /* 0x000f280000300800 */
[----:B------:R-:W4:Y:S01]  /*2ac60*/  LDL.LU R87, [R1+0xbc] ;  /* 0x0000bc0001577983 */ /* 0x000f220000300800 */
[----:B------:R-:W-:Y:S01]  /*2ac70*/  VIADD R7, R8, UR30 ;  /* 0x0000001e08077c36 */ /* 0x000fe20008000000 */
[----:B-----5:R-:W-:Y:S01]  /*2ac80*/  ISETP.LT.AND P4, PT, R66, UR10, !P2 ;  /* 0x0000000a42007c0c */ /* 0x020fe2000d781270 */
[----:B------:R-:W-:Y:S01]  /*2ac90*/  VIADD R6, R65, 0x2f ;  /* 0x0000002f41067836 */ /* 0x000fe20000000000 */
[----:B------:R-:W-:Y:S01]  /*2aca0*/  ISETP.LT.AND P3, PT, R67, UR12, !P2 ;  /* 0x0000000c43007c0c */ /* 0x000fe2000d761270 */
[----:B------:R-:W0:Y:S01]  /*2acb0*/  LDCU UR10, c[0x0][0x398] ;  /* 0x00007300ff0a77ac */ /* 0x000e220008000800 */
[----:B------:R-:W-:-:S02]  /*2acc0*/  SHF.R.S32.HI R12, RZ, 0x1f, R7 ;  /* 0x0000001fff0c7819 */ /* 0x000fc40000011407 */
[C---:B------:R-:W-:Y:S01]  /*2acd0*/  IADD3 R4, P5, PT, R7.reuse, R0, RZ ;  /* 0x0000000007047210 */ /* 0x040fe20007fbe0ff */
[----:B------:R-:W5:Y:S01]  /*2ace0*/  LDCU UR12, c[0x0][0x398] ;  /* 0x00007300ff0c77ac */ /* 0x000f620008000800 */
[----:B------:R-:W-:-:S03]  /*2acf0*/  IADD3 R8, P6, PT, R7, R2, RZ ;  /* 0x0000000207087210 */ /* 0x000fc60007fde0ff */
[C---:B------:R-:W-:Y:S02]  /*2ad00*/  IMAD.X R5, R12.reuse, 0x1, R72, P5 ;  /* 0x000000010c057824 */ /* 0x040fe400028e0648 */
[----:B------:R-:W-:Y:S01]  /*2ad10*/  IMAD.X R9, R12, 0x1, R71, P6 ;  /* 0x000000010c097824 */ /* 0x000fe200030e0647 */
[----:B------:R-:W-:Y:S02]  /*2ad20*/  ISETP.LT.AND P5, PT, R81, UR14, !P2 ;  /* 0x0000000e51007c0c */ /* 0x000fe4000d7a1270 */
[----:B------:R0:W-:Y:S04]  /*2ad30*/  @P4 STG.E.U8 desc[UR24][R4.64], R14 ;  /* 0x0000000e04004986 */ /* 0x0001e8000c101118 */
[----:B------:R1:W-:Y:S01]  /*2ad40*/  @P3 STG.E.U8 desc[UR24][R8.64], R15 ;  /* 0x0000000f08003986 */ /* 0x0003e2000c101118 */
[----:B0-----:R-:W-:Y:S01]  /*2ad50*/  VIADD R5, R65, 0x30 ;  /* 0x0000003041057836 */ /* 0x001fe20000000000 */
[----:B------:R-:W-:-:S04]  /*2ad60*/  IADD3 R4, P6, PT, R7, R68, RZ ;  /* 0x0000004407047210 */ /* 0x000fc80007fde0ff */
[----:B-1----:R-:W-:Y:S01]  /*2ad70*/  ISETP.GE.AND P3, PT, R5, UR6, PT ;  /* 0x0000000605007c0c */ /* 0x002fe2000bf66270 */
[----:B------:R-:W0:Y:S01]  /*2ad80*/  LDCU UR6, c[0x0][0x398] ;  /* 0x00007300ff0677ac */ /* 0x000e220008000800 */
[----:B------:R-:W-:Y:S01]  /*2ad90*/  ISETP.LT.AND P2, PT, R93, UR16, !P2 ;  /* 0x000000105d007c0c */ /* 0x000fe2000d741270 */
[----:B------:R-:W-:Y:S01]  /*2ada0*/  IMAD.X R5, R12, 0x1, R3, P6 ;  /* 0x000000010c057824 */ /* 0x000fe200030e0603 */
[----:B------:R-:W-:Y:S01]  /*2adb0*/  ISETP.GE.AND P4, PT, R6, UR4, PT ;  /* 0x0000000406007c0c */ /* 0x000fe2000bf86270 */
[C---:B------:R-:W-:Y:S01]  /*2adc0*/  VIADD R8, R7.reuse, UR30 ;  /* 0x0000001e07087c36 */ /* 0x040fe20008000000 */
[----:B------:R-:W-:Y:S01]  /*2add0*/  IADD3 R6, P6, PT, R7, R70, RZ ;  /* 0x0000004607067210 */ /* 0x000fe20007fde0ff */
[----:B------:R-:W1:Y:S01]  /*2ade0*/  LDCU UR4, c[0x0][0x39c] ;  /* 0x00007380ff0477ac */ /* 0x000e620008000800 */
[----:B------:R0:W-:Y:S01]  /*2adf0*/  @P5 STG.E.U8 desc[UR24][R4.64], R10 ;  /* 0x0000000a04005986 */ /* 0x0001e2000c101118 */
[----:B------:R-:W-:Y:S02]  /*2ae00*/  F2FP.SATFINITE.E5M2.F32.PACK_AB_MERGE_C R48, R49, R48, RZ ;  /* 0x000000303130723e */ /* 0x000fe400048060ff */
[----:B------:R-:W-:Y:S01]  /*2ae10*/  IMAD.X R7, R12, 0x1, R69, P6 ;  /* 0x000000010c077824 */ /* 0x000fe200030e0645 */
[----:B--2---:R-:W-:Y:S01]  /*2ae20*/  ISETP.LT.AND P5, PT, R66, UR9, !P0 ;  /* 0x0000000942007c0c */ /* 0x004fe2000c7a1270 */
[----:B------:R-:W2:Y:S01]  /*2ae30*/  LDCU UR9, c[0x0][0x398] ;  /* 0x00007300ff0977ac */ /* 0x000ea20008000800 */
[----:B------:R-:W-:-:S02]  /*2ae40*/  SHF.R.S32.HI R9, RZ, 0x1f, R8 ;  /* 0x0000001fff097819 */ /* 0x000fc40000011408 */
[----:B0-----:R-:W-:Y:S01]  /*2ae50*/  PRMT R5, R14, 0x9910, RZ ;  /* 0x000099100e057816 */ /* 0x001fe200000000ff */
[----:B------:R0:W-:Y:S01]  /*2ae60*/  @P2 STG.E.U8 desc[UR24][R6.64], R48 ;  /* 0x0000003006002986 */ /* 0x0001e2000c101118 */
[----:B------:R-:W-:-:S03]  /*2ae70*/  IADD3 R4, P6, PT, R8, R0, RZ ;  /* 0x0000000008047210 */ /* 0x000fc60007fde0ff */
[----:B------:R-:W-:Y:S01]  /*2ae80*/  IMAD.MOV.U32 R11, RZ, RZ, R5 ;  /* 0x000000ffff0b7224 */ /* 0x000fe200078e0005 */
[----:B------:R-:W-:Y:S01]  /*2ae90*/  ISETP.LT.AND P2, PT, R67, UR6, !P0 ;  /* 0x0000000643007c0c */ /* 0x000fe2000c741270 */
[----:B------:R-:W-:Y:S01]  /*2aea0*/  IMAD.X R5, R9, 0x1, R72, P6 ;  /* 0x0000000109057824 */ /* 0x000fe200030e0648 */
[----:B------:R-:W-:Y:S01]  /*2aeb0*/  PRMT R12, R10, 0x9910, RZ ;  /* 0x000099100a0c7816 */ /* 0x000fe200000000ff */
[----:B------:R-:W1:Y:S01]  /*2aec0*/  LDCU UR6, c[0x0][0x398] ;  /* 0x00007300ff0677ac */ /* 0x000e620008000800 */
[----:B------:R-:W-:Y:S02]  /*2aed0*/  SHF.R.S32.HI R11, RZ, 0x8, R11 ;  /* 0x00000008ff0b7819 */ /* 0x000fe4000001140b */
[----:B0-----:R-:W-:Y:S02]  /*2aee0*/  PRMT R7, R15, 0x9910, RZ ;  /* 0x000099100f077816 */ /* 0x001fe400000000ff */
[----:B------:R-:W-:-:S03]  /*2aef0*/  IADD3 R6, P6, PT, R8, R2, RZ ;  /* 0x0000000208067210 */ /* 0x000fc60007fde0ff */
[----:B------:R-:W-:Y:S01]  /*2af00*/  IMAD.MOV.U32 R13, RZ, RZ, R7 ;  /* 0x000000ffff0d7224 */ /* 0x000fe200078e0007 */
[----:B------:R0:W-:Y:S01]  /*2af10*/  @P5 STG.E.U8 desc[UR24][R4.64], R11 ;  /* 0x0000000b04005986 */ /* 0x0001e2000c101118 */
[----:B------:R-:W-:Y:S01]  /*2af20*/  ISETP.LT.AND P5, PT, R81, UR10, !P0 ;  /* 0x0000000a51007c0c */ /* 0x000fe2000c7a1270 */
[----:B------:R-:W-:Y:S01]  /*2af30*/  IMAD.X R7, R9, 0x1, R71, P6 ;  /* 0x0000000109077824 */ /* 0x000fe200030e0647 */
[----:B------:R-:W2:Y:S01]  /*2af40*/  LDCU UR10, c[0x0][0x398] ;  /* 0x00007300ff0a77ac */ /* 0x000ea20008000800 */
[----:B------:R-:W-:Y:S01]  /*2af50*/  SHF.R.S32.HI R10, RZ, 0x8, R13 ;  /* 0x00000008ff0a7819 */ /* 0x000fe2000001140d */
[----:B0-----:R-:W-:Y:S01]  /*2af60*/  VIADD R5, R65, 0x31 ;  /* 0x0000003141057836 */ /* 0x001fe20000000000 */
[----:B------:R-:W-:Y:S01]  /*2af70*/  IADD3 R4, P6, PT, R8, R68, RZ ;  /* 0x0000004408047210 */ /* 0x000fe20007fde0ff */
[----:B------:R-:W-:Y:S02]  /*2af80*/  IMAD.MOV.U32 R11, RZ, RZ, R12 ;  /* 0x000000ffff0b7224 */ /* 0x000fe400078e000c */
[----:B------:R0:W-:Y:S01]  /*2af90*/  @P2 STG.E.U8 desc[UR24][R6.64], R10 ;  /* 0x0000000a06002986 */ /* 0x0001e2000c101118 */
[----:B-1----:R-:W-:Y:S01]  /*2afa0*/  ISETP.GE.AND P2, PT, R5, UR4, PT ;  /* 0x0000000405007c0c */ /* 0x002fe2000bf46270 */
[----:B------:R-:W-:Y:S01]  /*2afb0*/  IMAD.X R5, R9, 0x1, R3, P6 ;  /* 0x0000000109057824 */ /* 0x000fe200030e0603 */
[----:B------:R-:W-:Y:S01]  /*2afc0*/  SHF.R.S32.HI R13, RZ, 0x8, R11 ;  /* 0x00000008ff0d7819 */ /* 0x000fe2000001140b */
[----:B------:R-:W1:Y:S01]  /*2afd0*/  LDCU UR4, c[0x0][0x39c] ;  /* 0x00007380ff0477ac */ /* 0x000e620008000800 */
[----:B--2---:R-:W-:-:S03]  /*2afe0*/  ISETP.LT.AND P0, PT, R93, UR9, !P0 ;  /* 0x000000095d007c0c */ /* 0x004fc6000c701270 */
[----:B------:R2:W-:Y:S01]  /*2aff0*/  @P5 STG.E.U8 desc[UR24][R4.64], R13 ;  /* 0x0000000d04005986 */ /* 0x0005e2000c101118 */
[----:B------:R-:W-:Y:S01]  /*2b000*/  PRMT R11, R48, 0x9910, RZ ;  /* 0x00009910300b7816 */ /* 0x000fe200000000ff */
[----:B------:R-:W1:Y:S01]  /*2b010*/  LDCU UR9, c[0x0][0x398] ;  /* 0x00007300ff0977ac */ /* 0x000e620008000800 */
[----:B0-----:R-:W-:Y:S01]  /*2b020*/  VIADD R10, R8, UR30 ;  /* 0x0000001e080a7c36 */ /* 0x001fe20008000000 */
[----:B------:R-:W-:Y:S02]  /*2b030*/  ISETP.LT.AND P5, PT, R66, UR6, !P1 ;  /* 0x0000000642007c0c */ /* 0x000fe4000cfa1270 */
[----:B------:R-:W-:Y:S01]  /*2b040*/  SHF.R.S32.HI R6, RZ, 0x8, R11 ;  /* 0x00000008ff067819 */ /* 0x000fe2000001140b */
[----:B------:R-:W0:Y:S01]  /*2b050*/  LDCU UR6, c[0x0][0x398] ;  /* 0x00007300ff0677ac */ /* 0x000e220008000800 */
[----:B--2---:R-:W-:Y:S02]  /*2b060*/  IADD3 R4, P6, PT, R8, R70, RZ ;  /* 0x0000004608047210 */ /* 0x004fe40007fde0ff */
[----:B------:R-:W-:-:S03]  /*2b070*/  SHF.R.S32.HI R11, RZ, 0x1f, R10 ;  /* 0x0000001fff0b7819 */ /* 0x000fc6000001140a */
[----:B------:R-:W-:Y:S01]  /*2b080*/  IMAD.X R5, R9, 0x1, R69, P6 ;  /* 0x0000000109057824 */ /* 0x000fe200030e0645 */
[----:B------:R-:W-:-:S04]  /*2b090*/  IADD3 R8, P6, PT, R10, R0, RZ ;  /* 0x000000000a087210 */ /* 0x000fc80007fde0ff */
[----:B------:R2:W-:Y:S01]  /*2b0a0*/  @P0 STG.E.U8 desc[UR24][R4.64], R6 ;  /* 0x0000000604000986 */ /* 0x0005e2000c101118 */
[----:B------:R-:W-:Y:S01]  /*2b0b0*/  ISETP.LT.AND P0, PT, R67, UR10, !P1 ;  /* 0x0000000a43007c0c */ /* 0x000fe2000cf01270 */
[----:B------:R-:W-:Y:S01]  /*2b0c0*/  IMAD.X R9, R11, 0x1, R72, P6 ;  /* 0x000000010b097824 */ /* 0x000fe200030e0648 */
[----:B------:R-:W-:Y:S01]  /*2b0d0*/  F2FP.SATFINITE.E5M2.F32.PACK_AB_MERGE_C R51, R51, R50, RZ ;  /* 0x000000323333723e */ /* 0x000fe200048060ff */
[----:B------:R-:W-:Y:S01]  /*2b0e0*/  VIADD R13, R65, 0x32 ;  /* 0x00000032410d7836 */ /* 0x000fe20000000000 */
[----:B------:R-:W0:Y:S01]  /*2b0f0*/  LDCU UR10, c[0x0][0x398] ;  /* 0x00007300ff0a77ac */ /* 0x000e220008000800 */
[----:B--2---:R-:W-:-:S05]  /*2b100*/  IADD3 R6, P6, PT, R10, R2, RZ ;  /* 0x000000020a067210 */ /* 0x004fca0007fde0ff */
[----:B------:R-:W-:Y:S01]  /*2b110*/  IMAD.X R7, R11, 0x1, R71, P6 ;  /* 0x000000010b077824 */ /* 0x000fe200030e0647 */
[----:B---3--:R-:W-:-:S05]  /*2b120*/  F2FP.SATFINITE.E5M2.F32.PACK_AB_MERGE_C R12, R80, R77, RZ ;  /* 0x0000004d500c723e */ /* 0x008fca00048060ff */
[----:B------:R2:W-:Y:S01]  /*2b130*/  @P5 STG.E.U8 desc[UR24][R8.64], R12 ;  /* 0x0000000c08005986 */ /* 0x0005e2000c101118 */
[----:B------:R-:W-:Y:S02]  /*2b140*/  PRMT R15, R12, 0x9910, RZ ;  /* 0x000099100c0f7816 */ /* 0x000fe400000000ff */
[----:B--2---:R-:W-:-:S05]  /*2b150*/  F2FP.SATFINITE.E5M2.F32.PACK_AB_MERGE_C R8, R85, R84, RZ ;  /* 0x000000545508723e */ /* 0x004fca00048060ff */
[----:B------:R2:W-:Y:S01]  /*2b160*/  @P0 STG.E.U8 desc[UR24][R6.64], R8 ;  /* 0x0000000806000986 */ /* 0x0005e2000c101118 */
[----:B-1----:R-:W-:Y:S01]  /*2b170*/  ISETP.GE.AND P0, PT, R13, UR4, PT ;  /* 0x000000040d007c0c */ /* 0x002fe2000bf06270 */
[----:B------:R-:W1:Y:S01]  /*2b180*/  LDCU UR4, c[0x0][0x398] ;  /* 0x00007300ff0477ac */ /* 0x000e620008000800 */
[----:B------:R-:W-:Y:S02]  /*2b190*/  F2FP.SATFINITE.E5M2.F32.PACK_AB_MERGE_C R13, R89, R88, RZ ;  /* 0x00000058590d723e */ /* 0x000fe400048060ff */
[----:B------:R-:W-:Y:S02]  /*2b1a0*/  F2FP.SATFINITE.E5M2.F32.PACK_AB_MERGE_C R12, R90, R79, RZ ;  /* 0x0000004f5a0c723e */ /* 0x000fe400048060ff */
[----:B----4-:R-:W-:Y:S02]  /*2b1b0*/  F2FP.SATFINITE.E5M2.F32.PACK_AB_MERGE_C R9, R87, R86, RZ ;  /* 0x000000565709723e */ /* 0x010fe400048060ff */
[----:B------:R-:W3:Y:S04]  /*2b1c0*/  LDL.LU R86, [R1+0x2c8] ;  /* 0x0002c80001567983 */ /* 0x000ee80000300800 */
[----:B------:R-:W3:Y:S04]  /*2b1d0*/  LDL.LU R87, [R1+0x2cc] ;  /* 0x0002cc0001577983 */ /* 0x000ee80000300800 */
[----:B------:R-:W4:Y:S04]  /*2b1e0*/  LDL.LU R88, [R1+0xc0] ;  /* 0x0000c00001587983 */ /* 0x000f280000300800 */
[----:B------:R-:W4:Y:S04]  /*2b1f0*/  LDL.LU R89, [R1+0xc4] ;  /* 0x0000c40001597983 */ /* 0x000f280000300800 */
[----:B------:R-:W3:Y:S04]  /*2b200*/  LDL.LU R79, [R1+0x1c8] ;  /* 0x0001c800014f7983 */ /* 0x000ee80000300800 */
[----:B------:R-:W3:Y:S01]  /*2b210*/  LDL.LU R90, [R1+0x1cc] ;  /* 0x0001cc00015a7983 */ /* 0x000ee20000300800 */
[----:B------:R-:W-:Y:S01]  /*2b220*/  ISETP.LT.AND P5, PT, R81, UR9, !P1 ;  /* 0x0000000951007c0c */ /* 0x000fe2000cfa1270 */
[----:B------:R-:W1:Y:S01]  /*2b230*/  LDCU UR9, c[0x0][0x398] ;  /* 0x00007300ff0977ac */ /* 0x000e620008000800 */
[C---:B------:R-:W-:Y:S01]  /*2b240*/  IADD3 R4, P6, PT, R10.reuse, R68, RZ ;  /* 0x000000440a047210 */ /* 0x040fe20007fde0ff */
[----:B--2---:R-:W-:-:S04]  /*2b250*/  VIADD R6, R10, UR30 ;  /* 0x0000001e0a067c36 */ /* 0x004fc80008000000 */
[----:B------:R-:W-:Y:S01]  /*2b260*/  IMAD.X R5, R11, 0x1, R3, P6 ;  /* 0x000000010b057824 */ /* 0x000fe200030e0603 */
[----:B------:R-:W-:Y:S02]  /*2b270*/  IADD3 R10, P6, PT, R10, R70, RZ ;  /* 0x000000460a0a7210 */ /* 0x000fe40007fde0ff */
[----:B0-----:R-:W-:Y:S01]  /*2b280*/  ISETP.LT.AND P1, PT, R93, UR6, !P1 ;  /* 0x000000065d007c0c */ /* 0x001fe2000cf21270 */
[----:B------:R-:W0:Y:S02]  /*2b290*/  LDCU UR6, c[0x0][0x398] ;  /* 0x00007300ff0677ac */ /* 0x000e240008000800 */
[----:B------:R2:W-:Y:S01]  /*2b2a0*/  @P5 STG.E.U8 desc[UR24][R4.64], R9 ;  /* 0x0000000904005986 */ /* 0x0005e2000c101118 */
[----:B------:R-:W-:Y:S01]  /*2b2b0*/  IMAD.X R11, R11, 0x1, R69, P6 ;  /* 0x000000010b0b7824 */ /* 0x000fe200030e0645 */
[----:B------:R-:W-:Y:S02]  /*2b2c0*/  SHF.R.S32.HI R7, RZ, 0x1f, R6 ;  /* 0x0000001fff077819 */ /* 0x000fe40000011406 */
[----:B-1----:R-:W-:Y:S01]  /*2b2d0*/  ISETP.LT.AND P5, PT, R66, UR9, !P4 ;  /* 0x0000000942007c0c */ /* 0x002fe2000e7a1270 */
[----:B------:R-:W1:Y:S01]  /*2b2e0*/  LDCU UR9, c[0x0][0x398] ;  /* 0x00007300ff0977ac */ /* 0x000e620008000800 */
[----:B--2---:R-:W-:-:S02]  /*2b2f0*/  IADD3 R4, P6, PT, R6, R0, RZ ;  /* 0x0000000006047210 */ /* 0x004fc40007fde0ff */
[----:B------:R-:W-:-:S03]  /*2b300*/  SHF.R.S32.HI R15, RZ, 0x8, R15 ;  /* 0x00000008ff0f7819 */ /* 0x000fc6000001140f */
[----:B------:R-:W-:Y:S01]  /*2b310*/  IMAD.X R5, R7, 0x1, R72, P6 ;  /* 0x0000000107057824 */ /* 0x000fe200030e0648 */
[----:B------:R-:W-:Y:S01]  /*2b320*/  @P1 STG.E.U8 desc[UR24][R10.64], R51 ;  /* 0x000000330a001986 */ /* 0x000fe2000c101118 */
[----:B------:R-:W-:-:S04]  /*2b330*/  PRMT R8, R8, 0x9910, RZ ;  /* 0x0000991008087816 */ /* 0x000fc800000000ff */
[----:B------:R2:W-:Y:S01]  /*2b340*/  @P5 STG.E.U8 desc[UR24][R4.64], R15 ;  /* 0x0000000f04005986 */ /* 0x0005e2000c101118 */
[----:B------:R-:W-:Y:S01]  /*2b350*/  ISETP.LT.AND P5, PT, R67, UR4, !P4 ;  /* 0x0000000443007c0c */ /* 0x000fe2000e7a1270 */
[----:B------:R-:W0:Y:S01]  /*2b360*/  LDCU UR4, c[0x0][0x39c] ;  /* 0x00007380ff0477ac */ /* 0x000e220008000800 */
[----:B------:R-:W-:Y:S01]  /*2b370*/  PRMT R17, R9, 0x9910, RZ ;  /* 0x0000991009117816 */ /* 0x000fe200000000ff */
[----:B------:R-:W-:Y:S01]  /*2b380*/  IMAD.MOV.U32 R9, RZ, RZ, R8 ;  /* 0x000000ffff097224 */ /* 0x000fe200078e0008 */
[----:B--2---:R-:W-:-:S04]  /*2b390*/  IADD3 R4, P6, PT, R6, R2, RZ ;  /* 0x0000000206047210 */ /* 0x004fc80007fde0ff */
[----:B------:R-:W-:Y:S01]  /*2b3a0*/  SHF.R.S32.HI R11, RZ, 0x8, R9 ;  /* 0x00000008ff0b7819 */ /* 0x000fe20000011409 */
[----:B------:R-:W-:-:S05]  /*2b3b0*/  IMAD.X R5, R7, 0x1, R71, P6 ;  /* 0x0000000107057824 */ /* 0x000fca00030e0647 */
[----:B------:R3:W-:Y:S01]  /*2b3c0*/  @P5 STG.E.U8 desc[UR24][R4.64], R11 ;  /* 0x0000000b04005986 */ /* 0x0007e2000c101118 */
[----:B------:R-:W-:Y:S01]  /*2b3d0*/  ISETP.LT.AND P1, PT, R81, UR10, !P4 ;  /* 0x0000000a51007c0c */ /* 0x000fe2000e721270 */
[----:B------:R-:W2:Y:S01]  /*2b3e0*/  LDCU UR10, c[0x0][0x398] ;  /* 0x00007300ff0a77ac */ /* 0x000ea20008000800 */
[----:B------:R-:W-:Y:S02]  /*2b3f0*/  IADD3 R8, P6, PT, R6, R68, RZ ;  /* 0x0000004406087210 */ /* 0x000fe40007fde0ff */
[----:B------:R-:W-:-:S03]  /*2b400*/  SHF.R.S32.HI R17, RZ, 0x8, R17 ;  /* 0x00000008ff117819 */ /* 0x000fc60000011411 */
[----:B------:R-:W-:Y:S02]  /*2b410*/  IMAD.X R9, R7, 0x1, R3, P6 ;  /* 0x0000000107097824 */ /* 0x000fe400030e0603 */
[----:B------:R-:W-:-:S04]  /*2b420*/  VIADD R15, R6, UR30 ;  /* 0x0000001e060f7c36 */ /* 0x000fc80008000000 */
[----:B------:R1:W-:Y:S01]  /*2b430*/  @P1 STG.E.U8 desc[UR24][R8.64], R17 ;  /* 0x0000001108001986 */ /* 0x0003e2000c101118 */
[----:B0-----:R-:W-:Y:S01]  /*2b440*/  ISETP.LT.AND P1, PT, R93, UR6, !P4 ;  /* 0x000000065d007c0c */ /* 0x001fe2000e721270 */
[----:B------:R-:W0:Y:S01]  /*2b450*/  LDCU UR6, c[0x0][0x39c] ;  /* 0x00007380ff0677ac */ /* 0x000e220008000800 */
[----:B----4-:R-:W-:Y:S02]  /*2b460*/  F2FP.SATFINITE.E5M2.F32.PACK_AB_MERGE_C R19, R89, R88, RZ ;  /* 0x000000585913723e */ /* 0x010fe400048060ff */
[----:B------:R-:W4:Y:S04]  /*2b470*/  LDL.LU R88, [R1+0xc8] ;  /* 0x0000c80001587983 */ /* 0x000f280000300800 */
[----:B------:R-:W4:Y:S01]  /*2b480*/  LDL.LU R89, [R1+0xcc] ;  /* 0x0000cc0001597983 */ /* 0x000f220000300800 */
[----:B---3--:R-:W-:-:S03]  /*2b490*/  F2FP.SATFINITE.E5M2.F32.PACK_AB_MERGE_C R11, R90, R79, RZ ;  /* 0x0000004f5a0b723e */ /* 0x008fc600048060ff */
[----:B------:R-:W3:Y:S04]  /*2b4a0*/  LDL.LU R79, [R1+0x2d0] ;  /* 0x0002d000014f7983 */ /* 0x000ee80000300800 */
[----:B------:R-:W3:Y:S01]  /*2b4b0*/  LDL.LU R90, [R1+0x2d4] ;  /* 0x0002d400015a7983 */ /* 0x000ee20000300800 */
[----:B------:R-:W-:Y:S02]  /*2b4c0*/  IADD3 R6, P4, PT, R6, R70, RZ ;  /* 0x0000004606067210 */ /* 0x000fe40007f9e0ff */
[----:B------:R-:W-:Y:S02]  /*2b4d0*/  PRMT R10, R51, 0x9910, RZ ;  /* 0x00009910330a7816 */ /* 0x000fe400000000ff */
[----:B-1----:R-:W-:Y:S01]  /*2b4e0*/  ISETP.LT.AND P5, PT, R66, UR9, !P3 ;  /* 0x0000000942007c0c */ /* 0x002fe2000dfa1270 */
[----:B------:R-:W-:Y:S01]  /*2b4f0*/  IMAD.X R7, R7, 0x1, R69, P4 ;  /* 0x0000000107077824 */ /* 0x000fe200020e0645 */
[----:B------:R-:W-:Y:S01]  /*2b500*/  SHF.R.S32.HI R9, RZ, 0x8, R10 ;  /* 0x00000008ff097819 */ /* 0x000fe2000001140a */
[----:B------:R-:W1:Y:S01]  /*2b510*/  LDCU UR9, c[0x0][0x398] ;  /* 0x00007300ff0977ac */ /* 0x000e620008000800 */
[----:B------:R-:W-:-:S02]  /*2b520*/  SHF.R.S32.HI R14, RZ, 0x1f, R15 ;  /* 0x0000001fff0e7819 */ /* 0x000fc4000001140f */
[----:B------:R-:W-:Y:S01]  /*2b530*/  IADD3 R4, P6, PT, R15, R0, RZ ;  /* 0x000000000f047210 */ /* 0x000fe20007fde0ff */
[----:B------:R0:W-:Y:S01]  /*2b540*/  @P1 STG.E.U8 desc[UR24][R6.64], R9 ;  /* 0x0000000906001986 */ /* 0x0001e2000c101118 */
[----:B--2---:R-:W-:Y:S01]  /*2b550*/  ISETP.LT.AND P4, PT, R67, UR10, !P3 ;  /* 0x0000000a43007c0c */ /* 0x004fe2000df81270 */
[----:B------:R-:W2:Y:S01]  /*2b560*/  LDCU UR10, c[0x0][0x398] ;  /* 0x00007300ff0a77ac */ /* 0x000ea20008000800 */
[----:B------:R-:W-:Y:S02]  /*2b570*/  VIADD R8, R65, 0x33 ;  /* 0x0000003341087836 */ /* 0x000fe40000000000 */
[----:B------:R-:W-:Y:S01]  /*2b580*/  IMAD.X R5, R14, 0x1, R72, P6 ;  /* 0x000000010e057824 */ /* 0x000fe200030e0648 */
[----:B0-----:R-:W-:-:S04]  /*2b590*/  IADD3 R6, P1, PT, R15, R2, RZ ;  /* 0x000000020f067210 */ /* 0x001fc80007f3e0ff */
[----:B------:R0:W-:Y:S01]  /*2b5a0*/  @P5 STG.E.U8 desc[UR24][R4.64], R13 ;  /* 0x0000000d04005986 */ /* 0x0001e2000c101118 */
[----:B------:R-:W-:Y:S01]  /*2b5b0*/  IMAD.X R7, R14, 0x1, R71, P1 ;  /* 0x000000010e077824 */ /* 0x000fe200008e0647 */
[----:B-----5:R-:W-:Y:S02]  /*2b5c0*/  ISETP.LT.AND P1, PT, R81, UR12, !P3 ;  /* 0x0000000c51007c0c */ /* 0x020fe4000df21270 */
[----:B------:R-:W-:Y:S01]  /*2b5d0*/  ISETP.GE.AND P5, PT, R8, UR4, PT ;  /* 0x0000000408007c0c */ /* 0x000fe2000bfa6270 */
[----:B------:R-:W-:Y:S01]  /*2b5e0*/  VIADD R8, R65, 0x34 ;  /* 0x0000003441087836 */ /* 0x000fe20000000000 */
[----:B------:R-:W5:Y:S01]  /*2b5f0*/  LDCU UR4, c[0x0][0x398] ;  /* 0x00007300ff0477ac */ /* 0x000f620008000800 */
[----:B0-----:R-:W-:Y:S01]  /*2b600*/  IADD3 R4, P6, PT, R15, R68, RZ ;  /* 0x000000440f047210 */ /* 0x001fe20007fde0ff */
[----:B------:R0:W-:Y:S02]  /*2b610*/  @P4 STG.E.U8 desc[UR24][R6.64], R12 ;  /* 0x0000000c06004986 */ /* 0x0001e4000c101118 */
[----:B------:R-:W-:Y:S01]  /*2b620*/  ISETP.GE.AND P4, PT, R8, UR6, PT ;  /* 0x0000000608007c0c */ /* 0x000fe2000bf86270 */
[----:B------:R-:W5:Y:S01]  /*2b630*/  LDCU UR6, c[0x0][0x398] ;  /* 0x00007300ff0677ac */ /* 0x000f620008000800 */
[----:B------:R-:W-:Y:S01]  /*2b640*/  IMAD.X R5, R14, 0x1, R3, P6 ;  /* 0x000000010e057824 */ /* 0x000fe200030e0603 */
[----:B-1----:R-:W-:Y:S01]  /*2b650*/  ISETP.LT.AND P3, PT, R93, UR9, !P3 ;  /* 0x000000095d007c0c */ /* 0x002fe2000df61270 */
[----:B------:R-:W1:Y:S01]  /*2b660*/  LDCU UR9, c[0x0][0x398] ;  /* 0x00007300ff0977ac */ /* 0x000e620008000800 */
[C---:B------:R-:W-:Y:S01]  /*2b670*/  IADD3 R8, P6, PT, R15.reuse, R70, RZ ;  /* 0x000000460f087210 */ /* 0x040fe20007fde0ff */
[----:B------:R-:W-:Y:S01]  /*2b680*/  VIADD R15, R15, UR30 ;  /* 0x0000001e0f0f7c36 */ /* 0x000fe20008000000 */
[----:B------:R5:W-:Y:S01]  /*2b690*/  @P1 STG.E.U8 desc[UR24][R4.64], R19 ;  /* 0x0000001304001986 */ /* 0x000be2000c101118 */
[----:B--2---:R-:W-:Y:S01]  /*2b6a0*/  ISETP.LT.AND P1, PT, R66, UR10, !P2 ;  /* 0x0000000a42007c0c */ /* 0x004fe2000d721270 */
[----:B------:R-:W2:Y:S01]  /*2b6b0*/  LDCU UR10, c[0x0][0x398] ;  /* 0x00007300ff0a77ac */ /* 0x000ea20008000800 */
[----:B------:R-:W-:Y:S01]  /*2b6c0*/  IMAD.X R9, R14, 0x1, R69, P6 ;  /* 0x000000010e097824 */ /* 0x000fe200030e0645 */
[----:B------:R-:W-:-:S02]  /*2b6d0*/  SHF.R.S32.HI R14, RZ, 0x1f, R15 ;  /* 0x0000001fff0e7819 */ /* 0x000fc4000001140f */
[----:B0-----:R-:W-:Y:S02]  /*2b6e0*/  IADD3 R6, P6, PT, R15, R0, RZ ;  /* 0x000000000f067210 */ /* 0x001fe40007fde0ff */
[----:B------:R-:W-:Y:S02]  /*2b6f0*/  PRMT R17, R13, 0x9910, RZ ;  /* 0x000099100d117816 */ /* 0x000fe400000000ff */
[----:B------:R-:W-:Y:S01]  /*2b700*/  F2FP.SATFINITE.E5M2.F32.PACK_AB_MERGE_C R53, R53, R52, RZ ;  /* 0x000000343535723e */ /* 0x000fe200048060ff */
[----:B------:R-:W-:Y:S01]  /*2b710*/  IMAD.X R7, R14, 0x1, R72, P6 ;  /* 0x000000010e077824 */ /* 0x000fe200030e0648 */
[----:B------:R-:W-:Y:S02]  /*2b720*/  SHF.R.S32.HI R17, RZ, 0x8, R17 ;  /* 0x00000008ff117819 */ /* 0x000fe40000011411 */
[----:B-----5:R-:W-:Y:S01]  /*2b730*/  PRMT R4, R12, 0x9910, RZ ;  /* 0x000099100c047816 */ /* 0x020fe200000000ff */
[----:B------:R0:W-:Y:S01]  /*2b740*/  @P3 STG.E.U8 desc[UR24][R8.64], R53 ;  /* 0x0000003508003986 */ /* 0x0001e2000c101118 */
[----:B------:R-:W-:Y:S01]  /*2b750*/  ISETP.LT.AND P3, PT, R67, UR4, !P2 ;  /* 0x0000000443007c0c */ /* 0x000fe2000d761270 */
[----:B------:R-:W5:Y:S01]  /*2b760*/  LDCU UR4, c[0x0][0x398] ;  /* 0x00007300ff0477ac */ /* 0x000f620008000800 */
[----:B------:R-:W-:Y:S01]  /*2b770*/  IADD3 R12, P6, PT, R15, R2, RZ ;  /* 0x000000020f0c7210 */ /* 0x000fe20007fde0ff */
[----:B------:R1:W-:Y:S01]  /*2b780*/  @P1 STG.E.U8 desc[UR24][R6.64], R17 ;  /* 0x0000001106001986 */ /* 0x0003e2000c101118 */
[----:B------:R-:W-:Y:S01]  /*2b790*/  ISETP.LT.AND P1, PT, R81, UR6, !P2 ;  /* 0x0000000651007c0c */ /* 0x000fe2000d721270 */
[----:B------:R-:W2:Y:S02]  /*2b7a0*/  LDCU UR6, c[0x0][0x398] ;  /* 0x00007300ff0677ac */ /* 0x000ea40008000800 */
[----:B------:R-:W-:Y:S01]  /*2b7b0*/  IMAD.X R13, R14, 0x1, R71, P6 ;  /* 0x000000010e0d7824 */ /* 0x000fe200030e0647 */
[----:B------:R-:W-:-:S02]  /*2b7c0*/  PRMT R19, R19, 0x9910, RZ ;  /* 0x0000991013137816 */ /* 0x000fc400000000ff */
[----:B0-----:R-:W-:Y:S02]  /*2b7d0*/  SHF.R.S32.HI R9, RZ, 0x8, R4 ;  /* 0x00000008ff097819 */ /* 0x001fe40000011404 */
[----:B------:R-:W-:Y:S02]  /*2b7e0*/  IADD3 R4, P6, PT, R15, R68, RZ ;  /* 0x000000440f047210 */ /* 0x000fe40007fde0ff */
[----:B------:R-:W-:-:S03]  /*2b7f0*/  SHF.R.S32.HI R19, RZ, 0x8, R19 ;  /* 0x00000008ff137819 */ /* 0x000fc60000011413 */
[----:B------:R-:W-:Y:S01]  /*2b800*/  IMAD.X R5, R14, 0x1, R3, P6 ;  /* 0x000000010e057824 */ /* 0x000fe200030e0603 */
[----:B-1----:R-:W-:Y:S01]  /*2b810*/  ISETP.LT.AND P6, PT, R93, UR9, !P2 ;  /* 0x000000095d007c0c */ /* 0x002fe2000d7c1270 */
[----:B------:R0:W-:Y:S01]  /*2b820*/  @P3 STG.E.U8 desc[UR24][R12.64], R9 ;  /* 0x000000090c003986 */ /* 0x0001e2000c101118 */
[----:B------:R-:W-:Y:S01]  /*2b830*/  VIADD R17, R15, UR30 ;  /* 0x0000001e0f117c36 */ /* 0x000fe20008000000 */
[----:B------:R-:W-:Y:S01]  /*2b840*/  PRMT R21, R53, 0x9910, RZ ;  /* 0x0000991035157816 */ /* 0x000fe200000000ff */
[----:B------:R-:W1:Y:S01]  /*2b850*/  LDCU UR9, c[0x0][0x398] ;  /* 0x00007300ff0977ac */ /* 0x000e620008000800 */
[----:B------:R0:W-:Y:S01]  /*2b860*/  @P1 STG.E.U8 desc[UR24][R4.64], R19 ;  /* 0x0000001304001986 */ /* 0x0001e2000c101118 */
[----:B------:R-:W-:Y:S02]  /*2b870*/  IADD3 R6, P1, PT, R15, R70, RZ ;  /* 0x000000460f067210 */ /* 0x000fe40007f3e0ff */
[----:B-----5:R-:W-:Y:S01]  /*2b880*/  ISETP.LT.AND P2, PT, R66, UR4, !P0 ;  /* 0x0000000442007c0c */ /* 0x020fe2000c741270 */
[----:B------:R-:W5:Y:S01]  /*2b890*/  LDCU UR4, c[0x0][0x398] ;  /* 0x00007300ff0477ac */ /* 0x000f620008000800 */
[----:B------:R-:W-:Y:S01]  /*2b8a0*/  SHF.R.S32.HI R21, RZ, 0x8, R21 ;  /* 0x00000008ff157819 */ /* 0x000fe20000011415 */
[----:B------:R-:W-:Y:S01]  /*2b8b0*/  IMAD.X R7, R14, 0x1, R69, P1 ;  /* 0x000000010e077824 */ /* 0x000fe200008e0645 */
[----:B------:R-:W-:-:S02]  /*2b8c0*/  SHF.R.S32.HI R16, RZ, 0x1f, R17 ;  /* 0x0000001fff107819 */ /* 0x000fc40000011411 */
[----:B------:R-:W-:Y:S02]  /*2b8d0*/  IADD3 R8, P3, PT, R17, R0, RZ ;  /* 0x0000000011087210 */ /* 0x000fe40007f7e0ff */
[----:B--2---:R-:W-:Y:S01]  /*2b8e0*/  ISETP.LT.AND P1, PT, R67, UR6, !P0 ;  /* 0x0000000643007c0c */ /* 0x004fe2000c721270 */
[----:B------:R2:W-:Y:S01]  /*2b8f0*/  @P6 STG.E.U8 desc[UR24][R6.64], R21 ;  /* 0x0000001506006986 */ /* 0x0005e2000c101118 */
[----:B------:R-:W-:Y:S01]  /*2b900*/  F2FP.SATFINITE.E5M2.F32.PACK_AB_MERGE_C R10, R87, R86, RZ ;  /* 0x00000056570a723e */ /* 0x000fe200048060ff */
[C---:B0-----:R-:W-:Y:S01]  /*2b910*/  IMAD.X R9, R16.reuse, 0x1, R72, P3 ;  /* 0x0000000110097824 */ /* 0x041fe200018e0648 */
[----:B------:R-:W-:Y:S01]  /*2b920*/  IADD3 R14, P6, PT, R17, R2, RZ ;  /* 0x00000002110e7210 */ /* 0x000fe20007fde0ff */
[C---:B------:R-:W-:Y:S01]  /*2b930*/  VIADD R4, R65.reuse, 0x35 ;  /* 0x0000003541047836 */ /* 0x040fe20000000000 */
[----:B------:R-:W0:Y:S02]  /*2b940*/  LDCU UR6, c[0x0][0x398] ;  /* 0x00007300ff0677ac */ /* 0x000e240008000800 */
[----:B------:R-:W-:Y:S01]  /*2b950*/  @P2 STG.E.U8 desc[UR24][R8.64], R10 ;  /* 0x0000000a08002986 */ /* 0x000fe2000c101118 */
[----:B------:R-:W-:Y:S01]  /*2b960*/  IMAD.X R15, R16, 0x1, R71, P6 ;  /* 0x00000001100f7824 */ /* 0x000fe200030e0647 */
[----:B------:R-:W-:Y:S01]  /*2b970*/  ISETP.GE.AND P2, PT, R4, UR5, PT ;  /* 0x0000000504007c0c */ /* 0x000fe2000bf46270 */
[----:B------:R-:W-:Y:S01]  /*2b980*/  VIADD R4, R65, 0x36 ;  /* 0x0000003641047836 */ /* 0x000fe20000000000 */
[----:B----4-:R-:W-:-:S02]  /*2b990*/  F2FP.SATFINITE.E5M2.F32.PACK_AB_MERGE_C R19, R89, R88, RZ ;  /* 0x000000585913723e */ /* 0x010fc400048060ff */
[----:B------:R4:W-:Y:S02]  /*2b9a0*/  @P1 STG.E.U8 desc[UR24][R14.64], R11 ;  /* 0x0000000b0e001986 */ /* 0x0009e4000c101118 */
[----:B------:R-:W-:Y:S01]  /*2b9b0*/  ISETP.GE.AND P1, PT, R4, UR7, PT ;  /* 0x0000000704007c0c */ /* 0x000fe2000bf26270 */
[----:B------:R-:W0:Y:S01]  /*2b9c0*/  LDCU UR5, c[0x0][0x398] ;  /* 0x00007300ff0577ac */ /* 0x000e220008000800 */
[----:B------:R-:W4:Y:S01]  /*2b9d0*/  LDL.LU R88, [R1+0x1d0] ;  /* 0x0001d00001587983 */ /* 0x000f220000300800 */
[----:B------:R-:W-:Y:S01]  /*2b9e0*/  ISETP.LT.AND P3, PT, R81, UR10, !P0 ;  /* 0x0000000a51007c0c */ /* 0x000fe2000c761270 */
[----:B------:R-:W0:Y:S01]  /*2b9f0*/  LDCU UR7, c[0x0][0x398] ;  /* 0x00007300ff0777ac */ /* 0x000e220008000800 */
[----:B---3--:R-:W-:Y:S01]  /*2ba00*/  F2FP.SATFINITE.E5M2.F32.PACK_AB_MERGE_C R4, R90, R79, RZ ;  /* 0x0000004f5a04723e */ /* 0x008fe200048060ff */
[----:B------:R-:W3:Y:S01]  /*2ba10*/  LDL.LU R89, [R1+0x1d4] ;  /* 0x0001d40001597983 */ /* 0x000ee20000300800 */
[----:B------:R-:W-:Y:S01]  /*2ba20*/  IADD3 R12, P6, PT, R17, R68, RZ ;  /* 0x00000044110c7210 */ /* 0x000fe20007fde0ff */
[----:B------:R-:W0:Y:S02]  /*2ba30*/  LDCU UR10, c[0x0][0x398] ;  /* 0x00007300ff0a77ac */ /* 0x000e240008000800 */
[----:B------:R-:W3:Y:S04]  /*2ba40*/  LDL.LU R79, [R1+0xd0] ;  /* 0x0000d000014f7983 */ /* 0x000ee80000300800 */
[----:B------:R-:W3:Y:S01]  /*2ba50*/  LDL.LU R90, [R1+0xd4] ;  /* 0x0000d400015a7983 */ /* 0x000ee20000300800 */
[----:B------:R-:W-:Y:S01]  /*2ba60*/  IMAD.X R13, R16, 0x1, R3, P6 ;  /* 0x00000001100d7824 */ /* 0x000fe200030e0603 */
[----:B-1----:R-:W-:Y:S01]  /*2ba70*/  ISETP.LT.AND P0, PT, R93, UR9, !P0 ;  /* 0x000000095d007c0c */ /* 0x002fe2000c701270 */
[----:B------:R-:W1:Y:S01]  /*2ba80*/  LDCU UR9, c[0x0][0x398] ;  /* 0x00007300ff0977ac */ /* 0x000e620008000800 */
[C---:B--2---:R-:W-:Y:S01]  /*2ba90*/  IADD3 R6, P6, PT, R17.reuse, R70, RZ ;  /* 0x0000004611067210 */ /* 0x044fe20007fde0ff */
[----:B------:R-:W-:Y:S01]  /*2baa0*/  VIADD R17, R17, UR30 ;  /* 0x0000001e11117c36 */ /* 0x000fe20008000000 */
[----:B------:R2:W-:Y:S01]  /*2bab0*/  @P3 STG.E.U8 desc[UR24][R12.64], R19 ;  /* 0x000000130c003986 */ /* 0x0005e2000c101118 */
[----:B-----5:R-:W-:Y:S01]  /*2bac0*/  ISETP.LT.AND P3, PT, R66, UR4, !P5 ;  /* 0x0000000442007c0c */ /* 0x020fe2000ef61270 */
[----:B------:R-:W5:Y:S01]  /*2bad0*/  LDCU UR4, c[0x0][0x398] ;  /* 0x00007300ff0477ac */ /* 0x000f620008000800 */
[----:B------:R-:W-:Y:S01]  /*2bae0*/  IMAD.X R7, R16, 0x1, R69, P6 ;  /* 0x0000000110077824 */ /* 0x000fe200030e0645 */
[----:B------:R-:W-:Y:S01]  /*2baf0*/  F2FP.SATFINITE.E5M2.F32.PACK_AB_MERGE_C R55, R55, R54, RZ ;  /* 0x000000363737723e */ /* 0x000fe200048060ff */
[----:B------:R-:W3:Y:S01]  /*2bb00*/  LDL.LU R84, [R1+0x2d8] ;  /* 0x0002d80001547983 */ /* 0x000ee20000300800 */
[----:B----4-:R-:W-:-:S02]  /*2bb10*/  SHF.R.S32.HI R14, RZ, 0x1f, R17 ;  /* 0x0000001fff0e7819 */ /* 0x010fc40000011411 */
[----:B------:R-:W-:Y:S01]  /*2bb20*/  IADD3 R8, P6, PT, R17, R0, RZ ;  /* 0x0000000011087210 */ /* 0x000fe20007fde0ff */
[----:B------:R4:W-:Y:S01]  /*2bb30*/  @P0 STG.E.U8 desc[UR24][R6.64], R55 ;  /* 0x0000003706000986 */ /* 0x0009e2000c101118 */
[----:B------:R-:W-:Y:S02]  /*2bb40*/  PRMT R5, R10, 0x9910, RZ ;  /* 0x000099100a057816 */ /* 0x000fe400000000ff */
[----:B0-----:R-:W-:Y:S01]  /*2bb50*/  ISETP.LT.AND P0, PT, R67, UR5, !P5 ;  /* 0x0000000543007c0c */ /* 0x001fe2000ef01270 */
[C---:B------:R-:W-:Y:S01]  /*2bb60*/  IMAD.X R9, R14.reuse, 0x1, R72, P6 ;  /* 0x000000010e097824 */ /* 0x040fe200030e0648 */
[----:B------:R-:W-:Y:S01]  /*2bb70*/  IADD3 R10, P6, PT, R17, R2, RZ ;  /* 0x00000002110a7210 */ /* 0x000fe20007fde0ff */
[----:B------:R-:W3:Y:S01]  /*2bb80*/  LDL.LU R85, [R1+0x2dc] ;  /* 0x0002dc0001557983 */ /* 0x000ee20000300800 */
[----:B------:R-:W-:Y:S01]  /*2bb90*/  SHF.R.S32.HI R5, RZ, 0x8, R5 ;  /* 0x00000008ff057819 */ /* 0x000fe20000011405 */
[----:B------:R-:W0:Y:S01]  /*2bba0*/  LDCU UR5, c[0x0][0x398] ;  /* 0x00007300ff0577ac */ /* 0x000e220008000800 */
[----:B--2---:R-:W-:Y:S01]  /*2bbb0*/  PRMT R13, R11, 0x9910, RZ ;  /* 0x000099100b0d7816 */ /* 0x004fe200000000ff */
[----:B------:R-:W-:Y:S01]  /*2bbc0*/  IMAD.X R11, R14, 0x1, R71, P6 ;  /* 0x000000010e0b7824 */ /* 0x000fe200030e0647 */
[----:B------:R-:W-:Y:S01]  /*2bbd0*/  PRMT R15, R19, 0x9910, RZ ;  /* 0x00009910130f7816 */ /* 0x000fe200000000ff */
[----:B------:R2:W-:Y:S01]  /*2bbe0*/  @P3 STG.E.U8 desc[UR24][R8.64], R5 ;  /* 0x0000000508003986 */ /* 0x0005e2000c101118 */
[----:B------:R-:W-:-:S02]  /*2bbf0*/  SHF.R.S32.HI R13, RZ, 0x8, R13 ;  /* 0x00000008ff0d7819 */ /* 0x000fc4000001140d */
[----:B------:R-:W-:Y:S01]  /*2bc00*/  ISETP.LT.AND P3, PT, R81, UR6, !P5 ;  /* 0x0000000651007c0c */ /* 0x000fe2000ef61270 */
[----:B------:R-:W3:Y:S01]  /*2bc10*/  LDL.LU R86, [R1+0x1d8] ;  /* 0x0001d80001567983 */ /* 0x000ee20000300800 */
[----:B-----5:R-:W-:Y:S01]  /*2bc20*/  ISETP.LT.AND P5, PT, R93, UR4, !P5 ;  /* 0x000000045d007c0c */ /* 0x020fe2000efa1270 */
[----:B------:R-:W5:Y:S01]  /*2bc30*/  LDCU UR6, c[0x0][0x398] ;  /* 0x00007300ff0677ac */ /* 0x000f620008000800 */
[----:B----4-:R-:W-:Y:S01]  /*2bc40*/  IADD3 R6, P6, PT, R17, R68, RZ ;  /* 0x0000004411067210 */ /* 0x010fe20007fde0ff */
[----:B------:R-:W-:Y:S01]  /*2bc50*/  @P0 STG.E.U8 desc[UR24][R10.64], R13 ;  /* 0x0000000d0a000986 */ /* 0x000fe2000c101118 */
[----:B------:R-:W-:Y:S01]  /*2bc60*/  PRMT R12, R55, 0x9910, RZ ;  /* 0x00009910370c7816 */ /* 0x000fe200000000ff */
[----:B------:R-:W4:Y:S01]  /*2bc70*/  LDCU UR4, c[0x0][0x398] ;  /* 0x00007300ff0477ac */ /* 0x000f220008000800 */
[C---:B--2---:R-:W-:Y:S01]  /*2bc80*/  IADD3 R8, P0, PT, R17.reuse, R70, RZ ;  /* 0x0000004611087210 */ /* 0x044fe20007f1e0ff */
[C---:B------:R-:W-:Y:S01]  /*2bc90*/  IMAD.X R7, R14.reuse, 0x1, R3, P6 ;  /* 0x000000010e077824 */ /* 0x040fe200030e0603 */
[----:B------:R-:W-:Y:S01]  /*2bca0*/  SHF.R.S32.HI R15, RZ, 0x8, R15 ;  /* 0x00000008ff0f7819 */ /* 0x000fe2000001140f */
[----:B------:R-:W-:Y:S01]  /*2bcb0*/  VIADD R5, R17, UR30 ;  /* 0x0000001e11057c36 */ /* 0x000fe20008000000 */
[----:B------:R-:W-:Y:S01]  /*2bcc0*/  SHF.R.S32.HI R17, RZ, 0x8, R12 ;  /* 0x00000008ff117819 */ /* 0x000fe2000001140c */
[----:B------:R-:W-:Y:S01]  /*2bcd0*/  IMAD.X R9, R14, 0x1, R69, P0 ;  /* 0x000000010e097824 */ /* 0x000fe200000e0645 */
[----:B------:R-:W2:Y:S04]  /*2bce0*/  LDL.LU R87, [R1+0x1dc] ;  /* 0x0001dc0001577983 */ /* 0x000ea80000300800 */
[----:B------:R-:W-:Y:S04]  /*2bcf0*/  @P3 STG.E.U8 desc[UR24][R6.64], R15 ;  /* 0x0000000f06003986 */ /* 0x000fe8000c101118 */
[----:B------:R3:W-:Y:S02]  /*2bd00*/  @P5 STG.E.U8 desc[UR24][R8.64], R17 ;  /* 0x0000001108005986 */ /* 0x0007e4000c101118 */
[----:B---3--:R-:W-:-:S02]  /*2bd10*/  F2FP.SATFINITE.E5M2.F32.PACK_AB_MERGE_C R9, R89, R88, RZ ;  /* 0x000000585909723e */ /* 0x008fc400048060ff */
[----:B------:R-:W3:Y:S04]  /*2bd20*/  LDL.LU R88, [R1+0x2e0] ;  /* 0x0002e00001587983 */ /* 0x000ee80000300800 */
[----:B------:R-:W3:Y:S01]  /*2bd30*/  LDL.LU R89, [R1+0x2e4] ;  /* 0x0002e40001597983 */ /* 0x000ee20000300800 */
[----:B------:R-:W-:-:S03]  /*2bd40*/  F2FP.SATFINITE.E5M2.F32.PACK_AB_MERGE_C R17, R90, R79, RZ ;  /* 0x0000004f5a11723e */ /* 0x000fc600048060ff */
[----:B------:R-:W2:Y:S04]  /*2bd50*/  LDL.LU R79, [R1+0xd8] ;  /* 0x0000d800014f7983 */ /* 0x000ea80000300800 */
[----:B------:R-:W2:Y:S01]  /*2bd60*/  LDL.LU R90, [R1+0xdc] ;  /* 0x0000dc00015a7983 */ /* 0x000ea20000300800 */
[----:B0-----:R-:W-:Y:S01]  /*2bd70*/  ISETP.LT.AND P6, PT, R66, UR5, !P4 ;  /* 0x0000000542007c0c */ /* 0x001fe2000e7c1270 */
[----:B------:R-:W0:Y:S01]  /*2bd80*/  LDCU UR5, c[0x0][0x398] ;  /* 0x00007300ff0577ac */ /* 0x000e220008000800 */
[----:B------:R-:W-:Y:S02]  /*2bd90*/  SHF.R.S32.HI R14, RZ, 0x1f, R5 ;  /* 0x0000001fff0e7819 */ /* 0x000fe40000011405 */
[----:B------:R-:W-:Y:S02]  /*2bda0*/  IADD3 R10, P0, PT, R5, R0, RZ ;  /* 0x00000000050a7210 */ /* 0x000fe40007f1e0ff */
[----:B-----5:R-:W-:Y:S01]  /*2bdb0*/  ISETP.LT.AND P3, PT, R67, UR6, !P4 ;  /* 0x0000000643007c0c */ /* 0x020fe2000e761270 */
[----:B------:R-:W-:Y:S01]  /*2bdc0*/  VIADD R13, R65, 0x37 ;  /* 0x00000037410d7836 */ /* 0x000fe20000000000 */
[----:B------:R-:W-:Y:S01]  /*2bdd0*/  IADD3 R6, P5, PT, R5, R2, RZ ;  /* 0x0000000205067210 */ /* 0x000fe20007fbe0ff */
[C---:B------:R-:W-:Y:S01]  /*2bde0*/  IMAD.X R11, R14.reuse, 0x1, R72, P0 ;  /* 0x000000010e0b7824 */ /* 0x040fe200000e0648 */
[----:B------:R-:W-:Y:S01]  /*2bdf0*/  ISETP.LT.AND P0, PT, R81, UR7, !P4 ;  /* 0x0000000751007c0c */ /* 0x000fe2000e701270 */
[----:B------:R-:W5:Y:S03]  /*2be00*/  LDCU UR6, c[0x0][0x398] ;  /* 0x00007300ff0677ac */ /* 0x000f660008000800 */
[----:B------:R1:W-:Y:S01]  /*2be10*/  @P6 STG.E.U8 desc[UR24][R10.64], R4 ;  /* 0x000000040a006986 */ /* 0x0003e2000c101118 */
[----:B------:R-:W-:Y:S01]  /*2be20*/  IADD3 R12, P6, PT, R5, R68, RZ ;  /* 0x00000044050c7210 */ /* 0x000fe20007fde0ff */
[C---:B------:R-:W-:Y:S01]  /*2be30*/  IMAD.X R7, R14.reuse, 0x1, R71, P5 ;  /* 0x000000010e077824 */ /* 0x040fe200028e0647 */
[----:B------:R-:W-:Y:S01]  /*2be40*/  ISETP.GE.AND P5, PT, R13, UR13, PT ;  /* 0x0000000d0d007c0c */ /* 0x000fe2000bfa6270 */
[----:B------:R-:W5:Y:S02]  /*2be50*/  LDCU UR7, c[0x0][0x398] ;  /* 0x00007300ff0777ac */ /* 0x000f640008000800 */
[----:B------:R-:W-:Y:S01]  /*2be60*/  IMAD.X R13, R14, 0x1, R3, P6 ;  /* 0x000000010e0d7824 */ /* 0x000fe200030e0603 */
[----:B------:R5:W-:Y:S01]  /*2be70*/  @P3 STG.E.U8 desc[UR24][R6.64], R9 ;  /* 0x0000000906003986 */ /* 0x000be2000c101118 */
[----:B------:R-:W-:Y:S01]  /*2be80*/  VIADD R15, R5, UR30 ;  /* 0x0000001e050f7c36 */ /* 0x000fe20008000000 */
[----:B----4-:R-:W-:Y:S01]  /*2be90*/  ISETP.LT.AND P4, PT, R93, UR4, !P4 ;  /* 0x000000045d007c0c */ /* 0x010fe2000e781270 */
[----:B------:R-:W4:Y:S01]  /*2bea0*/  LDCU UR4, c[0x0][0x398] ;  /* 0x00007300ff0477ac */ /* 0x000f220008000800 */
[----:B0-----:R-:W-:Y:S01]  /*2beb0*/  ISETP.LT.AND P3, PT, R66, UR5, !P2 ;  /* 0x0000000542007c0c */ /* 0x001fe2000d761270 */
[----:B------:R0:W-:Y:S01]  /*2bec0*/  @P0 STG.E.U8 desc[UR24][R12.64], R17 ;  /* 0x000000110c000986 */ /* 0x0001e2000c101118 */
[----:B------:R-:W-:-:S02]  /*2bed0*/  PRMT R8, R4, 0x9910, RZ ;  /* 0x0000991004087816 */ /* 0x000fc400000000ff */
[----:B------:R-:W-:Y:S01]  /*2bee0*/  F2FP.SATFINITE.E5M2.F32.PACK_AB_MERGE_C R57, R57, R56, RZ ;  /* 0x000000383939723e */ /* 0x000fe200048060ff */
[----:B-1----:R-:W-:Y:S01]  /*2bef0*/  VIADD R10, R65, 0x38 ;  /* 0x00000038410a7836 */ /* 0x002fe20000000000 */
[----:B------:R-:W-:Y:S01]  /*2bf00*/  IADD3 R4, P0, PT, R5, R70, RZ ;  /* 0x0000004605047210 */ /* 0x000fe20007f1e0ff */
[----:B------:R-:W1:Y:S01]  /*2bf10*/  LDCU UR5, c[0x0][0x398] ;  /* 0x00007300ff0577ac */ /* 0x000e620008000800 */
[----:B------:R-:W-:Y:S02]  /*2bf20*/  SHF.R.S32.HI R16, RZ, 0x1f, R15 ;  /* 0x0000001fff107819 */ /* 0x000fe4000001140f */
[----:B-----5:R-:W-:Y:S01]  /*2bf30*/  IADD3 R6, P6, PT, R15, R0, RZ ;  /* 0x000000000f067210 */ /* 0x020fe20007fde0ff */
[----:B------:R-:W-:Y:S01]  /*2bf40*/  IMAD.X R5, R14, 0x1, R69, P0 ;  /* 0x000000010e057824 */ /* 0x000fe200000e0645 */
[----:B0-----:R-:W-:-:S03]  /*2bf50*/  SHF.R.S32.HI R13, RZ, 0x8, R8 ;  /* 0x00000008ff0d7819 */ /* 0x001fc60000011408 */
[C---:B------:R-:W-:Y:S01]  /*2bf60*/  IMAD.X R7, R16.reuse, 0x1, R72, P6 ;  /* 0x0000000110077824 */ /* 0x040fe200030e0648 */
[----:B------:R-:W-:Y:S01]  /*2bf70*/  IADD3 R8, P6, PT, R15, R2, RZ ;  /* 0x000000020f087210 */ /* 0x000fe20007fde0ff */
[----:B------:R-:W-:Y:S01]  /*2bf80*/  @P4 STG.E.U8 desc[UR24][R4.64], R57 ;  /* 0x0000003904004986 */ /* 0x000fe2000c101118 */
[----:B------:R-:W-:Y:S01]  /*2bf90*/  ISETP.LT.AND P4, PT, R67, UR6, !P2 ;  /* 0x0000000643007c0c */ /* 0x000fe2000d781270 */
[----:B------:R-:W0:Y:S02]  /*2bfa0*/  LDCU UR6, c[0x0][0x398] ;  /* 0x00007300ff0677ac */ /* 0x000e240008000800 */
[----:B------:R5:W-:Y:S01]  /*2bfb0*/  @P3 STG.E.U8 desc[UR24][R6.64], R13 ;  /* 0x0000000d06003986 */ /* 0x000be2000c101118 */
[----:B------:R-:W-:Y:S01]  /*2bfc0*/  ISETP.LT.AND P3, PT, R81, UR7, !P2 ;  /* 0x0000000751007c0c */ /* 0x000fe2000d761270 */
[----:B------:R-:W0:Y:S01]  /*2bfd0*/  LDCU UR7, c[0x0][0x398] ;  /* 0x00007300ff0777ac */ /* 0x000e220008000800 */
[----:B------:R-:W-:Y:S01]  /*2bfe0*/  PRMT R11, R9, 0x9910, RZ ;  /* 0x00009910090b7816 */ /* 0x000fe200000000ff */
[----:B------:R-:W-:Y:S01]  /*2bff0*/  IMAD.X R9, R16, 0x1, R71, P6 ;  /* 0x0000000110097824 */ /* 0x000fe200030e0647 */
[----:B------:R-:W-:-:S02]  /*2c000*/  ISETP.GE.AND P0, PT, R10, UR21, PT ;  /* 0x000000150a007c0c */ /* 0x000fc4000bf06270 */
[----:B------:R-:W-:Y:S02]  /*2c010*/  IADD3 R10, P6, PT, R15, R68, RZ ;  /* 0x000000440f0a7210 */ /* 0x000fe40007fde0ff */
[----:B------:R-:W-:Y:S02]  /*2c020*/  PRMT R17, R17, 0x9910, RZ ;  /* 0x0000991011117816 */ /* 0x000fe400000000ff */
[----:B-----5:R-:W-:Y:S01]  /*2c030*/  SHF.R.S32.HI R7, RZ, 0x8, R11 ;  /* 0x00000008ff077819 */ /* 0x020fe2000001140b */
[----:B------:R-:W-:Y:S01]  /*2c040*/  IMAD.X R11, R16, 0x1, R3, P6 ;  /* 0x00000001100b7824 */ /* 0x000fe200030e0603 */
[----:B------:R-:W-:Y:S02]  /*2c050*/  SHF.R.S32.HI R17, RZ, 0x8, R17 ;  /* 0x00000008ff117819 */ /* 0x000fe40000011411 */
[----:B------:R-:W-:Y:S01]  /*2c060*/  PRMT R57, R57, 0x9910, RZ ;  /* 0x0000991039397816 */ /* 0x000fe200000000ff */
[----:B------:R-:W-:Y:S01]  /*2c070*/  @P4 STG.E.U8 desc[UR24][R8.64], R7 ;  /* 0x0000000708004986 */ /* 0x000fe2000c101118 */
[----:B------:R-:W-:-:S03]  /*2c080*/  VIADD R13, R15, UR30 ;  /* 0x0000001e0f0d7c36 */ /* 0x000fc60008000000 */
[----:B------:R-:W-:Y:S01]  /*2c090*/  @P3 STG.E.U8 desc[UR24][R10.64], R17 ;  /* 0x000000110a003986 */ /* 0x000fe2000c101118 */
[----:B----4-:R-:W-:Y:S01]  /*2c0a0*/  ISETP.LT.AND P3, PT, R93, UR4, !P2 ;  /* 0x000000045d007c0c */ /* 0x010fe2000d761270 */
[----:B------:R-:W4:Y:S01]  /*2c0b0*/  LDCU UR4, c[0x0][0x398] ;  /* 0x00007300ff0477ac */ /* 0x000f220008000800 */
[----:B------:R-:W-:Y:S01]  /*2c0c0*/  IADD3 R4, P2, PT, R15, R70, RZ ;  /* 0x000000460f047210 */ /* 0x000fe20007f5e0ff */
[----:B------:R-:W-:-:S04]  /*2c0d0*/  IMAD.MOV.U32 R15, RZ, RZ, R57 ;  /* 0x000000ffff0f7224 */ /* 0x000fc800078e0039 */
[----:B------:R-:W-:Y:S01]  /*2c0e0*/  IMAD.X R5, R16, 0x1, R69, P2 ;  /* 0x0000000110057824 */ /* 0x000fe200010e0645 */
[----:B------:R-:W-:-:S05]  /*2c0f0*/  SHF.R.S32.HI R15, RZ, 0x8, R15 ;  /* 0x00000008ff0f7819 */ /* 0x000fca000001140f */
[----:B------:R5:W-:Y:S02]  /*2c100*/  @P3 STG.E.U8 desc[UR24][R4.64], R15 ;  /* 0x0000000f04003986 */ /* 0x000be4000c101118 */
[----:B-----5:R-:W-:Y:S02]  /*2c110*/  F2FP.SATFINITE.E5M2.F32.PACK_AB_MERGE_C R4, R92, R91, RZ ;  /* 0x0000005b5c04723e */ /* 0x020fe400048060ff */
[----:B--2---:R-:W-:Y:S02]  /*2c120*/  F2FP.SATFINITE.E5M2.F32.PACK_AB_MERGE_C R21, R90, R79, RZ ;  /* 0x0000004f5a15723e */ /* 0x004fe400048060ff */
[----:B------:R-:W2:Y:S04]  /*2c130*/  LDL.LU R79, [R1+0xe0] ;  /* 0x0000e000014f7983 */ /* 0x000ea80000300800 */
[----:B------:R-:W2:Y:S04]  /*2c140*/  LDL.LU R90, [R1+0xe4] ;  /* 0x0000e400015a7983 */ /* 0x000ea80000300800 */
[----:B------:R-:W5:Y:S04]  /*2c150*/  LDL.LU R91, [R1+0x2e8] ;  /* 0x0002e800015b7983 */ /* 0x000f680000300800 */
[----:B------:R-:W5:Y:S01]  /*2c160*/  LDL.LU R92, [R1+0x2ec] ;  /* 0x0002ec00015c7983 */ /* 0x000f620000300800 */
[----:B-1----:R-:W-:Y:S01]  /*2c170*/  ISETP.LT.AND P4, PT, R66, UR5, !P1 ;  /* 0x0000000542007c0c */ /* 0x002fe2000cf81270 */
[----:B------:R-:W1:Y:S01]  /*2c180*/  LDCU UR5, c[0x0][0x398] ;  /* 0x00007300ff0577ac */ /* 0x000e620008000800 */
[----:B------:R-:W-:-:S02]  /*2c190*/  SHF.R.S32.HI R12, RZ, 0x1f, R13 ;  /* 0x0000001fff0c7819 */ /* 0x000fc4000001140d */
[----:B------:R-:W-:Y:S02]  /*2c1a0*/  IADD3 R6, P6, PT, R13, R0, RZ ;  /* 0x000000000d067210 */ /* 0x000fe40007fde0ff */
[----:B0-----:R-:W-:Y:S02]  /*2c1b0*/  ISETP.LT.AND P2, PT, R67, UR6, !P1 ;  /* 0x0000000643007c0c */ /* 0x001fe4000cf41270 */
[----:B------:R-:W-:Y:S01]  /*2c1c0*/  F2FP.SATFINITE.E5M2.F32.PACK_AB_MERGE_C R19, R85, R84, RZ ;  /* 0x000000545513723e */ /* 0x000fe200048060ff */
[C---:B------:R-:W-:Y:S01]  /*2c1d0*/  IMAD.X R7, R12.reuse, 0x1, R72, P6 ;  /* 0x000000010c077824 */ /* 0x040fe200030e0648 */
[----:B------:R-:W-:Y:S01]  /*2c1e0*/  IADD3 R8, P3, PT, R13, R2, RZ ;  /* 0x000000020d087210 */ /* 0x000fe20007f7e0ff */
[----:B------:R-:W-:Y:S01]  /*2c1f0*/  VIADD R10, R65, 0x39 ;  /* 0x00000039410a7836 */ /* 0x000fe20000000000 */
[----:B------:R-:W-:Y:S01]  /*2c200*/  F2FP.SATFINITE.E5M2.F32.PACK_AB_MERGE_C R17, R87, R86, RZ ;  /* 0x000000565711723e */ /* 0x000fe200048060ff */
[----:B------:R-:W-:Y:S01]  /*2c210*/  VIADD R11, R65, 0x3a ;  /* 0x0000003a410b7836 */ /* 0x000fe20000000000 */
[----:B------:R0:W-:Y:S01]  /*2c220*/  @P4 STG.E.U8 desc[UR24][R6.64], R19 ;  /* 0x0000001306004986 */ /* 0x0001e2000c101118 */
[----:B------:R-:W-:Y:S01]  /*2c230*/  ISETP.LT.AND P4, PT, R81, UR7, !P1 ;  /* 0x0000000751007c0c */ /* 0x000fe2000cf81270 */
[----:B------:R-:W-:Y:S01]  /*2c240*/  IMAD.X R9, R12, 0x1, R71, P3 ;  /* 0x000000010c097824 */ /* 0x000fe200018e0647 */
[----:B------:R-:W-:Y:S01]  /*2c250*/  ISETP.GE.AND P3, PT, R10, UR11, PT ;  /* 0x0000000b0a007c0c */ /* 0x000fe2000bf66270 */
[----:B------:R-:W3:Y:S01]  /*2c260*/  LDCU UR6, c[0x0][0x398] ;  /* 0x00007300ff0677ac */ /* 0x000ee20008000800 */
[----:B------:R-:W-:-:S02]  /*2c270*/  IADD3 R10, P6, PT, R13, R68, RZ ;  /* 0x000000440d0a7210 */ /* 0x000fc40007fde0ff */
[----:B------:R3:W-:Y:S01]  /*2c280*/  @P2 STG.E.U8 desc[UR24][R8.64], R17 ;  /* 0x0000001108002986 */ /* 0x0007e2000c101118 */
[----:B------:R-:W-:Y:S01]  /*2c290*/  ISETP.GE.AND P2, PT, R11, UR19, PT ;  /* 0x000000130b007c0c */ /* 0x000fe2000bf46270 */
[----:B------:R-:W2:Y:S01]  /*2c2a0*/  LDCU UR7, c[0x0][0x398] ;  /* 0x00007300ff0777ac */ /* 0x000ea20008000800 */
[----:B------:R-:W-:Y:S01]  /*2c2b0*/  IMAD.X R11, R12, 0x1, R3, P6 ;  /* 0x000000010c0b7824 */ /* 0x000fe200030e0603 */
[----:B----4-:R-:W-:Y:S02]  /*2c2c0*/  ISETP.LT.AND P1, PT, R93, UR4, !P1 ;  /* 0x000000045d007c0c */ /* 0x010fe4000cf21270 */
[C---:B0-----:R-:W-:Y:S01]  /*2c2d0*/  IADD3 R6, P6, PT, R13.reuse, R70, RZ ;  /* 0x000000460d067210 */ /* 0x041fe20007fde0ff */
[----:B------:R-:W-:Y:S01]  /*2c2e0*/  VIADD R13, R13, UR30 ;  /* 0x0000001e0d0d7c36 */ /* 0x000fe20008000000 */
[----:B------:R0:W-:Y:S01]  /*2c2f0*/  @P4 STG.E.U8 desc[UR24][R10.64], R21 ;  /* 0x000000150a004986 */ /* 0x0001e2000c101118 */
[----:B------:R-:W4:Y:S01]  /*2c300*/  LDCU UR4, c[0x0][0x398] ;  /* 0x00007300ff0477ac */ /* 0x000f220008000800 */
[----:B-1----:R-:W-:Y:S01]  /*2c310*/  ISETP.LT.AND P4, PT, R66, UR5, !P5 ;  /* 0x0000000542007c0c */ /* 0x002fe2000ef81270 */
[----:B------:R-:W-:Y:S01]  /*2c320*/  IMAD.X R7, R12, 0x1, R69, P6 ;  /* 0x000000010c077824 */ /* 0x000fe200030e0645 */
[----:B------:R-:W-:Y:S01]  /*2c330*/  SHF.R.S32.HI R14, RZ, 0x1f, R13 ;  /* 0x0000001fff0e7819 */ /* 0x000fe2000001140d */
[----:B------:R-:W1:Y:S01]  /*2c340*/  LDCU UR5, c[0x0][0x398] ;  /* 0x00007300ff0577ac */ /* 0x000e620008000800 */
[----:B---3--:R-:W-:-:S02]  /*2c350*/  IADD3 R8, P6, PT, R13, R0, RZ ;  /* 0x000000000d087210 */ /* 0x008fc40007fde0ff */
[----:B------:R-:W-:-:S03]  /*2c360*/  F2FP.SATFINITE.E5M2.F32.PACK_AB_MERGE_C R59, R59, R58, RZ ;  /* 0x0000003a3b3b723e */ /* 0x000fc600048060ff */
[C---:B------:R-:W-:Y:S01]  /*2c370*/  IMAD.X R9, R14.reuse, 0x1, R72, P6 ;  /* 0x000000010e097824 */ /* 0x040fe200030e0648 */
[----:B0-----:R-:W-:Y:S01]  /*2c380*/  IADD3 R10, P6, PT, R13, R2, RZ ;  /* 0x000000020d0a7210 */ /* 0x001fe20007fde0ff */
[----:B------:R0:W-:Y:S01]  /*2c390*/  @P1 STG.E.U8 desc[UR24][R6.64], R59 ;  /* 0x0000003b06001986 */ /* 0x0001e2000c101118 */
[----:B------:R-:W-:Y:S02]  /*2c3a0*/  PRMT R15, R19, 0x9910, RZ ;  /* 0x00009910130f7816 */ /* 0x000fe400000000ff */
[----:B------:R-:W-:Y:S01]  /*2c3b0*/  ISETP.LT.AND P1, PT, R67, UR6, !P5 ;  /* 0x0000000643007c0c */ /* 0x000fe2000ef21270 */
[----:B------:R-:W-:Y:S01]  /*2c3c0*/  IMAD.X R11, R14, 0x1, R71, P6 ;  /* 0x000000010e0b7824 */ /* 0x000fe200030e0647 */
[----:B------:R-:W-:Y:S01]  /*2c3d0*/  SHF.R.S32.HI R15, RZ, 0x8, R15 ;  /* 0x00000008ff0f7819 */ /* 0x000fe2000001140f */
[----:B------:R-:W3:Y:S01]  /*2c3e0*/  LDCU UR6, c[0x0][0x398] ;  /* 0x00007300ff0677ac */ /* 0x000ee20008000800 */
[----:B------:R-:W-:Y:S02]  /*2c3f0*/  PRMT R17, R17, 0x9910, RZ ;  /* 0x0000991011117816 */ /* 0x000fe400000000ff */
[----:B0-----:R-:W-:Y:S01]  /*2c400*/  IADD3 R6, P6, PT, R13, R68, RZ ;  /* 0x000000440d067210 */ /* 0x001fe20007fde0ff */
[----:B------:R0:W-:Y:S01]  /*2c410*/  @P4 STG.E.U8 desc[UR24][R8.64], R15 ;  /* 0x0000000f08004986 */ /* 0x0001e2000c101118 */
[----:B------:R-:W-:-:S02]  /*2c420*/  SHF.R.S32.HI R17, RZ, 0x8, R17 ;  /* 0x00000008ff117819 */ /* 0x000fc40000011411 */
[----:B----4-:R-:W-:Y:S01]  /*2c430*/  ISETP.LT.AND P4, PT, R81, UR4, !P5 ;  /* 0x0000000451007c0c */ /* 0x010fe2000ef81270 */
[C---:B------:R-:W-:Y:S01]  /*2c440*/  IMAD.X R7, R14.reuse, 0x1, R3, P6 ;  /* 0x000000010e077824 */ /* 0x040fe200030e0603 */
[----:B-1----:R-:W-:Y:S01]  /*2c450*/  ISETP.LT.AND P6, PT, R93, UR5, !P5 ;  /* 0x000000055d007c0c */ /* 0x002fe2000efc1270 */
[----:B------:R1:W-:Y:S01]  /*2c460*/  @P1 STG.E.U8 desc[UR24][R10.64], R17 ;  /* 0x000000110a001986 */ /* 0x0003e2000c101118 */
[----:B------:R-:W-:Y:S01]  /*2c470*/  PRMT R19, R21, 0x9910, RZ ;  /* 0x0000991015137816 */ /* 0x000fe200000000ff */
[----:B------:R-:W4:Y:S01]  /*2c480*/  LDCU UR4, c[0x0][0x398] ;  /* 0x00007300ff0477ac */ /* 0x000f220008000800 */
[----:B------:R-:W-:Y:S02]  /*2c490*/  PRMT R12, R59, 0x9910, RZ ;  /* 0x000099103b0c7816 */ /* 0x000fe400000000ff */
[C---:B0-----:R-:W-:Y:S01]  /*2c4a0*/  IADD3 R8, P1, PT, R13.reuse, R70, RZ ;  /* 0x000000460d087210 */ /* 0x041fe20007f3e0ff */
[----:B------:R-:W-:Y:S01]  /*2c4b0*/  VIADD R15, R13, UR30 ;  /* 0x0000001e0d0f7c36 */ /* 0x000fe20008000000 */
[----:B------:R-:W-:Y:S01]  /*2c4c0*/  SHF.R.S32.HI R19, RZ, 0x8, R19 ;  /* 0x00000008ff137819 */ /* 0x000fe20000011413 */
[----:B------:R-:W0:Y:S02]  /*2c4d0*/  LDCU UR5, c[0x0][0x398] ;  /* 0x00007300ff0577ac */ /* 0x000e240008000800 */
[----:B------:R-:W-:Y:S01]  /*2c4e0*/  IMAD.X R9, R14, 0x1, R69, P1 ;  /* 0x000000010e097824 */ /* 0x000fe200008e0645 */
[----:B-1----:R-:W-:Y:S01]  /*2c4f0*/  SHF.R.S32.HI R17, RZ, 0x8, R12 ;  /* 0x00000008ff117819 */ /* 0x002fe2000001140c */
[----:B------:R-:W-:Y:S04]  /*2c500*/  @P4 STG.E.U8 desc[UR24][R6.64], R19 ;  /* 0x0000001306004986 */ /* 0x000fe8000c101118 */
[----:B------:R2:W-:Y:S02]  /*2c510*/  @P6 STG.E.U8 desc[UR24][R8.64], R17 ;  /* 0x0000001108006986 */ /* 0x0005e4000c101118 */
[----:B--2---:R-:W-:-:S02]  /*2c520*/  F2FP.SATFINITE.E5M2.F32.PACK_AB_MERGE_C R17, R90, R79, RZ ;  /* 0x0000004f5a11723e */ /* 0x004fc400048060ff */
[----:B------:R-:W2:Y:S04]  /*2c530*/  LDL.LU R79, [R1+0x1e8] ;  /* 0x0001e800014f7983 */ /* 0x000ea80000300800 */
[----:B------:R-:W2:Y:S01]  /*2c540*/  LDL.LU R90, [R1+0x1ec] ;  /* 0x0001ec00015a7983 */ /* 0x000ea20000300800 */
[----:B-----5:R-:W-:-:S03]  /*2c550*/  F2FP.SATFINITE.E5M2.F32.PACK_AB_MERGE_C R19, R92, R91, RZ ;  /* 0x0000005b5c13723e */ /* 0x020fc600048060ff */
[----:B------:R-:W5:Y:S04]  /*2c560*/  LDL.LU R91, [R1+0xe8] ;  /* 0x0000e800015b7983 */ /* 0x000f680000300800 */
[----:B------:R-:W5:Y:S01]  /*2c570*/  LDL.LU R92, [R1+0xec] ;  /* 0x0000ec00015c7983 */ /* 0x000f620000300800 */
[----:B---3--:R-:W-:Y:S02]  /*2c580*/  ISETP.LT.AND P4, PT, R66, UR6, !P0 ;  /* 0x0000000642007c0c */ /* 0x008fe4000c781270 */
[----:B------:R-:W-:Y:S02]  /*2c590*/  SHF.R.S32.HI R14, RZ, 0x1f, R15 ;  /* 0x0000001fff0e7819 */ /* 0x000fe4000001140f */
[----:B------:R-:W-:Y:S02]  /*2c5a0*/  IADD3 R10, P5, PT, R15, R0, RZ ;  /* 0x000000000f0a7210 */ /* 0x000fe40007fbe0ff */
[----:B----4-:R-:W-:Y:S01]  /*2c5b0*/  ISETP.LT.AND P1, PT, R67, UR4, !P0 ;  /* 0x0000000443007c0c */ /* 0x010fe2000c721270 */
[----:B------:R-:W1:Y:S01]  /*2c5c0*/  LDCU UR4, c[0x0][0x398] ;  /* 0x00007300ff0477ac */ /* 0x000e620008000800 */
[----:B------:R-:W-:Y:S01]  /*2c5d0*/  F2FP.SATFINITE.E5M2.F32.PACK_AB_MERGE_C R5, R89, R88, RZ ;  /* 0x000000585905723e */ /* 0x000fe200048060ff */
[C---:B------:R-:W-:Y:S01]  /*2c5e0*/  IMAD.X R11, R14.reuse, 0x1, R72, P5 ;  /* 0x000000010e0b7824 */ /* 0x040fe200028e0648 */
[----:B------:R-:W-:Y:S01]  /*2c5f0*/  IADD3 R6, P6, PT, R15, R2, RZ ;  /* 0x000000020f067210 */ /* 0x000fe20007fde0ff */
[----:B------:R-:W-:Y:S01]  /*2c600*/  VIADD R12, R65, 0x3b ;  /* 0x0000003b410c7836 */ /* 0x000fe20000000000 */
[----:B------:R-:W-:Y:S01]  /*2c610*/  ISETP.LT.AND P5, PT, R81, UR7, !P0 ;  /* 0x0000000751007c0c */ /* 0x000fe2000c7a1270 */
[----:B------:R-:W-:Y:S01]  /*2c620*/  VIADD R13, R65, 0x3c ;  /* 0x0000003c410d7836 */ /* 0x000fe20000000000 */
[----:B------:R-:W-:Y:S01]  /*2c630*/  @P4 STG.E.U8 desc[UR24][R10.64], R5 ;  /* 0x000000050a004986 */ /* 0x000fe2000c101118 */
[----:B------:R-:W-:Y:S01]  /*2c640*/  IMAD.X R7, R14, 0x1, R71, P6 ;  /* 0x000000010e077824 */ /* 0x000fe200030e0647 */
[----:B------:R-:W-:Y:S01]  /*2c650*/  ISETP.GE.AND P4, PT, R12, UR17, PT ;  /* 0x000000110c007c0c */ /* 0x000fe2000bf86270 */
[----:B------:R-:W3:Y:S01]  /*2c660*/  LDCU UR6, c[0x0][0x398] ;  /* 0x00007300ff0677ac */ /* 0x000ee20008000800 */
[----:B------:R-:W-:Y:S01]  /*2c670*/  IADD3 R12, P6, PT, R15, R68, RZ ;  /* 0x000000440f0c7210 */ /* 0x000fe20007fde0ff */
[----:B------:R-:W4:Y:S01]  /*2c680*/  LDL.LU R88, [R1+0x2f0] ;  /* 0x0002f00001587983 */ /* 0x000f220000300800 */
[----:B0-----:R-:W-:Y:S01]  /*2c690*/  ISETP.LT.AND P0, PT, R93, UR5, !P0 ;  /* 0x000000055d007c0c */ /* 0x001fe2000c701270 */
[----:B------:R-:W0:Y:S02]  /*2c6a0*/  LDCU UR5, c[0x0][0x398] ;  /* 0x00007300ff0577ac */ /* 0x000e240008000800 */
[----:B------:R0:W-:Y:S01]  /*2c6b0*/  @P1 STG.E.U8 desc[UR24][R6.64], R4 ;  /* 0x0000000406001986 */ /* 0x0001e2000c101118 */
[----:B------:R-:W-:Y:S01]  /*2c6c0*/  ISETP.GE.AND P1, PT, R13, UR15, PT ;  /* 0x0000000f0d007c0c */ /* 0x000fe2000bf26270 */
[----:B------:R-:W-:Y:S01]  /*2c6d0*/  IMAD.X R13, R14, 0x1, R3, P6 ;  /* 0x000000010e0d7824 */ /* 0x000fe200030e0603 */
[C---:B------:R-:W-:Y:S01]  /*2c6e0*/  IADD3 R8, P6, PT, R15.reuse, R70, RZ ;  /* 0x000000460f087210 */ /* 0x040fe20007fde0ff */
[----:B------:R-:W-:Y:S01]  /*2c6f0*/  VIADD R15, R15, UR30 ;  /* 0x0000001e0f0f7c36 */ /* 0x000fe20008000000 */
[----:B------:R-:W-:Y:S01]  /*2c700*/  F2FP.SATFINITE.E5M2.F32.PACK_AB_MERGE_C R61, R61, R60, RZ ;  /* 0x0000003c3d3d723e */ /* 0x000fe200048060ff */
[----:B------:R-:W4:Y:S01]  /*2c710*/  LDL.LU R89, [R1+0x2f4] ;  /* 0x0002f40001597983 */ /* 0x000f220000300800 */
[----:B------:R-:W-:Y:S01]  /*2c720*/  VIADD R16, R65, 0x3f ;  /* 0x0000003f41107836 */ /* 0x000fe20000000000 */
[----:B------:R-:W2:Y:S02]  /*2c730*/  LDCU UR7, c[0x0][0x398] ;  /* 0x00007300ff0777ac */ /* 0x000ea40008000800 */
[----:B------:R3:W-:Y:S01]  /*2c740*/  @P5 STG.E.U8 desc[UR24][R12.64], R17 ;  /* 0x000000110c005986 */ /* 0x0007e2000c101118 */
[----:B-1----:R-:W-:Y:S01]  /*2c750*/  ISETP.LT.AND P5, PT, R66, UR4, !P3 ;  /* 0x0000000442007c0c */ /* 0x002fe2000dfa1270 */
[----:B------:R-:W1:Y:S01]  /*2c760*/  LDCU UR4, c[0x0][0x398] ;  /* 0x00007300ff0477ac */ /* 0x000e620008000800 */
[----:B------:R-:W-:Y:S01]  /*2c770*/  IMAD.X R9, R14, 0x1, R69, P6 ;  /* 0x000000010e097824 */ /* 0x000fe200030e0645 */
[----:B------:R-:W-:-:S02]  /*2c780*/  SHF.R.S32.HI R14, RZ, 0x1f, R15 ;  /* 0x0000001fff0e7819 */ /* 0x000fc4000001140f */
[----:B0-----:R-:W-:Y:S02]  /*2c790*/  IADD3 R6, P6, PT, R15, R0, RZ ;  /* 0x000000000f067210 */ /* 0x001fe40007fde0ff */
[----:B------:R0:W-:Y:S01]  /*2c7a0*/  @P0 STG.E.U8 desc[UR24][R8.64], R61 ;  /* 0x0000003d08000986 */ /* 0x0001e2000c101118 */
[----:B------:R-:W-:Y:S02]  /*2c7b0*/  PRMT R11, R5, 0x9910, RZ ;  /* 0x00009910050b7816 */ /* 0x000fe400000000ff */
[----:B---3--:R-:W-:Y:S01]  /*2c7c0*/  ISETP.LT.AND P0, PT, R67, UR6, !P3 ;  /* 0x0000000643007c0c */ /* 0x008fe2000df01270 */
[----:B------:R-:W-:Y:S01]  /*2c7d0*/  IMAD.X R7, R14, 0x1, R72, P6 ;  /* 0x000000010e077824 */ /* 0x000fe200030e0648 */
[----:B------:R-:W-:Y:S01]  /*2c7e0*/  PRMT R13, R4, 0x9910, RZ ;  /* 0x00009910040d7816 */ /* 0x000fe200000000ff */
[----:B------:R-:W3:Y:S01]  /*2c7f0*/  LDCU UR6, c[0x0][0x398] ;  /* 0x00007300ff0677ac */ /* 0x000ee20008000800 */
[----:B------:R-:W-:Y:S02]  /*2c800*/  IADD3 R4, P6, PT, R15, R2, RZ ;  /* 0x000000020f047210 */ /* 0x000fe40007fde0ff */
[----:B------:R-:W-:-:S02]  /*2c810*/  SHF.R.S32.HI R11, RZ, 0x8, R11 ;  /* 0x00000008ff0b7819 */ /* 0x000fc4000001140b */
[----:B------:R-:W-:Y:S01]  /*2c820*/  SHF.R.S32.HI R13, RZ, 0x8, R13 ;  /* 0x00000008ff0d7819 */ /* 0x000fe2000001140d */
[----:B------:R-:W-:Y:S01]  /*2c830*/  IMAD.X R5, R14, 0x1, R71, P6 ;  /* 0x000000010e057824 */ /* 0x000fe200030e0647 */
[----:B------:R-:W-:Y:S01]  /*2c840*/  PRMT R10, R17, 0x9910, RZ ;  /* 0x00009910110a7816 */ /* 0x000fe200000000ff */
[----:B------:R3:W-:Y:S01]  /*2c850*/  @P5 STG.E.U8 desc[UR24][R6.64], R11 ;  /* 0x0000000b06005986 */ /* 0x0007e2000c101118 */
[----:B------:R-:W-:Y:S01]  /*2c860*/  ISETP.LT.AND P5, PT, R81, UR5, !P3 ;  /* 0x0000000551007c0c */ /* 0x000fe2000dfa1270 */
[----:B------:R-:W2:Y:S01]  /*2c870*/  LDCU UR5, c[0x0][0x398] ;  /* 0x00007300ff0577ac */ /* 0x000ea20008000800 */
[----:B-1----:R-:W-:Y:S01]  /*2c880*/  ISETP.LT.AND P3, PT, R93, UR4, !P3 ;  /* 0x000000045d007c0c */ /* 0x002fe2000df61270 */
[----:B------:R1:W-:Y:S01]  /*2c890*/  @P0 STG.E.U8 desc[UR24][R4.64], R13 ;  /* 0x0000000d04000986 */ /* 0x0003e2000c101118 */
[----:B0-----:R-:W-:Y:S01]  /*2c8a0*/  IADD3 R8, P6, PT, R15, R68, RZ ;  /* 0x000000440f087210 */ /* 0x001fe20007fde0ff */
[----:B------:R-:W0:Y:S01]  /*2c8b0*/  LDCU UR4, c[0x0][0x398] ;  /* 0x00007300ff0477ac */ /* 0x000e220008000800 */
[----:B---3--:R-:W-:-:S02]  /*2c8c0*/  SHF.R.S32.HI R11, RZ, 0x8, R10 ;  /* 0x00000008ff0b7819 */ /* 0x008fc4000001140a */
[----:B------:R-:W-:Y:S02]  /*2c8d0*/  IADD3 R6, P0, PT, R15, R70, RZ ;  /* 0x000000460f067210 */ /* 0x000fe40007f1e0ff */
[----:B------:R-:W-:Y:S01]  /*2c8e0*/  PRMT R10, R61, 0x9910, RZ ;  /* 0x000099103d0a7816 */ /* 0x000fe200000000ff */
[C---:B------:R-:W-:Y:S02]  /*2c8f0*/  IMAD.X R9, R14.reuse, 0x1, R3, P6 ;  /* 0x000000010e097824 */ /* 0x040fe400030e0603 */
[----:B------:R-:W-:Y:S01]  /*2c900*/  IMAD.X R7, R14, 0x1, R69, P0 ;  /* 0x000000010e077824 */ /* 0x000fe200000e0645 */
[----:B-1----:R-:W-:Y:S02]  /*2c910*/  SHF.R.S32.HI R13, RZ, 0x8, R10 ;  /* 0x00000008ff0d7819 */ /* 0x002fe4000001140a */
[----:B------:R1:W-:Y:S04]  /*2c920*/  @P5 STG.E.U8 desc[UR24][R8.64], R11 ;  /* 0x0000000b08005986 */ /* 0x0003e8000c101118 */
[----:B------:R3:W-:Y:S01]  /*2c930*/  @P3 STG.E.U8 desc[UR24][R6.64], R13 ;  /* 0x0000000d06003986 */ /* 0x0007e2000c101118 */
[----:B-1----:R-:W-:-:S02]  /*2c940*/  VIADD R11, R65, 0x3d ;  /* 0x0000003d410b7836 */ /* 0x002fc40000000000 */
[----:B---3--:R-:W-:Y:S01]  /*2c950*/  VIADD R7, R65, 0x3e ;  /* 0x0000003e41077836 */ /* 0x008fe20000000000 */
[----:B--2---:R-:W-:Y:S02]  /*2c960*/  F2FP.SATFINITE.E5M2.F32.PACK_AB_MERGE_C R17, R90, R79, RZ ;  /* 0x0000004f5a11723e */ /* 0x004fe400048060ff */
[----:B------:R-:W2:Y:S04]  /*2c970*/  LDL.LU R79, [R1+0x1f0] ;  /* 0x0001f000014f7983 */ /* 0x000ea80000300800 */
[----:B------:R-:W2:Y:S01]  /*2c980*/  LDL.LU R90, [R1+0x1f4] ;  /* 0x0001f400015a7983 */ /* 0x000ea20000300800 */
[----:B-----5:R-:W-:-:S03]  /*2c990*/  F2FP.SATFINITE.E5M2.F32.PACK_AB_MERGE_C R21, R92, R91, RZ ;  /* 0x0000005b5c15723e */ /* 0x020fc600048060ff */
[----:B------:R-:W3:Y:S04]  /*2c9a0*/  LDL.LU R91, [R1+0xf0] ;  /* 0x0000f000015b7983 */ /* 0x000ee80000300800 */
[----:B------:R-:W3:Y:S04]  /*2c9b0*/  LDL.LU R92, [R1+0xf4] ;  /* 0x0000f400015c7983 */ /* 0x000ee80000300800 */
[----:B------:R-:W5:Y:S01]  /*2c9c0*/  LDL.LU R65, [R1+0xbe0] ;  /* 0x000be00001417983 */ /* 0x000f620000300800 */
[----:B------:R-:W-:Y:S01]  /*2c9d0*/  VIADD R15, R15, UR30 ;  /* 0x0000001e0f0f7c36 */ /* 0x000fe20008000000 */
[----:B------:R-:W-:Y:S01]  /*2c9e0*/  ISETP.LT.AND P6, PT, R66, UR6, !P2 ;  /* 0x0000000642007c0c */ /* 0x000fe2000d7c1270 */
[----:B------:R-:W1:Y:S03]  /*2c9f0*/  LDCU UR6, c[0x0][0x398] ;  /* 0x00007300ff0677ac */ /* 0x000e660008000800 */
[----:B------:R-:W-:-:S02]  /*2ca00*/  SHF.R.S32.HI R12, RZ, 0x1f, R15 ;  /* 0x0000001fff0c7819 */ /* 0x000fc4000001140f */
[----:B------:R-:W-:Y:S02]  /*2ca10*/  IADD3 R4, P0, PT, R15, R0, RZ ;  /* 0x000000000f047210 */ /* 0x000fe40007f1e0ff */
[----:B------:R-:W-:Y:S01]  /*2ca20*/  ISETP.LT.AND P5, PT, R67, UR5, !P2 ;  /* 0x0000000543007c0c */ /* 0x000fe2000d7a1270 */
[----:B------:R-:W4:Y:S02]  /*2ca30*/  LDCU UR5, c[0x0][0x398] ;  /* 0x00007300ff0577ac */ /* 0x000f240008000800 */
[----:B------:R-:W-:Y:S01]  /*2ca40*/  IMAD.X R5, R12, 0x1, R72, P0 ;  /* 0x000000010c057824 */ /* 0x000fe200000e0648 */
[----:B------:R-:W-:Y:S01]  /*2ca50*/  ISETP.LT.AND P0, PT, R81, UR7, !P2 ;  /* 0x0000000751007c0c */ /* 0x000fe2000d701270 */
[----:B------:R-:W4:Y:S01]  /*2ca60*/  LDCU UR7, c[0x0][0x398] ;  /* 0x00007300ff0777ac */ /* 0x000f220008000800 */
[C---:B------:R-:W-:Y:S02]  /*2ca70*/  IADD3 R8, P3, PT, R15.reuse, R2, RZ ;  /* 0x000000020f087210 */ /* 0x040fe40007f7e0ff */
[----:B------:R1:W-:Y:S01]  /*2ca80*/  @P6 STG.E.U8 desc[UR24][R4.64], R19 ;  /* 0x0000001304006986 */ /* 0x0003e2000c101118 */
[----:B------:R-:W-:-:S02]  /*2ca90*/  IADD3 R10, P6, PT, R15, R68, RZ ;  /* 0x000000440f0a7210 */ /* 0x000fc40007fde0ff */
[C---:B------:R-:W-:Y:S01]  /*2caa0*/  IMAD.X R9, R12.reuse, 0x1, R71, P3 ;  /* 0x000000010c097824 */ /* 0x040fe200018e0647 */
[----:B------:R-:W-:Y:S02]  /*2cab0*/  ISETP.GE.AND P3, PT, R11, UR29, PT ;  /* 0x0000001d0b007c0c */ /* 0x000fe4000bf66270 */
[----:B------:R-:W-:Y:S01]  /*2cac0*/  IMAD.X R11, R12, 0x1, R3, P6 ;  /* 0x000000010c0b7824 */ /* 0x000fe200030e0603 */
[----:B0-----:R-:W-:Y:S01]  /*2cad0*/  ISETP.LT.AND P2, PT, R93, UR4, !P2 ;  /* 0x000000045d007c0c */ /* 0x001fe2000d741270 */
[----:B------:R-:W-:Y:S01]  /*2cae0*/  VIADD R13, R15, UR30 ;  /* 0x0000001e0f0d7c36 */ /* 0x000fe20008000000 */
[----:B------:R0:W-:Y:S01]  /*2caf0*/  @P5 STG.E.U8 desc[UR24][R8.64], R17 ;  /* 0x0000001108005986 */ /* 0x0001e2000c101118 */
[----:B-1----:R-:W-:Y:S01]  /*2cb00*/  ISETP.LT.AND P5, PT, R66, UR6, !P4 ;  /* 0x0000000642007c0c */ /* 0x002fe2000e7a1270 */
[----:B------:R-:W1:Y:S01]  /*2cb10*/  LDCU UR4, c[0x0][0x398] ;  /* 0x00007300ff0477ac */ /* 0x000e620008000800 */
[----:B------:R-:W-:Y:S01]  /*2cb20*/  PRMT R19, R19, 0x9910, RZ ;  /* 0x0000991013137816 */ /* 0x000fe200000000ff */
[----:B------:R0:W-:Y:S01]  /*2cb30*/  @P0 STG.E.U8 desc[UR24][R10.64], R21 ;  /* 0x000000150a000986 */ /* 0x0001e2000c101118 */
[----:B------:R-:W-:Y:S01]  /*2cb40*/  IADD3 R4, P0, PT, R15, R70, RZ ;  /* 0x000000460f047210 */ /* 0x000fe20007f1e0ff */
[----:B------:R-:W1:Y:S01]  /*2cb50*/  LDCU UR6, c[0x0][0x398] ;  /* 0x00007300ff0677ac */ /* 0x000e620008000800 */
[----:B------:R-:W-:Y:S01]  /*2cb60*/  SHF.R.S32.HI R14, RZ, 0x1f, R13 ;  /* 0x0000001fff0e7819 */ /* 0x000fe2000001140d */
[----:B------:R-:W-:Y:S01]  /*2cb70*/  IMAD.MOV.U32 R15, RZ, RZ, R19 ;  /* 0x000000ffff0f7224 */ /* 0x000fe200078e0013 */
[----:B------:R-:W-:Y:S01]  /*2cb80*/  IADD3 R6, P6, PT, R13, R0, RZ ;  /* 0x000000000d067210 */ /* 0x000fe20007fde0ff */
[----:B------:R-:W-:Y:S01]  /*2cb90*/  IMAD.X R5, R12, 0x1, R69, P0 ;  /* 0x000000010c057824 */ /* 0x000fe200000e0645 */
[----:B------:R-:W-:-:S02]  /*2cba0*/  ISETP.GE.AND P0, PT, R7, UR27, PT ;  /* 0x0000001b07007c0c */ /* 0x000fc4000bf06270 */
[----:B------:R-:W-:Y:S01]  /*2cbb0*/  F2FP.SATFINITE.E5M2.F32.PACK_AB_MERGE_C R63, R63, R62, RZ ;  /* 0x0000003e3f3f723e */ /* 0x000fe200048060ff */
[C---:B------:R-:W-:Y:S01]  /*2cbc0*/  IMAD.X R7, R14.reuse, 0x1, R72, P6 ;  /* 0x000000010e077824 */ /* 0x040fe200030e0648 */
[----:B------:R-:W-:Y:S02]  /*2cbd0*/  SHF.R.S32.HI R15, RZ, 0x8, R15 ;  /* 0x00000008ff0f7819 */ /* 0x000fe4000001140f */
[----:B0-----:R-:W-:Y:S01]  /*2cbe0*/  IADD3 R8, P6, PT, R13, R2, RZ ;  /* 0x000000020d087210 */ /* 0x001fe20007fde0ff */
[----:B------:R0:W-:Y:S01]  /*2cbf0*/  @P2 STG.E.U8 desc[UR24][R4.64], R63 ;  /* 0x0000003f04002986 */ /* 0x0001e2000c101118 */
[----:B----4-:R-:W-:Y:S01]  /*2cc00*/  ISETP.LT.AND P2, PT, R81, UR7, !P4 ;  /* 0x0000000751007c0c */ /* 0x010fe2000e741270 */
[----:B------:R-:W4:Y:S02]  /*2cc10*/  LDCU UR7, c[0x0][0x398] ;  /* 0x00007300ff0777ac */ /* 0x000f240008000800 */
[----:B------:R1:W-:Y:S01]  /*2cc20*/  @P5 STG.E.U8 desc[UR24][R6.64], R15 ;  /* 0x0000000f06005986 */ /* 0x0003e2000c101118 */
[----:B------:R-:W-:Y:S01]  /*2cc30*/  ISETP.LT.AND P5, PT, R67, UR5, !P4 ;  /* 0x0000000543007c0c */ /* 0x000fe2000e7a1270 */
[----:B------:R-:W-:Y:S01]  /*2cc40*/  IMAD.X R9, R14, 0x1, R71, P6 ;  /* 0x000000010e097824 */ /* 0x000fe200030e0647 */
[----:B------:R-:W-:Y:S01]  /*2cc50*/  PRMT R11, R17, 0x9910, RZ ;  /* 0x00009910110b7816 */ /* 0x000fe200000000ff */
[----:B------:R-:W4:Y:S01]  /*2cc60*/  LDCU UR5, c[0x0][0x398] ;  /* 0x00007300ff0577ac */ /* 0x000f220008000800 */
[----:B------:R-:W-:-:S02]  /*2cc70*/  IADD3 R10, P6, PT, R13, R68, RZ ;  /* 0x000000440d0a7210 */ /* 0x000fc40007fde0ff */
[----:B------:R-:W-:Y:S02]  /*2cc80*/  PRMT R17, R21, 0x9910, RZ ;  /* 0x0000991015117816 */ /* 0x000fe400000000ff */
[----:B0-----:R-:W-:Y:S02]  /*2cc90*/  PRMT R63, R63, 0x9910, RZ ;  /* 0x000099103f3f7816 */ /* 0x001fe400000000ff */
[----:B------:R-:W-:Y:S02]  /*2cca0*/  SHF.R.S32.HI R17, RZ, 0x8, R17 ;  /* 0x00000008ff117819 */ /* 0x000fe40000011411 */
[----:B-1----:R-:W-:Y:S01]  /*2ccb0*/  SHF.R.S32.HI R7, RZ, 0x8, R11 ;  /* 0x00000008ff077819 */ /* 0x002fe2000001140b */
[----:B------:R-:W-:Y:S02]  /*2ccc0*/  IMAD.X R11, R14, 0x1, R3, P6 ;  /* 0x000000010e0b7824 */ /* 0x000fe400030e0603 */
[----:B------:R-:W-:Y:S01]  /*2ccd0*/  VIADD R15, R13, UR30 ;  /* 0x0000001e0d0f7c36 */ /* 0x000fe20008000000 */
[----:B------:R-:W-:Y:S01]  /*2cce0*/  ISETP.LT.AND P4, PT, R93, UR4, !P4 ;  /* 0x000000045d007c0c */ /* 0x000fe2000e781270 */
[----:B------:R0:W-:Y:S01]  /*2ccf0*/  @P5 STG.E.U8 desc[UR24][R8.64], R7 ;  /* 0x0000000708005986 */ /* 0x0001e2000c101118 */
[----:B------:R-:W-:Y:S01]  /*2cd00*/  ISETP.LT.AND P5, PT, R66, UR6, !P1 ;  /* 0x0000000642007c0c */ /* 0x000fe2000cfa1270 */
[----:B------:R-:W1:Y:S02]  /*2cd10*/  LDCU UR4, c[0x0][0x398] ;  /* 0x00007300ff0477ac */ /* 0x000e640008000800 */
[----:B------:R4:W-:Y:S01]  /*2cd20*/  @P2 STG.E.U8 desc[UR24][R10.64], R17 ;  /* 0x000000110a002986 */ /* 0x0009e2000c101118 */
[----:B------:R-:W-:Y:S01]  /*2cd30*/  IADD3 R4, P2, PT, R13, R70, RZ ;  /* 0x000000460d047210 */ /* 0x000fe20007f5e0ff */
[----:B------:R-:W-:Y:S01]  /*2cd40*/  IMAD.MOV.U32 R13, RZ, RZ, R63 ;  /* 0x000000ffff0d7224 */ /* 0x000fe200078e003f */
[----:B------:R-:W-:Y:S01]  /*2cd50*/  SHF.R.S32.HI R12, RZ, 0x1f, R15 ;  /* 0x0000001fff0c7819 */ /* 0x000fe2000001140f */
[----:B------:R-:W1:Y:S01]  /*2cd60*/  LDCU UR6, c[0x0][0x398] ;  /* 0x00007300ff0677ac */ /* 0x000e620008000800 */
[----:B------:R-:W-:Y:S01]  /*2cd70*/  IADD3 R6, P6, PT, R15, R0, RZ ;  /* 0x000000000f067210 */ /* 0x000fe20007fde0ff */
[----:B------:R-:W-:Y:S01]  /*2cd80*/  IMAD.X R5, R14, 0x1, R69, P2 ;  /* 0x000000010e057824 */ /* 0x000fe200010e0645 */
[----:B------:R-:W-:-:S03]  /*2cd90*/  SHF.R.S32.HI R13, RZ, 0x8, R13 ;  /* 0x00000008ff0d7819 */ /* 0x000fc6000001140d */
[C---:B0-----:R-:W-:Y:S01]  /*2cda0*/  IMAD.X R7, R12.reuse, 0x1, R72, P6 ;  /* 0x000000010c077824 */ /* 0x041fe200030e0648 */
[----:B------:R-:W-:Y:S02]  /*2cdb0*/  IADD3 R8, P6, PT, R15, R2, RZ ;  /* 0x000000020f087210 */ /* 0x000fe40007fde0ff */
[----:B----4-:R-:W-:Y:S01]  /*2cdc0*/  F2FP.SATFINITE.E5M2.F32.PACK_AB_MERGE_C R17, R89, R88, RZ ;  /* 0x000000585911723e */ /* 0x010fe200048060ff */
[----:B------:R0:W-:Y:S02]  /*2cdd0*/  @P4 STG.E.U8 desc[UR24][R4.64], R13 ;  /* 0x0000000d04004986 */ /* 0x0001e4000c101118 */
[C---:B------:R-:W-:Y:S01]  /*2cde0*/  IMAD.X R9, R12.reuse, 0x1, R71, P6 ;  /* 0x000000010c097824 */ /* 0x040fe200030e0647 */
[----:B------:R-:W-:Y:S01]  /*2cdf0*/  IADD3 R10, P6, PT, R15, R68, RZ ;  /* 0x000000440f0a7210 */ /* 0x000fe20007fde0ff */
[----:B------:R4:W-:Y:S01]  /*2ce00*/  @P5 STG.E.U8 desc[UR24][R6.64], R17 ;  /* 0x0000001106005986 */ /* 0x0009e2000c101118 */
[----:B------:R-:W-:Y:S01]  /*2ce10*/  ISETP.LT.AND P5, PT, R67, UR5, !P1 ;  /* 0x0000000543007c0c */ /* 0x000fe2000cfa1270 */
[----:B------:R-:W2:Y:S01]  /*2ce20*/  LDCU UR5, c[0x0][0x398] ;  /* 0x00007300ff0577ac */ /* 0x000ea20008000800 */
[----:B------:R-:W-:Y:S01]  /*2ce30*/  ISETP.LT.AND P4, PT, R81, UR7, !P1 ;  /* 0x0000000751007c0c */ /* 0x000fe2000cf81270 */
[----:B------:R-:W5:Y:S01]  /*2ce40*/  LDL.LU R88, [R1+0x2f8] ;  /* 0x0002f80001587983 */ /* 0x000f620000300800 */
[----:B------:R-:W-:Y:S01]  /*2ce50*/  ISETP.LT.AND P1, PT, R93, UR9, !P1 ;  /* 0x000000095d007c0c */ /* 0x000fe2000cf21270 */
[C---:B------:R-:W-:Y:S01]  /*2ce60*/  IMAD.X R11, R12.reuse, 0x1, R3, P6 ;  /* 0x000000010c0b7824 */ /* 0x040fe200030e0603 */
[----:B------:R-:W2:Y:S01]  /*2ce70*/  LDCU UR7, c[0x0][0x398] ;  /* 0x00007300ff0777ac */ /* 0x000ea20008000800 */
[C---:B0-----:R-:W-:Y:S01]  /*2ce80*/  IADD3 R4, P6, PT, R15.reuse, R70, RZ ;  /* 0x000000460f047210 */ /* 0x041fe20007fde0ff */
[----:B------:R-:W-:Y:S01]  /*2ce90*/  VIADD R15, R15, UR30 ;  /* 0x0000001e0f0f7c36 */ /* 0x000fe20008000000 */
[----:B------:R-:W5:Y:S01]  /*2cea0*/  LDL.LU R89, [R1+0x2fc] ;  /* 0x0002fc0001597983 */ /* 0x000f620000300800 */
[----:B------:R-:W0:Y:S01]  /*2ceb0*/  LDCU UR9, c[0x0][0x398] ;  /* 0x00007300ff0977ac */ /* 0x000e220008000800 */
[----:B----4-:R-:W-:Y:S01]  /*2cec0*/  PRMT R17, R17, 0x9910, RZ ;  /* 0x0000991011117816 */ /* 0x010fe200000000ff */
[----:B------:R-:W-:Y:S01]  /*2ced0*/  IMAD.X R5, R12, 0x1, R69, P6 ;  /* 0x000000010c057824 */ /* 0x000fe200030e0645 */
[----:B------:R-:W-:-:S02]  /*2cee0*/  SHF.R.S32.HI R12, RZ, 0x1f, R15 ;  /* 0x0000001fff0c7819 */ /* 0x000fc4000001140f */
[----:B-1----:R-:W-:Y:S01]  /*2cef0*/  ISETP.LT.AND P6, PT, R67, UR6, !P3 ;  /* 0x0000000643007c0c */ /* 0x002fe2000dfc1270 */
[----:B------:R-:W1:Y:S01]  /*2cf00*/  LDCU UR6, c[0x0][0x398] ;  /* 0x00007300ff0677ac */ /* 0x000e620008000800 */
[----:B------:R-:W-:Y:S02]  /*2cf10*/  ISETP.GE.AND P2, PT, R16, UR23, PT ;  /* 0x0000001710007c0c */ /* 0x000fe4000bf46270 */
[----:B--2---:R-:W-:Y:S02]  /*2cf20*/  F2FP.SATFINITE.E5M2.F32.PACK_AB_MERGE_C R19, R90, R79, RZ ;  /* 0x0000004f5a13723e */ /* 0x004fe400048060ff */
[----:B------:R-:W2:Y:S01]  /*2cf30*/  LDL.LU R79, [R1+0x1f8] ;  /* 0x0001f800014f7983 */ /* 0x000ea20000300800 */
[----:B---3--:R-:W-:-:S03]  /*2cf40*/  F2FP.SATFINITE.E5M2.F32.PACK_AB_MERGE_C R21, R92, R91, RZ ;  /* 0x0000005b5c15723e */ /* 0x008fc600048060ff */
[----:B------:R3:W-:Y:S01]  /*2cf50*/  @P5 STG.E.U8 desc[UR24][R8.64], R19 ;  /* 0x0000001308005986 */ /* 0x0007e2000c101118 */
[----:B-----5:R-:W-:-:S03]  /*2cf60*/  F2FP.SATFINITE.E5M2.F32.PACK_AB_MERGE_C R65, R65, R64, RZ ;  /* 0x000000404141723e */ /* 0x020fc600048060ff */
[----:B------:R4:W-:Y:S01]  /*2cf70*/  @P4 STG.E.U8 desc[UR24][R10.64], R21 ;  /* 0x000000150a004986 */ /* 0x0009e2000c101118 */
[----:B------:R-:W-:Y:S01]  /*2cf80*/  ISETP.LT.AND P5, PT, R66, UR4, !P3 ;  /* 0x0000000442007c0c */ /* 0x000fe2000dfa1270 */
[----:B------:R-:W5:Y:S02]  /*2cf90*/  LDCU UR4, c[0x0][0x398] ;  /* 0x00007300ff0477ac */ /* 0x000f640008000800 */
[----:B------:R0:W-:Y:S01]  /*2cfa0*/  @P1 STG.E.U8 desc[UR24][R4.64], R65 ;  /* 0x0000004104001986 */ /* 0x0001e2000c101118 */
[C---:B------:R-:W-:Y:S01]  /*2cfb0*/  IADD3 R6, P1, PT, R15.reuse, R0, RZ ;  /* 0x000000000f067210 */ /* 0x040fe20007f3e0ff */
[----:B---3--:R-:W-:Y:S01]  /*2cfc0*/  IMAD.MOV.U32 R9, RZ, RZ, R17 ;  /* 0x000000ffff097224 */ /* 0x008fe200078e0011 */
[----:B------:R-:W-:-:S03]  /*2cfd0*/  IADD3 R8, P4, PT, R15, R2, RZ ;  /* 0x000000020f087210 */ /* 0x000fc60007f9e0ff */
[C---:B------:R-:W-:Y:S01]  /*2cfe0*/  IMAD.X R7, R12.reuse, 0x1, R72, P1 ;  /* 0x000000010c077824 */ /* 0x040fe200008e0648 */
[----:B------:R-:W-:Y:S01]  /*2cff0*/  PRMT R13, R19, 0x9910, RZ ;  /* 0x00009910130d7816 */ /* 0x000fe200000000ff */
[----:B------:R-:W2:Y:S01]  /*2d000*/  LDL.LU R90, [R1+0x1fc] ;  /* 0x0001fc00015a7983 */ /* 0x000ea20000300800 */
[----:B----4-:R-:W-:Y:S01]  /*2d010*/  SHF.R.S32.HI R11, RZ, 0x8, R9 ;  /* 0x00000008ff0b7819 */ /* 0x010fe20000011409 */
[----:B------:R-:W-:Y:S01]  /*2d020*/  IMAD.X R9, R12, 0x1, R71, P4 ;  /* 0x000000010c097824 */ /* 0x000fe200020e0647 */
[----:B------:R-:W-:-:S03]  /*2d030*/  SHF.R.S32.HI R13, RZ, 0x8, R13 ;  /* 0x00000008ff0d7819 */ /* 0x000fc6000001140d */
[----:B------:R3:W-:Y:S01]  /*2d040*/  @P5 STG.E.U8 desc[UR24][R6.64], R11 ;  /* 0x0000000b06005986 */ /* 0x0007e2000c101118 */
[----:B------:R-:W-:Y:S01]  /*2d050*/  ISETP.LT.AND P5, PT, R81, UR5, !P3 ;  /* 0x0000000551007c0c */ /* 0x000fe2000dfa1270 */
[----:B------:R-:W4:Y:S01]  /*2d060*/  LDCU UR5, c[0x0][0x398] ;  /* 0x00007300ff0577ac */ /* 0x000f220008000800 */
[----:B------:R-:W-:Y:S01]  /*2d070*/  ISETP.LT.AND P3, PT, R93, UR7, !P3 ;  /* 0x000000075d007c0c */ /* 0x000fe2000df61270 */
[----:B------:R1:W-:Y:S01]  /*2d080*/  @P6 STG.E.U8 desc[UR24][R8.64], R13 ;  /* 0x0000000d08006986 */ /* 0x0003e2000c101118 */
[----:B0-----:R-:W-:Y:S01]  /*2d090*/  IADD3 R4, P4, PT, R15, R68, RZ ;  /* 0x000000440f047210 */ /* 0x001fe20007f9e0ff */
[----:B------:R-:W0:Y:S01]  /*2d0a0*/  LDCU UR7, c[0x0][0x398] ;  /* 0x00007300ff0777ac */ /* 0x000e220008000800 */
[----:B------:R-:W-:Y:S02]  /*2d0b0*/  PRMT R10, R21, 0x9910, RZ ;  /* 0x00009910150a7816 */ /* 0x000fe400000000ff */
[----:B------:R-:W-:Y:S02]  /*2d0c0*/  PRMT R17, R65, 0x9910, RZ ;  /* 0x0000991041117816 */ /* 0x000fe400000000ff */
[----:B---3--:R-:W-:Y:S01]  /*2d0d0*/  IADD3 R6, P6, PT, R15, R70, RZ ;  /* 0x000000460f067210 */ /* 0x008fe20007fde0ff */
[----:B------:R-:W-:Y:S01]  /*2d0e0*/  IMAD.X R5, R12, 0x1, R3, P4 ;  /* 0x000000010c057824 */ /* 0x000fe200020e0603 */
[----:B------:R-:W-:-:S02]  /*2d0f0*/  SHF.R.S32.HI R17, RZ, 0x8, R17 ;  /* 0x00000008ff117819 */ /* 0x000fc40000011411 */
[----:B-1----:R-:W-:Y:S01]  /*2d100*/  SHF.R.S32.HI R13, RZ, 0x8, R10 ;  /* 0x00000008ff0d7819 */ /* 0x002fe2000001140a */
[----:B------:R-:W-:Y:S01]  /*2d110*/  IMAD.X R7, R12, 0x1, R69, P6 ;  /* 0x000000010c077824 */ /* 0x000fe200030e0645 */
[C---:B------:R-:W-:Y:S02]  /*2d120*/  ISETP.LT.AND P1, PT, R66.reuse, UR9, !P0 ;  /* 0x0000000942007c0c */ /* 0x040fe4000c721270 */
[----:B------:R-:W-:Y:S01]  /*2d130*/  ISETP.LT.AND P4, PT, R66, UR10, !P2 ;  /* 0x0000000a42007c0c */ /* 0x000fe2000d781270 */
[----:B------:R-:W-:Y:S01]  /*2d140*/  @P5 STG.E.U8 desc[UR24][R4.64], R13 ;  /* 0x0000000d04005986 */ /* 0x000fe2000c101118 */
[----:B-----5:R-:W-:Y:S01]  /*2d150*/  ISETP.LT.AND P5, PT, R67, UR4, !P0 ;  /* 0x0000000443007c0c */ /* 0x020fe2000c7a1270 */
[----:B------:R-:W-:Y:S01]  /*2d160*/  VIADD R15, R15, UR30 ;  /* 0x0000001e0f0f7c36 */ /* 0x000fe20008000000 */
[----:B------:R-:W1:Y:S01]  /*2d170*/  LDCU UR4, c[0x0][0x398] ;  /* 0x00007300ff0477ac */ /* 0x000e620008000800 */
[----:B------:R-:W3:Y:S04]  /*2d180*/  LDL.LU R66, [R1+0xbdc] ;  /* 0x000bdc0001427983 */ /* 0x000ee80000300800 */
[----:B------:R-:W5:Y:S04]  /*2d190*/  LDL.LU R91, [R1+0xf8] ;  /* 0x0000f800015b7983 */ /* 0x000f680000300800 */
[----:B------:R0:W-:Y:S01]  /*2d1a0*/  @P3 STG.E.U8 desc[UR24][R6.64], R17 ;  /* 0x0000001106003986 */ /* 0x0001e2000c101118 */
[----:B------:R-:W-:Y:S01]  /*2d1b0*/  ISETP.LT.AND P3, PT, R67, UR6, !P2 ;  /* 0x0000000643007c0c */ /* 0x000fe2000d761270 */
[----:B------:R-:W1:Y:S02]  /*2d1c0*/  LDCU UR6, c[0x0][0x398] ;  /* 0x00007300ff0677ac */ /* 0x000e640008000800 */
[----:B------:R-:W5:Y:S04]  /*2d1d0*/  LDL.LU R92, [R1+0xfc] ;  /* 0x0000fc00015c7983 */ /* 0x000f680000300800 */
[----:B------:R-:W3:Y:S01]  /*2d1e0*/  LDL.LU R67, [R1+0xbd8] ;  /* 0x000bd80001437983 */ /* 0x000ee20000300800 */
[----:B------:R-:W-:-:S02]  /*2d1f0*/  SHF.R.S32.HI R14, RZ, 0x1f, R15 ;  /* 0x0000001fff0e7819 */ /* 0x000fc4000001140f */
[----:B------:R-:W-:-:S05]  /*2d200*/  IADD3 R8, P6, PT, R15, R0, RZ ;  /* 0x000000000f087210 */ /* 0x000fca0007fde0ff */
[----:B------:R-:W-:Y:S01]  /*2d210*/  IMAD.X R9, R14, 0x1, R72, P6 ;  /* 0x000000010e097824 */ /* 0x000fe200030e0648 */
[C---:B------:R-:W-:Y:S01]  /*2d220*/  IADD3 R10, P6, PT, R15.reuse, R2, RZ ;  /* 0x000000020f0a7210 */ /* 0x040fe20007fde0ff */
[----:B0-----:R-:W-:-:S04]  /*2d230*/  VIADD R17, R15, UR30 ;  /* 0x0000001e0f117c36 */ /* 0x001fc80008000000 */
[----:B------:R-:W-:Y:S01]  /*2d240*/  IMAD.X R11, R14, 0x1, R71, P6 ;  /* 0x000000010e0b7824 */ /* 0x000fe200030e0647 */
[----:B------:R-:W-:Y:S02]  /*2d250*/  IADD3 R6, P6, PT, R15, R70, RZ ;  /* 0x000000460f067210 */ /* 0x000fe40007fde0ff */
[----:B------:R-:W-:-:S03]  /*2d260*/  SHF.R.S32.HI R16, RZ, 0x1f, R17 ;  /* 0x0000001fff107819 */ /* 0x000fc60000011411 */
[----:B------:R-:W-:Y:S01]  /*2d270*/  IMAD.X R7, R14, 0x1, R69, P6 ;  /* 0x000000010e077824 */ /* 0x000fe200030e0645 */
[----:B------:R-:W-:-:S05]  /*2d280*/  F2FP.SATFINITE.E5M2.F32.PACK_AB_MERGE_C R19, R89, R88, RZ ;  /* 0x000000585913723e */ /* 0x000fca00048060ff */
[----:B------:R0:W-:Y:S01]  /*2d290*/  @P1 STG.E.U8 desc[UR24][R8.64], R19 ;  /* 0x0000001308001986 */ /* 0x0001e2000c101118 */
[----:B------:R-:W-:-:S05]  /*2d2a0*/  IADD3 R12, P1, PT, R17, R0, RZ ;  /* 0x00000000110c7210 */ /* 0x000fca0007f3e0ff */
[----:B------:R-:W-:Y:S01]  /*2d2b0*/  IMAD.X R13, R16, 0x1, R72, P1 ;  /* 0x00000001100d7824 */ /* 0x000fe200008e0648 */
[C---:B0-----:R-:W-:Y:S02]  /*2d2c0*/  IADD3 R8, P6, PT, R17.reuse, R2, RZ ;  /* 0x0000000211087210 */ /* 0x041fe40007fde0ff */
[----:B------:R-:W-:-:S03]  /*2d2d0*/  IADD3 R2, P1, PT, R17, R68, RZ ;  /* 0x0000004411027210 */ /* 0x000fc60007f3e0ff */
[----:B------:R-:W-:Y:S01]  /*2d2e0*/  IMAD.X R9, R16, 0x1, R71, P6 ;  /* 0x0000000110097824 */ /* 0x000fe200030e0647 */
[----:B-1----:R-:W-:Y:S02]  /*2d2f0*/  ISETP.LT.AND P6, PT, R81, UR6, !P2 ;  /* 0x0000000651007c0c */ /* 0x002fe4000d7c1270 */
[----:B------:R-:W-:Y:S02]  /*2d300*/  ISETP.LT.AND P2, PT, R93, UR7, !P2 ;  /* 0x000000075d007c0c */ /* 0x000fe4000d741270 */
[----:B--2---:R-:W-:-:S05]  /*2d310*/  F2FP.SATFINITE.E5M2.F32.PACK_AB_MERGE_C R21, R90, R79, RZ ;  /* 0x0000004f5a15723e */ /* 0x004fca00048060ff */
[----:B------:R0:W-:Y:S01]  /*2d320*/  @P5 STG.E.U8 desc[UR24][R10.64], R21 ;  /* 0x000000150a005986 */ /* 0x0001e2000c101118 */
[----:B------:R-:W-:-:S05]  /*2d330*/  IADD3 R4, P5, PT, R15, R68, RZ ;  /* 0x000000440f047210 */ /* 0x000fca0007fbe0ff */
[--C-:B------:R-:W-:Y:S01]  /*2d340*/  IMAD.X R5, R14, 0x1, R3.reuse, P5 ;  /* 0x000000010e057824 */ /* 0x100fe200028e0603 */
[----:B----4-:R-:W-:Y:S01]  /*2d350*/  ISETP.LT.AND P5, PT, R81, UR5, !P0 ;  /* 0x0000000551007c0c */ /* 0x010fe2000c7a1270 */
[----:B------:R-:W-:Y:S01]  /*2d360*/  IMAD.X R3, R16, 0x1, R3, P1 ;  /* 0x0000000110037824 */ /* 0x000fe200008e0603 */
[----:B------:R-:W-:Y:S02]  /*2d370*/  ISETP.LT.AND P0, PT, R93, UR4, !P0 ;  /* 0x000000045d007c0c */ /* 0x000fe4000c701270 */
[----:B------:R-:W-:Y:S02]  /*2d380*/  IADD3 R70, P1, PT, R17, R70, RZ ;  /* 0x0000004611467210 */ /* 0x000fe40007f3e0ff */
[----:B0-----:R-:W-:Y:S02]  /*2d390*/  PRMT R11, R19, 0x9910, RZ ;  /* 0x00009910130b7816 */ /* 0x001fe400000000ff */
[----:B------:R-:W-:Y:S02]  /*2d3a0*/  PRMT R15, R21, 0x9910, RZ ;  /* 0x00009910150f7816 */ /* 0x000fe400000000ff */
[----:B------:R-:W-:-:S02]  /*2d3b0*/  SHF.R.S32.HI R11, RZ, 0x8, R11 ;  /* 0x00000008ff0b7819 */ /* 0x000fc4000001140b */
[----:B------:R-:W-:Y:S01]  /*2d3c0*/  SHF.R.S32.HI R15, RZ, 0x8, R15 ;  /* 0x00000008ff0f7819 */ /* 0x000fe2000001140f */
[----:B------:R-:W-:Y:S01]  /*2d3d0*/  IMAD.X R71, R16, 0x1, R69, P1 ;  /* 0x0000000110477824 */ /* 0x000fe200008e0645 */
[----:B-----5:R-:W-:Y:S02]  /*2d3e0*/  F2FP.SATFINITE.E5M2.F32.PACK_AB_MERGE_C R17, R92, R91, RZ ;  /* 0x0000005b5c11723e */ /* 0x020fe400048060ff */
[----:B---3--:R-:W-:-:S04]  /*2d3f0*/  F2FP.SATFINITE.E5M2.F32.PACK_AB_MERGE_C R67, R67, R66, RZ ;  /* 0x000000424343723e */ /* 0x008fc800048060ff */
[----:B------:R-:W-:Y:S01]  /*2d400*/  PRMT R10, R67, 0x9910, RZ ;  /* 0x00009910430a7816 */ /* 0x000fe200000000ff */
[----:B------:R0:W-:Y:S01]  /*2d410*/  @P5 STG.E.U8 desc[UR24][R4.64], R17 ;  /* 0x0000001104005986 */ /* 0x0001e2000c101118 */
[----:B------:R-:W-:-:S03]  /*2d420*/  PRMT R0, R17, 0x9910, RZ ;  /* 0x0000991011007816 */ /* 0x000fc600000000ff */
[----:B------:R1:W-:Y:S01]  /*2d430*/  @P0 STG.E.U8 desc[UR24][R6.64], R67 ;  /* 0x0000004306000986 */ /* 0x0003e2000c101118 */
[----:B0-----:R-:W-:Y:S01]  /*2d440*/  IMAD.MOV.U32 R4, RZ, RZ, R10 ;  /* 0x000000ffff047224 */ /* 0x001fe200078e000a */
[----:B------:R-:W-:Y:S02]  /*2d450*/  SHF.R.S32.HI R5, RZ, 0x8, R0 ;  /* 0x00000008ff057819 */ /* 0x000fe40000011400 */
[----:B------:R0:W-:Y:S02]  /*2d460*/  @P4 STG.E.U8 desc[UR24][R12.64], R11 ;  /* 0x0000000b0c004986 */ /* 0x0001e4000c101118 */
[----:B-1----:R-:W-:Y:S02]  /*2d470*/  SHF.R.S32.HI R7, RZ, 0x8, R4 ;  /* 0x00000008ff077819 */ /* 0x002fe40000011404 */
[----:B------:R0:W-:Y:S04]  /*2d480*/  @P3 STG.E.U8 desc[UR24][R8.64], R15 ;  /* 0x0000000f08003986 */ /* 0x0001e8000c101118 */
[----:B------:R0:W-:Y:S04]  /*2d490*/  @P6 STG.E.U8 desc[UR24][R2.64], R5 ;  /* 0x0000000502006986 */ /* 0x0001e8000c101118 */
[----:B------:R0:W-:Y:S01]  /*2d4a0*/  @P2 STG.E.U8 desc[UR24][R70.64], R7 ;  /* 0x0000000746002986 */ /* 0x0001e2000c101118 */
[----:B------:R-:W-:Y:S06]  /*2d4b0*/  BAR.SYNC.DEFER_BLOCKING 0x0 ;  /* 0x0000000000007b1d */ /* 0x000fec0000010000 */
[----:B------:R-:W-:Y:S05]  /*2d4c0*/  BRA.U UP0, `(.L_x_13) ;  /* 0x0000000100a07547 */ /* 0x000fea000b800000 */
[----:B------:R-:W1:Y:S01]  /*2d4d0*/  S2UR UR5, SR_CgaCtaId ;  /* 0x00000000000579c3 */ /* 0x000e620000008800 */
[----:B------:R-:W-:Y:S01]  /*2d4e0*/  NOP ;  /* 0x0000000000007918 */ /* 0x000fe20000000000 */
[----:B------:R-:W-:Y:S01]  /*2d4f0*/  UMOV UR4, 0x50 ;  /* 0x0000005000047882 */ /* 0x000fe20000000000 */
[----:B------:R-:W-:Y:S02]  /*2d500*/  IMAD.U32 R0, RZ, RZ, UR8 ;  /* 0x00000008ff007e24 */ /* 0x000fe4000f8e00ff */
[----:B0-----:R-:W-:Y:S02]  /*2d510*/  IMAD.MOV.U32 R3, RZ, RZ, 0xff ;  /* 0x000000ffff037424 */ /* 0x001fe400078e00ff */
[----:B------:R-:W-:Y:S01]  /*2d520*/  IMAD.MOV.U32 R7, RZ, RZ, 0x1 ;  /* 0x00000001ff077424 */ /* 0x000fe200078e00ff */
[----:B------:R-:W-:-:S04]  /*2d530*/  LOP3.LUT R0, R0, 0xffff, RZ, 0xc0, !PT ;  /* 0x0000ffff00007812 */ /* 0x000fc800078ec0ff */
[----:B------:R-:W-:-:S05]  /*2d540*/  SHF.R.U32.HI R0, RZ, 0x5, R0 ;  /* 0x00000005ff007819 */ /* 0x000fca0000011600 */
[----:B------:R-:W-:Y:S01]  /*2d550*/  VIADD R2, R0, 0x10 ;  /* 0x0000001000027836 */ /* 0x000fe20000000000 */
[----:B------:R-:W-:Y:S01]  /*2d560*/  SHF.L.U32 R0, R3, R0, RZ ;  /* 0x0000000003007219 */ /* 0x000fe200000006ff */
[----:B-1----:R-:W-:-:S03]  /*2d570*/  ULEA UR6, UR5, UR4, 0x18 ;  /* 0x0000000405067291 */ /* 0x002fc6000f8ec0ff */
[----:B------:R-:W-:-:S04]  /*2d580*/  SHF.L.U32 R3, R7, R2, RZ ;  /* 0x0000000207037219 */ /* 0x000fc800000006ff */
[----:B------:R-:W-:Y:S02]  /*2d590*/  LOP3.LUT R0, R3, R0, RZ, 0xfc, !PT ;  /* 0x0000000003007212 */ /* 0x000fe400078efcff */
[----:B------:R-:W0:Y:S02]  /*2d5a0*/  LDS R5, [UR6] ;  /* 0x00000006ff057984 */ /* 0x000e240008000800 */
[C---:B------:R-:W-:Y:S02]  /*2d5b0*/  LOP3.LUT R2, R0.reuse, 0xffff, RZ, 0xc0, !PT ;  /* 0x0000ffff00027812 */ /* 0x040fe400078ec0ff */
[----:B0-----:R-:W-:-:S04]  /*2d5c0*/  LOP3.LUT R3, R0, 0xffff, R5, 0x80, !PT ;  /* 0x0000ffff00037812 */ /* 0x001fc800078e8005 */
[----:B------:R-:W-:-:S13]  /*2d5d0*/  ISETP.NE.AND P0, PT, R3, R2, PT ;  /* 0x000000020300720c */ /* 0x000fda0003f05270 */
[----:B------:R-:W-:Y:S05]  /*2d5e0*/  @P0 BRA `(.L_x_14) ;  /* 0x0000000000500947 */ /* 0x000fea0003800000 */
[----:B------:R-:W-:Y:S02]  /*2d5f0*/  SHF.R.U32.HI R5, RZ, 0x10, R5 ;  /* 0x00000010ff057819 */ /* 0x000fe40000011605 */
[----:B------:R-:W-:-:S04]  /*2d600*/  SHF.R.U32.HI R2, RZ, 0x10, R0 ;  /* 0x00000010ff027819 */ /* 0x000fc80000011600 */
[----:B------:R-:W-:-:S04]  /*2d610*/  LOP3.LUT R5, R5, R2, RZ, 0xc0, !PT ;  /* 0x0000000205057212 */ /* 0x000fc800078ec0ff */
[----:B------:R-:W-:-:S13]  /*2d620*/  ISETP.NE.AND P0, PT, R5, R2, PT ;  /* 0x000000020500720c */ /* 0x000fda0003f05270 */
[----:B------:R-:W-:Y:S05]  /*2d630*/  @P0 BRA `(.L_x_15) ;  /* 0x0000000000300947 */ /* 0x000fea0003800000 */
[----:B------:R-:W-:Y:S01]  /*2d640*/  R2UR UR4, R0 ;  /* 0x00000000000472ca */ /* 0x000fe200000e0000 */
[----:B------:R-:W-:Y:S01]  /*2d650*/  VOTEU.ANY UR5, UPT, PT ;  /* 0x0000000000057886 */ /* 0x000fe200038e0100 */
[----:B------:R-:W0:Y:S01]  /*2d660*/  S2R R0, SR_LANEID ;  /* 0x0000000000007919 */ /* 0x000e220000000000 */
[----:B------:R-:W-:-:S10]  /*2d670*/  UFLO.U32 UR5, UR5 ;  /* 0x00000005000572bd */ /* 0x000fd400080e0000 */
[----:B------:R-:W-:-:S06]  /*2d680*/  ULOP3.LUT UR4, URZ, UR4, URZ, 0x33, !UPT ;  /* 0x00000004ff047292 */ /* 0x000fcc000f8e33ff */
[----:B------:R-:W-:-:S04]  /*2d690*/  IMAD.U32 R2, RZ, RZ, UR4 ;  /* 0x00000004ff027e24 */ /* 0x000fc8000f8e00ff */
[----:B------:R-:W1:Y:S02]  /*2d6a0*/  REDUX UR7, R2 ;  /* 0x00000000020773c4 */ /* 0x000e640000000000 */
[----:B------:R2:W-:Y:S01]  /*2d6b0*/  UTCATOMSWS.AND URZ, UR4 ;  /* 0x0000000400ff79e3 */ /* 0x0005e20008000000 */
[----:B0-----:R-:W-:Y:S01]  /*2d6c0*/  ISETP.EQ.U32.AND P0, PT, R0, UR5, PT ;  /* 0x0000000500007c0c */ /* 0x001fe2000bf02070 */
[----:B-1----:R-:W-:-:S12]  /*2d6d0*/  IMAD.U32 R0, RZ, RZ, UR7 ;  /* 0x00000007ff007e24 */ /* 0x002fd8000f8e00ff */
[----:B------:R2:W-:Y:S01]  /*2d6e0*/  @P0 ATOMS.AND RZ, [UR6], R0 ;  /* 0x00000000ffff098c */ /* 0x0005e2000a800006 */
[----:B------:R-:W-:Y:S05]  /*2d6f0*/  BRA `(.L_x_13) ;  /* 0x0000000000147947 */ /* 0x000fea0003800000 */
.L_x_15:
[----:B------:R-:W-:-:S07]  /*2d700*/  MOV R2, 0x2d720 ;  /* 0x0002d72000027802 */ /* 0x000fce0000000f00 */
[----:B------:R-:W-:Y:S05]  /*2d710*/  CALL.REL.NOINC `($__internal_0_$__cuda_sm10x_tcgen05_guardrail_trap_col_being_dealloced_not_returned_by_alloc) ;  /* 0x00000000002c7944 */ /* 0x000fea0003c00000 */
[----:B------:R-:W-:Y:S05]  /*2d720*/  BRA `(.L_x_13) ;  /* 0x0000000000087947 */ /* 0x000fea0003800000 */
.L_x_14:
[----:B------:R-:W-:-:S07]  /*2d730*/  MOV R2, 0x2d750 ;  /* 0x0002d75000027802 */ /* 0x000fce0000000f00 */
[----:B------:R-:W-:Y:S05]  /*2d740*/  CALL.REL.NOINC `($__internal_2_$__cuda_sm10x_tcgen05_guardrail_trap_unallocated_columns_being_dealloced) ;  /* 0x0000000000387944 */ /* 0x000fea0003c00000 */
.L_x_13:
[----:B------:R-:W-:Y:S01]  /*2d750*/  NOP ;  /* 0x0000000000007918 */ /* 0x000fe20000000000 */
[----:B--2---:R-:W-:Y:S05]  /*2d760*/  EXIT ;  /* 0x000000000000794d */ /* 0x004fea0003800000 */
.L_x_8:
[----:B------:R-:W0:Y:S02]  /*2d770*/  SYNCS.PHASECHK.TRANS64.TRYWAIT P1, [UR11], R13 ;  /* 0x0000000dff0075a7 */ /* 0x000e24000802110b */
[----:B0-----:R-:W-:Y:S05]  /*2d780*/  @!P1 BRA `(.L_x_8) ;  /* 0xfffffffc00f89947 */ /* 0x001fea000383ffff */
[----:B------:R-:W-:Y:S05]  /*2d790*/  BRA `(.L_x_16) ;  /* 0xfffffeb000ec7947 */ /* 0x000fea000383ffff */
.L_x_12:
[----:B------:R-:W0:Y:S02]  /*2d7a0*/  SYNCS.PHASECHK.TRANS64.TRYWAIT P0, [UR11], R0 ;  /* 0x00000000ff0075a7 */ /* 0x000e24000800110b */
[----:B0-----:R-:W-:Y:S05]  /*2d7b0*/  @!P0 BRA `(.L_x_12) ;  /* 0xfffffffc00f88947 */ /* 0x001fea000383ffff */
[----:B------:R-:W-:Y:S05]  /*2d7c0*/  BRA `(.L_x_11) ;  /* 0xffffff68003c7947 */ /* 0x000fea000383ffff */
        .weak           $__internal_0_$__cuda_sm10x_tcgen05_guardrail_trap_col_being_dealloced_not_returned_by_alloc
        .type           $__internal_0_$__cuda_sm10x_tcgen05_guardrail_trap_col_being_dealloced_not_returned_by_alloc,@function
        .size           $__internal_0_$__cuda_sm10x_tcgen05_guardrail_trap_col_being_dealloced_not_returned_by_alloc,($__internal_1_$__cuda_sm10x_tcgen05_guardrail_trap_phase_invalid_during_alloc - $__internal_0_$__cuda_sm10x_tcgen05_guardrail_trap_col_being_dealloced_not_returned_by_alloc)
$__internal_0_$__cuda_sm10x_tcgen05_guardrail_trap_col_being_dealloced_not_returned_by_alloc:
[----:B------:R-:W-:Y:S05]  /*2d7d0*/  BPT.TRAP 0x1 ;  /* 0x000000040000795c */ /* 0x000fea0000300000 */
[----:B------:R-:W-:-:S04]  /*2d7e0*/  IMAD.MOV.U32 R3, RZ, RZ, 0x0 ;  /* 0x00000000ff037424 */ /* 0x000fc800078e00ff */
[----:B------:R-:W-:Y:S05]  /*2d7f0*/  RET.REL.NODEC R2 `(matmul_kernel) ;  /* 0xfffffd2802007950 */ /* 0x000fea0003c3ffff */
        .weak           $__internal_1_$__cuda_sm10x_tcgen05_guardrail_trap_phase_invalid_during_alloc
        .type           $__internal_1_$__cuda_sm10x_tcgen05_guardrail_trap_phase_invalid_during_alloc,@function
        .size           $__internal_1_$__cuda_sm10x_tcgen05_guardrail_trap_phase_invalid_during_alloc,($__internal_2_$__cuda_sm10x_tcgen05_guardrail_trap_unallocated_columns_being_dealloced - $__internal_1_$__cuda_sm10x_tcgen05_guardrail_trap_phase_invalid_during_alloc)
$__internal_1_$__cuda_sm10x_tcgen05_guardrail_trap_phase_invalid_during_alloc:
[----:B------:R-:W-:Y:S05]  /*2d800*/  BPT.TRAP 0x1 ;  /* 0x000000040000795c */ /* 0x000fea0000300000 */
[----:B------:R-:W-:-:S04]  /*2d810*/  IMAD.MOV.U32 R3, RZ, RZ, 0x0 ;  /* 0x00000000ff037424 */ /* 0x000fc800078e00ff */
[----:B------:R-:W-:Y:S05]  /*2d820*/  RET.REL.NODEC R2 `(matmul_kernel) ;  /* 0xfffffd2402f47950 */ /* 0x000fea0003c3ffff */
        .weak           $__internal_2_$__cuda_sm10x_tcgen05_guardrail_trap_unallocated_columns_being_dealloced
        .type           $__internal_2_$__cuda_sm10x_tcgen05_guardrail_trap_unallocated_columns_being_dealloced,@function
        .size           $__internal_2_$__cuda_sm10x_tcgen05_guardrail_trap_unallocated_columns_being_dealloced,(.L_x_20 - $__internal_2_$__cuda_sm10x_tcgen05_guardrail_trap_unallocated_columns_being_dealloced)
$__internal_2_$__cuda_sm10x_tcgen05_guardrail_trap_unallocated_columns_being_dealloced:
[----:B------:R-:W-:Y:S05]  /*2d830*/  BPT.TRAP 0x1 ;  /* 0x000000040000795c */ /* 0x000fea0000300000 */
[----:B------:R-:W-:-:S04]  /*2d840*/  IMAD.MOV.U32 R3, RZ, RZ, 0x0 ;  /* 0x00000000ff037424 */ /* 0x000fc800078e00ff */
[----:B------:R-:W-:Y:S05]  /*2d850*/  RET.REL.NODEC R2 `(matmul_kernel) ;  /* 0xfffffd2402e87950 */ /* 0x000fea0003c3ffff */
.L_x_17:
[----:B------:R-:W-:-:S00]  /*2d860*/  BRA `(.L_x_17) ;  /* 0xfffffffc00fc7947 */ /* 0x000fc0000383ffff */
[----:B------:R-:W-:-:S00]  /*2d870*/  NOP ;  /* 0x0000000000007918 */ /* 0x000fc00000000000 */
        /* <DEDUP_REMOVED lines=8> */
.L_x_20:


//--------------------- .nv.shared.matmul_kernel  --------------------------
	.section	.nv.shared.matmul_kernel,"aw",@nobits
	.sectionflags	@""
	.align	16
	.zero		1024


//--------------------- .nv.shared.reserved.0     --------------------------
	.section	.nv.shared.reserved.0,"aw",@nobits
	.align	8
	.weak		__nv_reservedSMEM_offset_0_alias
	.size		__nv_reservedSMEM_offset_0_alias, 0, 64
	.other		__nv_reservedSMEM_offset_0_alias,@"STO_CUDA_RESERVED_SHARED STV_DEFAULT"
__nv_reservedSMEM_offset_0_alias:
	.zero		0
.nv.shared.reserved.0:
	.zero		64
	.weak		__nv_reservedSMEM_allocation_phase
	.type		__nv_reservedSMEM_allocation_phase,@object
	.size		__nv_reservedSMEM_allocation_phase,(.L_0 - __nv_reservedSMEM_allocation_phase)
__nv_reservedSMEM_allocation_phase:
	.zero		1
.L_0:
	.zero		7
	.weak		__nv_reservedSMEM_devtool_atexit_pc
	.type		__nv_reservedSMEM_devtool_atexit_pc,@object
	.size		__nv_reservedSMEM_devtool_atexit_pc,(__nv_reservedSMEM_allocation_mask - __nv_reservedSMEM_devtool_atexit_pc)
__nv_reservedSMEM_devtool_atexit_pc:
	.zero		8
	.weak		__nv_reservedSMEM_allocation_mask
	.type		__nv_reservedSMEM_allocation_mask,@object
	.size		__nv_reservedSMEM_allocation_mask,(.L_2 - __nv_reservedSMEM_allocation_mask)
__nv_reservedSMEM_allocation_mask:
	.zero		4
.L_2:


//--------------------- .nv.constant0.matmul_kernel --------------------------
	.section	.nv.constant0.matmul_kernel,"a",@progbits
	.sectionflags	@""
	.align	4
.nv.constant0.matmul_kernel:
	.zero		976


//--------------------- SYMBOLS --------------------------

	.type		.nv.reservedSmem.offset0,@object
	.size		.nv.reservedSmem.offset0,0x4
	.type		.nv.reservedSmem.cap,@object
	.size		.nv.reservedSmem.cap,0x4
